def matmul_kernel(
    a_ptr,
    b_ptr,
    c_ptr,
    M,
    N,
    K,
    stride_am,
    stride_ak,
    stride_bk,
    stride_bn,
    stride_cm,
    stride_cn,
    BLOCK_M: tl.constexpr,
    BLOCK_N: tl.constexpr,
    BLOCK_K: tl.constexpr,
    GROUP_M: tl.constexpr,
):
    pid = tl.program_id(axis=0)
    num_pid_m = tl.cdiv(M, BLOCK_M)
    num_pid_n = tl.cdiv(N, BLOCK_N)
    num_pid_in_group = GROUP_M * num_pid_n
    group_id = pid // num_pid_in_group
    first_pid_m = group_id * GROUP_M
    group_size_m = min(num_pid_m - first_pid_m, GROUP_M)
    pid_m = first_pid_m + ((pid % num_pid_in_group) % group_size_m)
    pid_n = (pid % num_pid_in_group) // group_size_m

    offs_am = (pid_m * BLOCK_M + tl.arange(0, BLOCK_M)) % M
    offs_bn = (pid_n * BLOCK_N + tl.arange(0, BLOCK_N)) % N
    offs_k = tl.arange(0, BLOCK_K)
    a_ptrs = a_ptr + offs_am[:, None] * stride_am + offs_k[None, :] * stride_ak
    b_ptrs = b_ptr + offs_k[:, None] * stride_bk + offs_bn[None, :] * stride_bn

    acc = tl.zeros((BLOCK_M, BLOCK_N), dtype=tl.float32)
    for kk in range(0, tl.cdiv(K, BLOCK_K)):
        a = tl.load(a_ptrs, mask=offs_k[None, :] < K - kk * BLOCK_K, other=0.0)
        b = tl.load(b_ptrs, mask=offs_k[:, None] < K - kk * BLOCK_K, other=0.0)
        acc = tl.dot(a, b, acc)
        a_ptrs += BLOCK_K * stride_ak
        b_ptrs += BLOCK_K * stride_bk

    c = acc.to(c_ptr.dtype.element_ty)
    offs_cm = pid_m * BLOCK_M + tl.arange(0, BLOCK_M)
    offs_cn = pid_n * BLOCK_N + tl.arange(0, BLOCK_N)
    c_ptrs = c_ptr + offs_cm[:, None] * stride_cm + offs_cn[None, :] * stride_cn
    mask = (offs_cm[:, None] < M) & (offs_cn[None, :] < N)
    tl.store(c_ptrs, c, mask=mask)

# config = {"BLOCK_K": 256, "BLOCK_M": 512, "BLOCK_N": 16, "GROUP_M": 8, "arch": "sm_100", "dtype": "fp16", "num_ctas": 1, "num_stages": 3, "num_warps": 4}
# arch = sm_100


// ===== COMPILED SASS (sm_100a) =====

	.target	sm_100a

	.elftype	@"ET_EXEC"


//--------------------- .note.nv.tkinfo           --------------------------
	.section	.note.nv.tkinfo,"",@"SHT_NOTE"
	.sectionflags	@"SHF_NOTE_NV_TKINFO"
	.tkinfo
        /*0018*/ 	.word	0x00000081
        /*0030*/ 	.string	""
        /*0030*/ 	.string	"ptxas-blackwell"
        /*0030*/ 	.string	"Cuda compilation tools, release 12.9, V12.9.86"
        /*0030*/ 	.string	"Build cuda_12.9.r12.9/compiler.36037853_0"
        /*0030*/ 	.string	"-v  -suppress-debug-info  -lineinfo  -arch sm_100a "



//--------------------- .note.nv.cuver            --------------------------
	.section	.note.nv.cuver,"",@"SHT_NOTE"
	.sectionflags	@"SHF_NOTE_NV_CUVER"
        /*0018*/ 	.short	0x0001
        /*001a*/ 	.short	0x0064
        /*001c*/ 	.short	0x0001
        /*001e*/ 	.short	0x0000
        /*0020*/ 	.short	0x0001
        /*0022*/ 	.short	0x0000


//--------------------- .nv.info                  --------------------------
	.section	.nv.info,"",@"SHT_CUDA_INFO"
	.align	4


	//----- nvinfo : EIATTR_REGCOUNT
	.align		4
        /*0000*/ 	.byte	0x04, 0x2f
        /*0002*/ 	.short	(.L_4 - .L_3)
	.align		4
.L_3:
        /*0004*/ 	.word	index@(matmul_kernel)
        /*0008*/ 	.word	0x00000060


	//----- nvinfo : EIATTR_FRAME_SIZE
	.align		4
.L_4:
        /*000c*/ 	.byte	0x04, 0x11
        /*000e*/ 	.short	(.L_6 - .L_5)
	.align		4
.L_5:
        /*0010*/ 	.word	index@($__internal_2_$__cuda_sm10x_tcgen05_guardrail_trap_unallocated_columns_being_dealloced)
        /*0014*/ 	.word	0x00004e28


	//----- nvinfo : EIATTR_FRAME_SIZE
	.align		4
.L_6:
        /*0018*/ 	.byte	0x04, 0x11
        /*001a*/ 	.short	(.L_8 - .L_7)
	.align		4
.L_7:
        /*001c*/ 	.word	index@($__internal_1_$__cuda_sm10x_tcgen05_guardrail_trap_phase_invalid_during_alloc)
        /*0020*/ 	.word	0x00004e28


	//----- nvinfo : EIATTR_FRAME_SIZE
	.align		4
.L_8:
        /*0024*/ 	.byte	0x04, 0x11
        /*0026*/ 	.short	(.L_10 - .L_9)
	.align		4
.L_9:
        /*0028*/ 	.word	index@($__internal_0_$__cuda_sm10x_tcgen05_guardrail_trap_col_being_dealloced_not_returned_by_alloc)
        /*002c*/ 	.word	0x00004e28


	//----- nvinfo : EIATTR_FRAME_SIZE
	.align		4
.L_10:
        /*0030*/ 	.byte	0x04, 0x11
        /*0032*/ 	.short	(.L_12 - .L_11)
	.align		4
.L_11:
        /*0034*/ 	.word	index@(matmul_kernel)
        /*0038*/ 	.word	0x00004e28


	//----- nvinfo : EIATTR_MIN_STACK_SIZE
	.align		4
.L_12:
        /*003c*/ 	.byte	0x04, 0x12
        /*003e*/ 	.short	(.L_14 - .L_13)
	.align		4
.L_13:
        /*0040*/ 	.word	index@(matmul_kernel)
        /*0044*/ 	.word	0x00004e28
.L_14:


//--------------------- .nv.info.matmul_kernel    --------------------------
	.section	.nv.info.matmul_kernel,"",@"SHT_CUDA_INFO"
	.sectionflags	@""
	.align	4


	//----- nvinfo : EIATTR_CUDA_API_VERSION
	.align		4
        /*0000*/ 	.byte	0x04, 0x37
        /*0002*/ 	.short	(.L_16 - .L_15)
.L_15:
        /*0004*/ 	.word	0x00000081


	//----- nvinfo : EIATTR_KPARAM_INFO
	.align		4
.L_16:
        /*0008*/ 	.byte	0x04, 0x17
        /*000a*/ 	.short	(.L_18 - .L_17)
.L_17:
        /*000c*/ 	.word	0x00000000
        /*0010*/ 	.short	0x000d
        /*0012*/ 	.short	0x0048
        /*0014*/ 	.byte	0x00, 0xf4, 0x21, 0x00


	//----- nvinfo : EIATTR_KPARAM_INFO
	.align		4
.L_18:
        /*0018*/ 	.byte	0x04, 0x17
        /*001a*/ 	.short	(.L_20 - .L_19)
.L_19:
        /*001c*/ 	.word	0x00000000
        /*0020*/ 	.short	0x000c
        /*0022*/ 	.short	0x0040
        /*0024*/ 	.byte	0x00, 0xf4, 0x21, 0x00


	//----- nvinfo : EIATTR_KPARAM_INFO
	.align		4
.L_20:
        /*0028*/ 	.byte	0x04, 0x17
        /*002a*/ 	.short	(.L_22 - .L_21)
.L_21:
        /*002c*/ 	.word	0x00000000
        /*0030*/ 	.short	0x000b
        /*0032*/ 	.short	0x0038
        /*0034*/ 	.byte	0x00, 0xf0, 0x11, 0x00


	//----- nvinfo : EIATTR_KPARAM_INFO
	.align		4
.L_22:
        /*0038*/ 	.byte	0x04, 0x17
        /*003a*/ 	.short	(.L_24 - .L_23)
.L_23:
        /*003c*/ 	.word	0x00000000
        /*0040*/ 	.short	0x000a
        /*0042*/ 	.short	0x0034
        /*0044*/ 	.byte	0x00, 0xf0, 0x11, 0x00


	//----- nvinfo : EIATTR_KPARAM_INFO
	.align		4
.L_24:
        /*0048*/ 	.byte	0x04, 0x17
        /*004a*/ 	.short	(.L_26 - .L_25)
.L_25:
        /*004c*/ 	.word	0x00000000
        /*0050*/ 	.short	0x0009
        /*0052*/ 	.short	0x0030
        /*0054*/ 	.byte	0x00, 0xf0, 0x11, 0x00


	//----- nvinfo : EIATTR_KPARAM_INFO
	.align		4
.L_26:
        /*0058*/ 	.byte	0x04, 0x17
        /*005a*/ 	.short	(.L_28 - .L_27)
.L_27:
        /*005c*/ 	.word	0x00000000
        /*0060*/ 	.short	0x0008
        /*0062*/ 	.short	0x002c
        /*0064*/ 	.byte	0x00, 0xf0, 0x11, 0x00


	//----- nvinfo : EIATTR_KPARAM_INFO
	.align		4
.L_28:
        /*0068*/ 	.byte	0x04, 0x17
        /*006a*/ 	.short	(.L_30 - .L_29)
.L_29:
        /*006c*/ 	.word	0x00000000
        /*0070*/ 	.short	0x0007
        /*0072*/ 	.short	0x0028
        /*0074*/ 	.byte	0x00, 0xf0, 0x11, 0x00


	//----- nvinfo : EIATTR_KPARAM_INFO
	.align		4
.L_30:
        /*0078*/ 	.byte	0x04, 0x17
        /*007a*/ 	.short	(.L_32 - .L_31)
.L_31:
        /*007c*/ 	.word	0x00000000
        /*0080*/ 	.short	0x0006
        /*0082*/ 	.short	0x0024
        /*0084*/ 	.byte	0x00, 0xf0, 0x11, 0x00


	//----- nvinfo : EIATTR_KPARAM_INFO
	.align		4
.L_32:
        /*0088*/ 	.byte	0x04, 0x17
        /*008a*/ 	.short	(.L_34 - .L_33)
.L_33:
        /*008c*/ 	.word	0x00000000
        /*0090*/ 	.short	0x0005
        /*0092*/ 	.short	0x0020
        /*0094*/ 	.byte	0x00, 0xf0, 0x11, 0x00


	//----- nvinfo : EIATTR_KPARAM_INFO
	.align		4
.L_34:
        /*0098*/ 	.byte	0x04, 0x17
        /*009a*/ 	.short	(.L_36 - .L_35)
.L_35:
        /*009c*/ 	.word	0x00000000
        /*00a0*/ 	.short	0x0004
        /*00a2*/ 	.short	0x001c
        /*00a4*/ 	.byte	0x00, 0xf0, 0x11, 0x00


	//----- nvinfo : EIATTR_KPARAM_INFO
	.align		4
.L_36:
        /*00a8*/ 	.byte	0x04, 0x17
        /*00aa*/ 	.short	(.L_38 - .L_37)
.L_37:
        /*00ac*/ 	.word	0x00000000
        /*00b0*/ 	.short	0x0003
        /*00b2*/ 	.short	0x0018
        /*00b4*/ 	.byte	0x00, 0xf0, 0x11, 0x00


	//----- nvinfo : EIATTR_KPARAM_INFO
	.align		4
.L_38:
        /*00b8*/ 	.byte	0x04, 0x17
        /*00ba*/ 	.short	(.L_40 - .L_39)
.L_39:
        /*00bc*/ 	.word	0x00000000
        /*00c0*/ 	.short	0x0002
        /*00c2*/ 	.short	0x0010
        /*00c4*/ 	.byte	0x00, 0xf4, 0x21, 0x00


	//----- nvinfo : EIATTR_KPARAM_INFO
	.align		4
.L_40:
        /*00c8*/ 	.byte	0x04, 0x17
        /*00ca*/ 	.short	(.L_42 - .L_41)
.L_41:
        /*00cc*/ 	.word	0x00000000
        /*00d0*/ 	.short	0x0001
        /*00d2*/ 	.short	0x0008
        /*00d4*/ 	.byte	0x00, 0xf4, 0x21, 0x00


	//----- nvinfo : EIATTR_KPARAM_INFO
	.align		4
.L_42:
        /*00d8*/ 	.byte	0x04, 0x17
        /*00da*/ 	.short	(.L_44 - .L_43)
.L_43:
        /*00dc*/ 	.word	0x00000000
        /*00e0*/ 	.short	0x0000
        /*00e2*/ 	.short	0x0000
        /*00e4*/ 	.byte	0x00, 0xf4, 0x21, 0x00


	//----- nvinfo : EIATTR_AT_ENTRY_FRAGMENTS
	.align		4
.L_44:
        /*00e8*/ 	.byte	0x04, 0x4f
        /*00ea*/ 	.short	(.L_46 - .L_45)


	//   ....[0]....
.L_45:
        /*00ec*/ 	.word	0x00000004


	//----- nvinfo : EIATTR_RESERVED_SMEM_USED
	.align		4
.L_46:
        /*00f0*/ 	.byte	0x01, 0x41
	.zero		2


	//----- nvinfo : EIATTR_SPARSE_MMA_MASK
	.align		4
        /*00f4*/ 	.byte	0x03, 0x50
        /*00f6*/ 	.short	0x0000


	//----- nvinfo : EIATTR_TCGEN05_1CTA_USED
	.align		4
        /*00f8*/ 	.byte	0x01, 0x51
	.zero		2


	//----- nvinfo : EIATTR_MAXREG_COUNT
	.align		4
        /*00fc*/ 	.byte	0x03, 0x1b
        /*00fe*/ 	.short	0x00ff


	//----- nvinfo : EIATTR_NUM_BARRIERS
	.align		4
        /*0100*/ 	.byte	0x02, 0x4c
        /*0102*/ 	.byte	0x01
	.zero		1


	//----- nvinfo : EIATTR_ANNOTATIONS
	.align		4
        /*0104*/ 	.byte	0x04, 0x55
        /*0106*/ 	.short	(.L_48 - .L_47)


	//   ....[0]....
.L_47:
        /*0108*/ 	.word	0x00000001
        /*010c*/ 	.byte	0x70, 0x09, 0x00, 0x00, 0x01, 0x00, 0x00, 0x00, 0xb0, 0x09, 0x00, 0x00, 0x01, 0x00, 0x00, 0x00
        /* <DEDUP_REMOVED lines=3576> */
        /*e09c*/ 	.byte	0x30, 0xb7, 0x03, 0x00, 0x01, 0x00, 0x00, 0x00, 0x40, 0xb7, 0x03, 0x00


	//----- nvinfo : EIATTR_INT_WARP_WIDE_INSTR_OFFSETS
	.align		4
.L_48:
        /*e0a8*/ 	.byte	0x04, 0x31
        /*e0aa*/ 	.short	(.L_50 - .L_49)


	//   ....[0]....
.L_49:
        /*e0ac*/ 	.word	0x00002430


	//   ....[1]....
        /*e0b0*/ 	.word	0x00002440


	//   ....[2]....
        /*e0b4*/ 	.word	0x00018de0


	//   ....[3]....
        /*e0b8*/ 	.word	0x000702c0


	//   ....[4]....
        /*e0bc*/ 	.word	0x00070300


	//----- nvinfo : EIATTR_COOP_GROUP_MASK_REGIDS
	.align		4
.L_50:
        /*e0c0*/ 	.byte	0x04, 0x29
        /*e0c2*/ 	.short	(.L_52 - .L_51)


	//   ....[0]....
.L_51:
        /*e0c4*/ 	.word	0xffffffff


	//   ....[1]....
        /*e0c8*/ 	.word	0xffffffff


	//   ....[2]....
        /*e0cc*/ 	.word	0xffffffff


	//   ....[3]....
        /*e0d0*/ 	.word	0xffffffff


	//----- nvinfo : EIATTR_COOP_GROUP_INSTR_OFFSETS
	.align		4
.L_52:
        /*e0d4*/ 	.byte	0x04, 0x28
        /*e0d6*/ 	.short	(.L_54 - .L_53)


	//   ....[0]....
.L_53:
        /*e0d8*/ 	.word	0x00000060


	//   ....[1]....
        /*e0dc*/ 	.word	0x00000320


	//   ....[2]....
        /*e0e0*/ 	.word	0x00070140


	//   ....[3]....
        /*e0e4*/ 	.word	0x000703b0


	//----- nvinfo : EIATTR_VRC_CTA_INIT_COUNT
	.align		4
.L_54:
        /*e0e8*/ 	.byte	0x02, 0x4a
        /*e0ea*/ 	.byte	0x80
	.zero		1


	//----- nvinfo : EIATTR_MBARRIER_INSTR_OFFSETS
	.align		4
        /*e0ec*/ 	.byte	0x04, 0x39
        /*e0ee*/ 	.short	(.L_56 - .L_55)


	//   ....[0]....
.L_55:
        /*e0f0*/ 	.word	0x00002520
        /*e0f4*/ 	.word	0x000000ff
        /*e0f8*/ 	.word	0x00000000
        /*e0fc*/ 	.short	0x0100
        /*e0fe*/ 	.byte	0x04
	.zero		1


	//   ....[1]....
        /*e100*/ 	.word	0x00018e30
        /*e104*/ 	.word	0x000000ff
        /*e108*/ 	.word	0x00084008
        /*e10c*/ 	.short	0x0100
        /*e10e*/ 	.byte	0x4c
	.zero		1


	//   ....[2]....
        /*e110*/ 	.word	0x0003a5f0
        /*e114*/ 	.word	0x000000ff
        /*e118*/ 	.word	0x00000000
        /*e11c*/ 	.short	0x010a
        /*e11e*/ 	.byte	0x04
	.zero		1


	//   ....[3]....
        /*e120*/ 	.word	0x0006ebd0
        /*e124*/ 	.word	0x000000ff
        /*e128*/ 	.word	0x00000000
        /*e12c*/ 	.short	0x010a
        /*e12e*/ 	.byte	0x04
	.zero		1


	//   ....[4]....
        /*e130*/ 	.word	0x0006ec70
        /*e134*/ 	.word	0x000000ff
        /*e138*/ 	.word	0x00084000
        /*e13c*/ 	.short	0x0108
        /*e13e*/ 	.byte	0x4c
	.zero		1


	//   ....[5]....
        /*e140*/ 	.word	0x0006ec90
        /*e144*/ 	.word	0x000000ff
        /*e148*/ 	.word	0x00084008
        /*e14c*/ 	.short	0x0108
        /*e14e*/ 	.byte	0x4c
	.zero		1


	//   ....[6]....
        /*e150*/ 	.word	0x000703d0
        /*e154*/ 	.word	0x000000ff
        /*e158*/ 	.word	0x00000000
        /*e15c*/ 	.short	0x010a
        /*e15e*/ 	.byte	0x04
	.zero		1


	//   ....[7]....
        /*e160*/ 	.word	0x00070400
        /*e164*/ 	.word	0x000000ff
        /*e168*/ 	.word	0x00000000
        /*e16c*/ 	.short	0x010a
        /*e16e*/ 	.byte	0x04
	.zero		1


	//----- nvinfo : EIATTR_NUM_MBARRIERS
	.align		4
.L_56:
        /*e170*/ 	.byte	0x03, 0x38
        /*e172*/ 	.short	0x0002


	//----- nvinfo : EIATTR_EXIT_INSTR_OFFSETS
	.align		4
        /*e174*/ 	.byte	0x04, 0x1c
        /*e176*/ 	.short	(.L_58 - .L_57)


	//   ....[0]....
.L_57:
        /*e178*/ 	.word	0x000703c0


	//----- nvinfo : EIATTR_REQNTID
	.align		4
.L_58:
        /*e17c*/ 	.byte	0x04, 0x10
        /*e17e*/ 	.short	(.L_60 - .L_59)
.L_59:
        /*e180*/ 	.word	0x00000080
        /*e184*/ 	.word	0x00000001
        /*e188*/ 	.word	0x00000001


	//----- nvinfo : EIATTR_CRS_STACK_SIZE
	.align		4
.L_60:
        /*e18c*/ 	.byte	0x04, 0x1e
        /*e18e*/ 	.short	(.L_62 - .L_61)
.L_61:
        /*e190*/ 	.word	0x00000000


	//----- nvinfo : EIATTR_CBANK_PARAM_SIZE
	.align		4
.L_62:
        /*e194*/ 	.byte	0x03, 0x19
        /*e196*/ 	.short	0x0050


	//----- nvinfo : EIATTR_PARAM_CBANK
	.align		4
        /*e198*/ 	.byte	0x04, 0x0a
        /*e19a*/ 	.short	(.L_64 - .L_63)
	.align		4
.L_63:
        /*e19c*/ 	.word	index@(.nv.constant0.matmul_kernel)
        /*e1a0*/ 	.short	0x0380
        /*e1a2*/ 	.short	0x0050


	//----- nvinfo : EIATTR_SW_WAR
	.align		4
.L_64:
        /*e1a4*/ 	.byte	0x04, 0x36
        /*e1a6*/ 	.short	(.L_66 - .L_65)
.L_65:
        /*e1a8*/ 	.word	0x00000008
.L_66:


//--------------------- .nv.compat                --------------------------
	.section	.nv.compat,"",@"SHT_CUDA_COMPAT_INFO"
	.align	4
        /*0000*/ 	.byte	0x02, 0x02, 0x02, 0x00, 0x02, 0x05, 0x05, 0x00, 0x02, 0x03, 0x00, 0x00, 0x02, 0x06, 0x01, 0x00


//--------------------- .nv.callgraph             --------------------------
	.section	.nv.callgraph,"",@"SHT_CUDA_CALLGRAPH"
	.align	4
	.sectionentsize	8
	.align		4
        /*0000*/ 	.word	0x00000000
	.align		4
        /*0004*/ 	.word	0xffffffff
	.align		4
        /*0008*/ 	.word	0x00000000
	.align		4
        /*000c*/ 	.word	0xfffffffe
	.align		4
        /*0010*/ 	.word	0x00000000
	.align		4
        /*0014*/ 	.word	0xfffffffd
	.align		4
        /*0018*/ 	.word	0x00000000
	.align		4
        /*001c*/ 	.word	0xfffffffc


//--------------------- .text.matmul_kernel       --------------------------
	.section	.text.matmul_kernel,"ax",@progbits
	.align	128
        .global         matmul_kernel
        .type           matmul_kernel,@function
        .size           matmul_kernel,(.L_x_20 - matmul_kernel)
        .other          matmul_kernel,@"STO_CUDA_ENTRY STV_DEFAULT"
matmul_kernel:
.text.matmul_kernel:
[----:B------:R-:W0:Y:S01]  /*0000*/  LDC R1, c[0x0][0x37c] ;  /* 0x0000df00ff017b82 */ /* 0x000e220000000800 */
[----:B------:R-:W1:Y:S01]  /*0010*/  S2R R0, SR_TID.X ;  /* 0x0000000000007919 */ /* 0x000e620000002100 */
[----:B0-----:R-:W-:Y:S01]  /*0020*/  VIADD R1, R1, 0xffffb1d8 ;  /* 0xffffb1d801017836 */ /* 0x001fe20000000000 */
[----:B-1----:R-:W-:-:S13]  /*0030*/  ISETP.GE.U32.AND P3, PT, R0, 0x20, PT ;  /* 0x000000200000780c */ /* 0x002fda0003f66070 */
[----:B------:R-:W-:Y:S05]  /*0040*/  @P3 BRA `(.L_x_0) ;  /* 0x0000000000b83947 */ /* 0x000fea0003800000 */
[----:B------:R-:W0:Y:S01]  /*0050*/  S2R R7, SR_CgaCtaId ;  /* 0x0000000000077919 */ /* 0x000e220000008800 */
[----:B------:R-:W-:Y:S01]  /*0060*/  NOP ;  /* 0x0000000000007918 */ /* 0x000fe20000000000 */
[----:B------:R-:W-:-:S04]  /*0070*/  MOV R0, 0x40 ;  /* 0x0000004000007802 */ /* 0x000fc80000000f00 */
[----:B0-----:R-:W-:Y:S02]  /*0080*/  LEA R2, R7, R0, 0x18 ;  /* 0x0000000007027211 */ /* 0x001fe400078ec0ff */
[----:B------:R-:W-:-:S04]  /*0090*/  MOV R0, 0x400 ;  /* 0x0000040000007802 */ /* 0x000fc80000000f00 */
[----:B------:R-:W0:Y:S01]  /*00a0*/  LDS.U8 R2, [R2] ;  /* 0x0000000002027984 */ /* 0x000e220000000000 */
[----:B------:R-:W-:Y:S02]  /*00b0*/  LEA R0, R7, R0, 0x18 ;  /* 0x0000000007007211 */ /* 0x000fe400078ec0ff */
[----:B0-----:R-:W-:-:S13]  /*00c0*/  ISETP.NE.AND P0, PT, R2, RZ, PT ;  /* 0x000000ff0200720c */ /* 0x001fda0003f05270 */
[----:B------:R-:W-:Y:S05]  /*00d0*/  @P0 BRA `(.L_x_1) ;  /* 0x00000000007c0947 */ /* 0x000fea0003800000 */
[----:B------:R-:W-:-:S13]  /*00e0*/  ELECT P0, URZ, PT ;  /* 0x0000000000ff782f */ /* 0x000fda0003800000 */
[----:B------:R-:W-:Y:S05]  /*00f0*/  @!P0 BRA `(.L_x_2) ;  /* 0x0000000000848947 */ /* 0x000fea0003800000 */
[----:B------:R-:W-:Y:S01]  /*0100*/  UMOV UR4, 0x2 ;  /* 0x0000000200047882 */ /* 0x000fe20000000000 */
[----:B------:R-:W-:Y:S02]  /*0110*/  IMAD.MOV.U32 R9, RZ, RZ, 0x1 ;  /* 0x00000001ff097424 */ /* 0x000fe400078e00ff */
[----:B------:R-:W-:Y:S02]  /*0120*/  IMAD.MOV.U32 R3, RZ, RZ, 0x3 ;  /* 0x00000003ff037424 */ /* 0x000fe400078e00ff */
[----:B------:R-:W-:Y:S04]  /*0130*/  DEPBAR.LE SB0, 0x36 ;  /* 0x00008d800000791a */ /* 0x000fe80000000000 */
[----:B------:R-:W0:Y:S02]  /*0140*/  UTCATOMSWS.FIND_AND_SET.ALIGN UP0, UR4, UR4 ;  /* 0x00000004000475e3 */ /* 0x000e240008000800 */
[----:B0-----:R-:W-:-:S04]  /*0150*/  PLOP3.LUT P0, PT, PT, PT, UP0, 0x80, 0x8 ;  /* 0x000000000008781c */ /* 0x001fc80003f0f008 */
[----:B------:R-:W-:-:S04]  /*0160*/  SEL R2, RZ, 0xffffffff, !P0 ;  /* 0xffffffffff027807 */ /* 0x000fc80004000000 */
[----:B------:R-:W-:Y:S01]  /*0170*/  ISETP.NE.AND P0, PT, R2, RZ, PT ;  /* 0x000000ff0200720c */ /* 0x000fe20003f05270 */
[----:B------:R-:W-:-:S12]  /*0180*/  IMAD.U32 R2, RZ, RZ, UR4 ;  /* 0x00000004ff027e24 */ /* 0x000fd8000f8e00ff */
[----:B------:R-:W-:Y:S05]  /*0190*/  @P0 BRA `(.L_x_3) ;  /* 0x0000000000240947 */ /* 0x000fea0003800000 */
.L_x_4:
[----:B------:R-:W-:Y:S05]  /*01a0*/  NANOSLEEP 0x64 ;  /* 0x000000640000795d */ /* 0x000fea0003800000 */
[----:B------:R-:W-:-:S05]  /*01b0*/  UMOV UR4, 0x2 ;  /* 0x0000000200047882 */ /* 0x000fca0000000000 */
[----:B------:R-:W-:Y:S04]  /*01c0*/  DEPBAR.LE SB0, 0x36 ;  /* 0x00008d800000791a */ /* 0x000fe80000000000 */
[----:B------:R-:W0:Y:S02]  /*01d0*/  UTCATOMSWS.FIND_AND_SET.ALIGN UP0, UR4, UR4 ;  /* 0x00000004000475e3 */ /* 0x000e240008000800 */
[----:B0-----:R-:W-:-:S04]  /*01e0*/  PLOP3.LUT P0, PT, PT, PT, UP0, 0x80, 0x8 ;  /* 0x000000000008781c */ /* 0x001fc80003f0f008 */
[----:B------:R-:W-:-:S04]  /*01f0*/  SEL R2, RZ, 0xffffffff, !P0 ;  /* 0xffffffffff027807 */ /* 0x000fc80004000000 */
[----:B------:R-:W-:Y:S01]  /*0200*/  ISETP.NE.AND P0, PT, R2, RZ, PT ;  /* 0x000000ff0200720c */ /* 0x000fe20003f05270 */
[----:B------:R-:W-:-:S12]  /*0210*/  IMAD.U32 R2, RZ, RZ, UR4 ;  /* 0x00000004ff027e24 */ /* 0x000fd8000f8e00ff */
[----:B------:R-:W-:Y:S05]  /*0220*/  @!P0 BRA `(.L_x_4) ;  /* 0xfffffffc00dc8947 */ /* 0x000fea000383ffff */
.L_x_3:
[C---:B------:R-:W-:Y:S01]  /*0230*/  VIADD R4, R2.reuse, 0x10 ;  /* 0x0000001002047836 */ /* 0x040fe20000000000 */
[----:B------:R-:W-:Y:S02]  /*0240*/  SHF.L.U32 R3, R3, R2, RZ ;  /* 0x0000000203037219 */ /* 0x000fe400000006ff */
[----:B------:R-:W-:Y:S02]  /*0250*/  MOV R5, 0x50 ;  /* 0x0000005000057802 */ /* 0x000fe40000000f00 */
[----:B------:R-:W-:Y:S02]  /*0260*/  SHF.L.U32 R4, R9, R4, RZ ;  /* 0x0000000409047219 */ /* 0x000fe400000006ff */
[----:B------:R-:W-:Y:S01]  /*0270*/  LEA R6, R7, R5, 0x18 ;  /* 0x0000000507067211 */ /* 0x000fe200078ec0ff */
[----:B------:R-:W-:Y:S01]  /*0280*/  IMAD.SHL.U32 R5, R2, 0x20, RZ ;  /* 0x0000002002057824 */ /* 0x000fe200078e00ff */
[----:B------:R-:W-:-:S05]  /*0290*/  LOP3.LUT R3, R4, R3, RZ, 0xfc, !PT ;  /* 0x0000000304037212 */ /* 0x000fca00078efcff */
[----:B------:R0:W-:Y:S04]  /*02a0*/  ATOMS.OR RZ, [R6], R3 ;  /* 0x0000000306ff738c */ /* 0x0001e80003000000 */
[----:B------:R0:W-:Y:S01]  /*02b0*/  STS [R0], R5 ;  /* 0x0000000500007388 */ /* 0x0001e20000000800 */
[----:B------:R-:W-:Y:S05]  /*02c0*/  BRA `(.L_x_2) ;  /* 0x0000000000107947 */ /* 0x000fea0003800000 */
.L_x_1:
[----:B------:R-:W-:Y:S01]  /*02d0*/  IMAD.MOV.U32 R3, RZ, RZ, -0x1 ;  /* 0xffffffffff037424 */ /* 0x000fe200078e00ff */
[----:B------:R-:W-:-:S04]  /*02e0*/  MOV R2, 0x310 ;  /* 0x0000031000027802 */ /* 0x000fc80000000f00 */
[----:B------:R0:W-:Y:S03]  /*02f0*/  STS [R0], R3 ;  /* 0x0000000300007388 */ /* 0x0001e60000000800 */
[----:B0-----:R-:W-:Y:S05]  /*0300*/  CALL.REL.NOINC `($__internal_1_$__cuda_sm10x_tcgen05_guardrail_trap_phase_invalid_during_alloc) ;  /* 0x0000070000547944 */ /* 0x001fea0003c00000 */
.L_x_2:
[----:B------:R-:W-:Y:S05]  /*0310*/  WARPSYNC.ALL ;  /* 0x0000000000007948 */ /* 0x000fea0003800000 */
[----:B------:R-:W-:Y:S01]  /*0320*/  NOP ;  /* 0x0000000000007918 */ /* 0x000fe20000000000 */
.L_x_0:
[----:B0-----:R-:W0:Y:S01]  /*0330*/  LDC.64 R4, c[0x0][0x398] ;  /* 0x0000e600ff047b82 */ /* 0x001e220000000a00 */
[----:B------:R-:W1:Y:S01]  /*0340*/  S2R R11, SR_CTAID.X ;  /* 0x00000000000b7919 */ /* 0x000e620000002500 */
[----:B------:R-:W2:Y:S06]  /*0350*/  S2R R22, SR_TID.X ;  /* 0x0000000000167919 */ /* 0x000eac0000002100 */
[----:B------:R-:W3:Y:S01]  /*0360*/  S2UR UR4, SR_CgaCtaId ;  /* 0x00000000000479c3 */ /* 0x000ee20000008800 */
[----:B0-----:R-:W-:-:S05]  /*0370*/  VIADD R0, R5, 0xf ;  /* 0x0000000f05007836 */ /* 0x001fca0000000000 */
[----:B------:R-:W-:-:S04]  /*0380*/  SHF.R.S32.HI R3, RZ, 0x1f, R0 ;  /* 0x0000001fff037819 */ /* 0x000fc80000011400 */
[----:B------:R-:W-:Y:S02]  /*0390*/  LEA.HI R3, R3, R0, RZ, 0x4 ;  /* 0x0000000003037211 */ /* 0x000fe400078f20ff */
[----:B-1----:R-:W-:Y:S02]  /*03a0*/  IABS R10, R11 ;  /* 0x0000000b000a7213 */ /* 0x002fe40000000000 */
[----:B------:R-:W-:Y:S02]  /*03b0*/  SHF.R.S32.HI R3, RZ, 0x4, R3 ;  /* 0x00000004ff037819 */ /* 0x000fe40000011403 */
[----:B--2---:R-:W-:-:S03]  /*03c0*/  SHF.R.U32.HI R17, RZ, 0x5, R22 ;  /* 0x00000005ff117819 */ /* 0x004fc60000011616 */
[----:B------:R-:W-:-:S05]  /*03d0*/  IMAD.SHL.U32 R6, R3, 0x8, RZ ;  /* 0x0000000803067824 */ /* 0x000fca00078e00ff */
[-C--:B------:R-:W-:Y:S02]  /*03e0*/  IABS R7, R6.reuse ;  /* 0x0000000600077213 */ /* 0x080fe40000000000 */
[----:B------:R-:W-:Y:S02]  /*03f0*/  IABS R12, R6 ;  /* 0x00000006000c7213 */ /* 0x000fe40000000000 */
[----:B------:R-:W0:Y:S08]  /*0400*/  I2F.RP R0, R7 ;  /* 0x0000000700007306 */ /* 0x000e300000209400 */
[----:B0-----:R-:W0:Y:S02]  /*0410*/  MUFU.RCP R0, R0 ;  /* 0x0000000000007308 */ /* 0x001e240000001000 */
[----:B0-----:R-:W-:-:S02]  /*0420*/  VIADD R2, R0, 0xffffffe ;  /* 0x0ffffffe00027836 */ /* 0x001fc40000000000 */
[----:B------:R-:W-:-:S04]  /*0430*/  IMAD.MOV R0, RZ, RZ, -R12 ;  /* 0x000000ffff007224 */ /* 0x000fc800078e0a0c */
[----:B------:R0:W1:Y:S02]  /*0440*/  F2I.FTZ.U32.TRUNC.NTZ R3, R2 ;  /* 0x0000000200037305 */ /* 0x000064000021f000 */
[----:B0-----:R-:W-:Y:S02]  /*0450*/  IMAD.MOV.U32 R2, RZ, RZ, RZ ;  /* 0x000000ffff027224 */ /* 0x001fe400078e00ff */
[----:B-1----:R-:W-:-:S04]  /*0460*/  IMAD.MOV R8, RZ, RZ, -R3 ;  /* 0x000000ffff087224 */ /* 0x002fc800078e0a03 */
[----:B------:R-:W-:Y:S02]  /*0470*/  IMAD R9, R8, R7, RZ ;  /* 0x0000000708097224 */ /* 0x000fe400078e02ff */
[----:B------:R-:W-:Y:S02]  /*0480*/  IMAD.MOV.U32 R8, RZ, RZ, R10 ;  /* 0x000000ffff087224 */ /* 0x000fe400078e000a */
[----:B------:R-:W-:Y:S01]  /*0490*/  IMAD.HI.U32 R3, R3, R9, R2 ;  /* 0x0000000903037227 */ /* 0x000fe200078e0002 */
[----:B------:R-:W-:-:S04]  /*04a0*/  IABS R2, R5 ;  /* 0x0000000500027213 */ /* 0x000fc80000000000 */
[----:B------:R-:W0:Y:S01]  /*04b0*/  I2F.RP R9, R2 ;  /* 0x0000000200097306 */ /* 0x000e220000209400 */
[----:B------:R-:W-:-:S04]  /*04c0*/  IMAD.HI.U32 R3, R3, R8, RZ ;  /* 0x0000000803037227 */ /* 0x000fc800078e00ff */
[----:B------:R-:W-:Y:S01]  /*04d0*/  IMAD R0, R3, R0, R8 ;  /* 0x0000000003007224 */ /* 0x000fe200078e0208 */
[----:B------:R-:W-:Y:S04]  /*04e0*/  BAR.SYNC.DEFER_BLOCKING 0x0 ;  /* 0x0000000000007b1d */ /* 0x000fe80000010000 */
[----:B------:R-:W-:Y:S02]  /*04f0*/  ISETP.GT.U32.AND P1, PT, R7, R0, PT ;  /* 0x000000000700720c */ /* 0x000fe40003f24070 */
[----:B0-----:R-:W-:Y:S11]  /*0500*/  MUFU.RCP R9, R9 ;  /* 0x0000000900097308 */ /* 0x001ff60000001000 */
[----:B------:R-:W-:-:S02]  /*0510*/  @!P1 IMAD.IADD R0, R0, 0x1, -R7 ;  /* 0x0000000100009824 */ /* 0x000fc400078e0a07 */
[----:B------:R-:W-:Y:S01]  /*0520*/  @!P1 VIADD R3, R3, 0x1 ;  /* 0x0000000103039836 */ /* 0x000fe20000000000 */
[----:B------:R-:W-:Y:S02]  /*0530*/  ISETP.NE.AND P1, PT, R6, RZ, PT ;  /* 0x000000ff0600720c */ /* 0x000fe40003f25270 */
[----:B------:R-:W-:Y:S02]  /*0540*/  ISETP.GE.U32.AND P0, PT, R0, R7, PT ;  /* 0x000000070000720c */ /* 0x000fe40003f06070 */
[----:B------:R-:W-:-:S04]  /*0550*/  LOP3.LUT R0, R11, R6, RZ, 0x3c, !PT ;  /* 0x000000060b007212 */ /* 0x000fc800078e3cff */
[----:B------:R-:W-:Y:S01]  /*0560*/  ISETP.GE.AND P2, PT, R0, RZ, PT ;  /* 0x000000ff0000720c */ /* 0x000fe20003f46270 */
[----:B------:R-:W-:-:S06]  /*0570*/  VIADD R0, R4, 0x1ff ;  /* 0x000001ff04007836 */ /* 0x000fcc0000000000 */
[----:B------:R-:W-:-:S04]  /*0580*/  @P0 VIADD R3, R3, 0x1 ;  /* 0x0000000103030836 */ /* 0x000fc80000000000 */
[----:B------:R-:W-:Y:S01]  /*0590*/  IMAD.MOV.U32 R8, RZ, RZ, R3 ;  /* 0x000000ffff087224 */ /* 0x000fe200078e0003 */
[----:B------:R-:W-:-:S03]  /*05a0*/  SHF.R.S32.HI R3, RZ, 0x1f, R0 ;  /* 0x0000001fff037819 */ /* 0x000fc60000011400 */
[----:B------:R-:W-:Y:S01]  /*05b0*/  @!P2 IMAD.MOV R8, RZ, RZ, -R8 ;  /* 0x000000ffff08a224 */ /* 0x000fe200078e0a08 */
[----:B------:R-:W-:Y:S02]  /*05c0*/  @!P1 LOP3.LUT R8, RZ, R6, RZ, 0x33, !PT ;  /* 0x00000006ff089212 */ /* 0x000fe400078e33ff */
[----:B------:R-:W-:-:S03]  /*05d0*/  LEA.HI R3, R3, R0, RZ, 0x9 ;  /* 0x0000000003037211 */ /* 0x000fc600078f48ff */
[----:B------:R-:W-:Y:S02]  /*05e0*/  IMAD.SHL.U32 R12, R8, 0x8, RZ ;  /* 0x00000008080c7824 */ /* 0x000fe400078e00ff */
[----:B------:R-:W-:-:S03]  /*05f0*/  IMAD.MOV R8, RZ, RZ, -R8 ;  /* 0x000000ffff087224 */ /* 0x000fc600078e0a08 */
[----:B------:R-:W-:Y:S01]  /*0600*/  LEA.HI.SX32 R3, R3, -R12, 0x17 ;  /* 0x8000000c03037211 */ /* 0x000fe200078fbaff */
[----:B------:R-:W-:Y:S02]  /*0610*/  IMAD R14, R6, R8, R11 ;  /* 0x00000008060e7224 */ /* 0x000fe400078e020b */
[----:B------:R-:W-:Y:S01]  /*0620*/  IMAD.MOV.U32 R6, RZ, RZ, RZ ;  /* 0x000000ffff067224 */ /* 0x000fe200078e00ff */
[----:B------:R-:W-:Y:S02]  /*0630*/  VIMNMX R15, PT, PT, R3, 0x8, PT ;  /* 0x00000008030f7848 */ /* 0x000fe40003fe0100 */
[----:B------:R-:W-:Y:S02]  /*0640*/  MOV R3, 0x400 ;  /* 0x0000040000037802 */ /* 0x000fe40000000f00 */
[----:B------:R-:W-:Y:S02]  /*0650*/  IABS R13, R15 ;  /* 0x0000000f000d7213 */ /* 0x000fe40000000000 */
[----:B------:R-:W-:-:S02]  /*0660*/  R2UR UR76, R3 ;  /* 0x00000000034c72ca */ /* 0x000fc400000e0000 */
[----:B------:R-:W0:Y:S01]  /*0670*/  I2F.RP R0, R13 ;  /* 0x0000000d00007306 */ /* 0x000e220000209400 */
[----:B------:R-:W-:Y:S02]  /*0680*/  IABS R8, R14 ;  /* 0x0000000e00087213 */ /* 0x000fe40000000000 */
[----:B------:R-:W-:-:S08]  /*0690*/  IABS R11, R15 ;  /* 0x0000000f000b7213 */ /* 0x000fd00000000000 */
[----:B---3--:R-:W-:Y:S01]  /*06a0*/  ULEA UR76, UR4, UR76, 0x18 ;  /* 0x0000004c044c7291 */ /* 0x008fe2000f8ec0ff */
[----:B0-----:R-:W0:Y:S02]  /*06b0*/  MUFU.RCP R0, R0 ;  /* 0x0000000000007308 */ /* 0x001e240000001000 */
[----:B0-----:R-:W-:Y:S01]  /*06c0*/  VIADD R7, R0, 0xffffffe ;  /* 0x0ffffffe00077836 */ /* 0x001fe20000000000 */
[----:B------:R-:W-:-:S05]  /*06d0*/  IABS R0, R4 ;  /* 0x0000000400007213 */ /* 0x000fca0000000000 */
[----:B------:R-:W0:Y:S08]  /*06e0*/  I2F.RP R10, R0 ;  /* 0x00000000000a7306 */ /* 0x000e300000209400 */
[----:B------:R-:W1:Y:S08]  /*06f0*/  F2I.FTZ.U32.TRUNC.NTZ R7, R7 ;  /* 0x0000000700077305 */ /* 0x000e70000021f000 */
[----:B0-----:R-:W0:Y:S01]  /*0700*/  MUFU.RCP R10, R10 ;  /* 0x0000000a000a7308 */ /* 0x001e220000001000 */
[----:B-1----:R-:W-:-:S04]  /*0710*/  IMAD.MOV R16, RZ, RZ, -R7 ;  /* 0x000000ffff107224 */ /* 0x002fc800078e0a07 */
[----:B------:R-:W-:Y:S02]  /*0720*/  IMAD R3, R16, R13, RZ ;  /* 0x0000000d10037224 */ /* 0x000fe400078e02ff */
[----:B------:R-:W1:Y:S02]  /*0730*/  LDS R16, [UR76] ;  /* 0x0000004cff107984 */ /* 0x000e640008000800 */
[----:B------:R-:W-:-:S04]  /*0740*/  IMAD.HI.U32 R6, R7, R3, R6 ;  /* 0x0000000307067227 */ /* 0x000fc800078e0006 */
[----:B------:R-:W-:Y:S02]  /*0750*/  IMAD.MOV.U32 R7, RZ, RZ, R8 ;  /* 0x000000ffff077224 */ /* 0x000fe400078e0008 */
[----:B------:R-:W-:Y:S02]  /*0760*/  IMAD.MOV R8, RZ, RZ, -R11 ;  /* 0x000000ffff087224 */ /* 0x000fe400078e0a0b */
[----:B------:R-:W-:-:S04]  /*0770*/  IMAD.HI.U32 R3, R6, R7, RZ ;  /* 0x0000000706037227 */ /* 0x000fc800078e00ff */
[----:B------:R-:W-:Y:S02]  /*0780*/  IMAD R6, R3, R8, R7 ;  /* 0x0000000803067224 */ /* 0x000fe400078e0207 */
[----:B------:R-:W-:Y:S02]  /*0790*/  VIADD R8, R9, 0xffffffe ;  /* 0x0ffffffe09087836 */ /* 0x000fe40000000000 */
[----:B0-----:R-:W-:Y:S01]  /*07a0*/  VIADD R7, R10, 0xffffffe ;  /* 0x0ffffffe0a077836 */ /* 0x001fe20000000000 */
[----:B------:R-:W-:Y:S01]  /*07b0*/  BAR.SYNC.DEFER_BLOCKING 0x0 ;  /* 0x0000000000007b1d */ /* 0x000fe20000010000 */
[----:B------:R-:W-:Y:S01]  /*07c0*/  ISETP.GT.U32.AND P1, PT, R13, R6, PT ;  /* 0x000000060d00720c */ /* 0x000fe20003f24070 */
[----:B------:R-:W-:Y:S01]  /*07d0*/  IMAD.SHL.U32 R11, R17, 0x200000, RZ ;  /* 0x00200000110b7824 */ /* 0x000fe200078e00ff */
[----:B------:R-:W-:-:S03]  /*07e0*/  LOP3.LUT R10, R14, R15, RZ, 0x3c, !PT ;  /* 0x0000000f0e0a7212 */ /* 0x000fc600078e3cff */
[----:B------:R-:W0:Y:S01]  /*07f0*/  F2I.FTZ.U32.TRUNC.NTZ R9, R8 ;  /* 0x0000000800097305 */ /* 0x000e22000021f000 */
[----:B------:R-:W-:Y:S02]  /*0800*/  ISETP.GE.AND P2, PT, R10, RZ, PT ;  /* 0x000000ff0a00720c */ /* 0x000fe40003f46270 */
[----:B------:R-:W-:-:S04]  /*0810*/  LOP3.LUT R11, R11, 0x600000, RZ, 0xc0, !PT ;  /* 0x006000000b0b7812 */ /* 0x000fc800078ec0ff */
[----:B------:R-:W-:Y:S01]  /*0820*/  R2UR UR8, R11 ;  /* 0x000000000b0872ca */ /* 0x000fe200000e0000 */
[----:B------:R-:W-:Y:S01]  /*0830*/  @!P1 IMAD.IADD R6, R6, 0x1, -R13 ;  /* 0x0000000106069824 */ /* 0x000fe200078e0a0d */
[----:B------:R-:W2:Y:S01]  /*0840*/  F2I.FTZ.U32.TRUNC.NTZ R7, R7 ;  /* 0x0000000700077305 */ /* 0x000ea2000021f000 */
[----:B------:R-:W-:Y:S01]  /*0850*/  @!P1 VIADD R3, R3, 0x1 ;  /* 0x0000000103039836 */ /* 0x000fe20000000000 */
[----:B------:R-:W-:Y:S02]  /*0860*/  ISETP.NE.AND P1, PT, R15, RZ, PT ;  /* 0x000000ff0f00720c */ /* 0x000fe40003f25270 */
[----:B------:R-:W-:Y:S02]  /*0870*/  ISETP.GE.U32.AND P0, PT, R6, R13, PT ;  /* 0x0000000d0600720c */ /* 0x000fe40003f06070 */
[----:B------:R-:W3:Y:S01]  /*0880*/  S2R R13, SR_CgaCtaId ;  /* 0x00000000000d7919 */ /* 0x000ee20000008800 */
[----:B0-----:R-:W-:Y:S01]  /*0890*/  IMAD.MOV R11, RZ, RZ, -R9 ;  /* 0x000000ffff0b7224 */ /* 0x001fe200078e0a09 */
[----:B-1----:R-:W-:-:S03]  /*08a0*/  R2UR UR5, R16 ;  /* 0x00000000100572ca */ /* 0x002fc600000e0000 */
[----:B------:R-:W-:Y:S02]  /*08b0*/  IMAD R11, R11, R2, RZ ;  /* 0x000000020b0b7224 */ /* 0x000fe400078e02ff */
[----:B--2---:R-:W-:-:S04]  /*08c0*/  IMAD.MOV R17, RZ, RZ, -R7 ;  /* 0x000000ffff117224 */ /* 0x004fc800078e0a07 */
[----:B------:R-:W-:-:S04]  /*08d0*/  @P0 VIADD R3, R3, 0x1 ;  /* 0x0000000103030836 */ /* 0x000fc80000000000 */
[----:B------:R-:W-:-:S04]  /*08e0*/  IMAD.MOV.U32 R10, RZ, RZ, R3 ;  /* 0x000000ffff0a7224 */ /* 0x000fc800078e0003 */
[----:B------:R-:W-:Y:S01]  /*08f0*/  @!P2 IMAD.MOV R10, RZ, RZ, -R10 ;  /* 0x000000ffff0aa224 */ /* 0x000fe200078e0a0a */
[----:B------:R-:W-:Y:S06]  /*0900*/  @P3 BRA `(.L_x_5) ;  /* 0x0000000000183947 */ /* 0x000fec0003800000 */
[----:B------:R-:W-:Y:S01]  /*0910*/  ELECT P0, URZ, PT ;  /* 0x0000000000ff782f */ /* 0x000fe20003800000 */
[----:B------:R-:W-:Y:S01]  /*0920*/  IMAD.MOV.U32 R3, RZ, RZ, 0x1 ;  /* 0x00000001ff037424 */ /* 0x000fe200078e00ff */
[----:B------:R-:W-:Y:S11]  /*0930*/  UVIRTCOUNT.DEALLOC.SMPOOL 0x80 ;  /* 0x000000800000784c */ /* 0x000ff60000000000 */
[----:B------:R-:W-:-:S04]  /*0940*/  @P0 MOV R16, 0x40 ;  /* 0x0000004000100802 */ /* 0x000fc80000000f00 */
[----:B---3--:R-:W-:-:S05]  /*0950*/  @P0 LEA R16, R13, R16, 0x18 ;  /* 0x000000100d100211 */ /* 0x008fca00078ec0ff */
[----:B------:R0:W-:Y:S02]  /*0960*/  @P0 STS.U8 [R16], R3 ;  /* 0x0000000310000388 */ /* 0x0001e40000000000 */
.L_x_5:
[----:B------:R-:W-:Y:S01]  /*0970*/  STL.64 [R1+0x4c08], R38 ;  /* 0x004c082601007387 */ /* 0x000fe20000100a00 */
[----:B------:R-:W-:Y:S01]  /*0980*/  @!P1 LOP3.LUT R10, RZ, R15, RZ, 0x33, !PT ;  /* 0x0000000fff0a9212 */ /* 0x000fe200078e33ff */
[----:B------:R-:W-:Y:S01]  /*0990*/  IMAD.MOV.U32 R8, RZ, RZ, RZ ;  /* 0x000000ffff087224 */ /* 0x000fe200078e00ff */
[----:B------:R-:W-:Y:S01]  /*09a0*/  UIADD3 UR8, UPT, UPT, UR5, UR8, URZ ;  /* 0x0000000805087290 */ /* 0x000fe2000fffe0ff */
[----:B------:R-:W-:Y:S01]  /*09b0*/  STL.64 [R1+0x4c28], R38 ;  /* 0x004c282601007387 */ /* 0x000fe20000100a00 */
[----:B------:R-:W-:Y:S01]  /*09c0*/  IMAD R17, R17, R0, RZ ;  /* 0x0000000011117224 */ /* 0x000fe200078e02ff */
[----:B------:R-:W-:Y:S01]  /*09d0*/  UMOV UR9, 0x1 ;  /* 0x0000000100097882 */ /* 0x000fe20000000000 */
[----:B------:R-:W-:Y:S01]  /*09e0*/  IMAD.SHL.U32 R28, R10, 0x10, RZ ;  /* 0x000000100a1c7824 */ /* 0x000fe200078e00ff */
[----:B------:R-:W-:Y:S01]  /*09f0*/  STL.64 [R1+0x4c00], R36 ;  /* 0x004c002401007387 */ /* 0x000fe20000100a00 */
[----:B0-----:R-:W-:Y:S01]  /*0a00*/  IMAD.HI.U32 R3, R9, R11, R8 ;  /* 0x0000000b09037227 */ /* 0x001fe200078e0008 */
[----:B------:R-:W0:Y:S01]  /*0a10*/  LDCU.64 UR6, c[0x0][0x358] ;  /* 0x00006b00ff0677ac */ /* 0x000e220008000a00 */
[----:B------:R-:W-:Y:S01]  /*0a20*/  PRMT R47, RZ, 0x7610, R47 ;  /* 0x00007610ff2f7816 */ /* 0x000fe2000000002f */
[----:B------:R-:W-:Y:S01]  /*0a30*/  STL.64 [R1+0x4c18], R36 ;  /* 0x004c182401007387 */ /* 0x000fe20000100a00 */
[----:B------:R-:W-:Y:S01]  /*0a40*/  IMAD.MOV.U32 R6, RZ, RZ, RZ ;  /* 0x000000ffff067224 */ /* 0x000fe200078e00ff */
[----:B------:R-:W-:Y:S01]  /*0a50*/  IABS R16, R28 ;  /* 0x0000001c00107213 */ /* 0x000fe20000000000 */
[----:B------:R-:W-:Y:S01]  /*0a60*/  IMAD.MOV R8, RZ, RZ, -R10 ;  /* 0x000000ffff087224 */ /* 0x000fe200078e0a0a */
[----:B------:R-:W-:Y:S01]  /*0a70*/  STL.64 [R1+0x4c38], R36 ;  /* 0x004c382401007387 */ /* 0x000fe20000100a00 */
[----:B------:R-:W-:Y:S01]  /*0a80*/  VIADD R18, R28, 0x1 ;  /* 0x000000011c127836 */ /* 0x000fe20000000000 */
[----:B------:R-:W-:Y:S01]  /*0a90*/  PRMT R46, RZ, 0x7610, R46 ;  /* 0x00007610ff2e7816 */ /* 0x000fe2000000002e */
[----:B------:R-:W-:Y:S01]  /*0aa0*/  IMAD.HI.U32 R17, R7, R17, R6 ;  /* 0x0000001107117227 */ /* 0x000fe200078e0006 */
[----:B------:R-:W-:Y:S01]  /*0ab0*/  STL.64 [R1+0x4bf8], R60 ;  /* 0x004bf83c01007387 */ /* 0x000fe20000100a00 */
[----:B------:R-:W-:-:S02]  /*0ac0*/  PRMT R45, RZ, 0x7610, R45 ;  /* 0x00007610ff2d7816 */ /* 0x000fc4000000002d */
[----:B---3--:R-:W-:Y:S01]  /*0ad0*/  VIADD R13, R28, 0x2 ;  /* 0x000000021c0d7836 */ /* 0x008fe20000000000 */
[----:B------:R-:W-:Y:S01]  /*0ae0*/  STL.64 [R1+0x4c20], R60 ;  /* 0x004c203c01007387 */ /* 0x000fe20000100a00 */
[----:B------:R-:W-:Y:S01]  /*0af0*/  IMAD R6, R15, R8, R14 ;  /* 0x000000080f067224 */ /* 0x000fe200078e020e */
[----:B------:R-:W-:Y:S01]  /*0b00*/  IABS R15, R18 ;  /* 0x00000012000f7213 */ /* 0x000fe20000000000 */
[C---:B------:R-:W-:Y:S01]  /*0b10*/  IMAD.HI.U32 R7, R3.reuse, R16, RZ ;  /* 0x0000001003077227 */ /* 0x040fe200078e00ff */
[----:B------:R-:W-:Y:S01]  /*0b20*/  STL.64 [R1+0x4c40], R60 ;  /* 0x004c403c01007387 */ /* 0x000fe20000100a00 */
[----:B------:R-:W-:Y:S02]  /*0b30*/  IABS R14, R13 ;  /* 0x0000000d000e7213 */ /* 0x000fe40000000000 */
[----:B------:R-:W-:Y:S01]  /*0b40*/  IMAD.HI.U32 R8, R3, R15, RZ ;  /* 0x0000000f03087227 */ /* 0x000fe200078e00ff */
[----:B------:R-:W-:Y:S01]  /*0b50*/  STL.64 [R1+0x4b90], R42 ;  /* 0x004b902a01007387 */ /* 0x000fe20000100a00 */
[----:B------:R-:W-:-:S02]  /*0b60*/  PRMT R44, RZ, 0x7610, R44 ;  /* 0x00007610ff2c7816 */ /* 0x000fc4000000002c */
[----:B------:R-:W-:Y:S01]  /*0b70*/  IMAD.MOV R11, RZ, RZ, -R7 ;  /* 0x000000ffff0b7224 */ /* 0x000fe200078e0a07 */
[----:B------:R-:W-:Y:S01]  /*0b80*/  STL.64 [R1+0x4c48], R42 ;  /* 0x004c482a01007387 */ /* 0x000fe20000100a00 */
[----:B------:R-:W-:Y:S02]  /*0b90*/  IMAD.IADD R6, R12, 0x1, R6 ;  /* 0x000000010c067824 */ /* 0x000fe400078e0206 */
[----:B------:R-:W-:Y:S01]  /*0ba0*/  IMAD.MOV R8, RZ, RZ, -R8 ;  /* 0x000000ffff087224 */ /* 0x000fe200078e0a08 */
[----:B------:R-:W-:Y:S01]  /*0bb0*/  STL.64 [R1+0x4b88], R40 ;  /* 0x004b882801007387 */ /* 0x000fe20000100a00 */
[----:B------:R-:W-:Y:S02]  /*0bc0*/  IMAD R16, R2, R11, R16 ;  /* 0x0000000b02107224 */ /* 0x000fe400078e0210 */
[----:B------:R-:W-:Y:S01]  /*0bd0*/  VIADD R10, R28, 0x6 ;  /* 0x000000061c0a7836 */ /* 0x000fe20000000000 */
[----:B------:R-:W-:Y:S01]  /*0be0*/  STL.64 [R1+0x4ba8], R40 ;  /* 0x004ba82801007387 */ /* 0x000fe20000100a00 */
[----:B------:R-:W-:-:S02]  /*0bf0*/  IMAD R15, R2, R8, R15 ;  /* 0x00000008020f7224 */ /* 0x000fc400078e020f */
[----:B------:R-:W-:Y:S01]  /*0c00*/  IMAD.HI.U32 R9, R3, R14, RZ ;  /* 0x0000000e03097227 */ /* 0x000fe200078e00ff */
[----:B------:R-:W-:Y:S03]  /*0c10*/  STL.64 [R1+0x4bc8], R40 ;  /* 0x004bc82801007387 */ /* 0x000fe60000100a00 */
[----:B------:R-:W-:Y:S01]  /*0c20*/  IMAD.MOV R9, RZ, RZ, -R9 ;  /* 0x000000ffff097224 */ /* 0x000fe200078e0a09 */
[----:B------:R-:W-:Y:S01]  /*0c30*/  STL.64 [R1+0x4be8], R40 ;  /* 0x004be82801007387 */ /* 0x000fe20000100a00 */
[----:B------:R-:W-:Y:S02]  /*0c40*/  IMAD.SHL.U32 R6, R6, 0x200, RZ ;  /* 0x0000020006067824 */ /* 0x000fe400078e00ff */
[----:B------:R-:W-:Y:S01]  /*0c50*/  IMAD R14, R2, R9, R14 ;  /* 0x00000009020e7224 */ /* 0x000fe200078e020e */
[----:B------:R1:W-:Y:S01]  /*0c60*/  STL.64 [R1+0x4c10], R40 ;  /* 0x004c102801007387 */ /* 0x0003e20000100a00 */
[----:B------:R-:W-:-:S02]  /*0c70*/  VIADD R30, R28, 0xd ;  /* 0x0000000d1c1e7836 */ /* 0x000fc40000000000 */
[C---:B------:R-:W-:Y:S01]  /*0c80*/  VIADD R29, R28.reuse, 0xb ;  /* 0x0000000b1c1d7836 */ /* 0x040fe20000000000 */
[----:B------:R-:W-:Y:S01]  /*0c90*/  STL.64 [R1+0x4b18], R34 ;  /* 0x004b182201007387 */ /* 0x000fe20000100a00 */
[----:B------:R-:W-:-:S03]  /*0ca0*/  VIADD R24, R28, 0xe ;  /* 0x0000000e1c187836 */ /* 0x000fc60000000000 */
[----:B------:R-:W-:Y:S04]  /*0cb0*/  STL.64 [R1+0x4b38], R34 ;  /* 0x004b382201007387 */ /* 0x000fe80000100a00 */
[----:B------:R-:W-:Y:S01]  /*0cc0*/  STL.64 [R1+0x4b58], R34 ;  /* 0x004b582201007387 */ /* 0x000fe20000100a00 */
[----:B-1----:R-:W-:-:S03]  /*0cd0*/  LOP3.LUT R40, R6, 0x7f, R22, 0xf8, !PT ;  /* 0x0000007f06287812 */ /* 0x002fc600078ef816 */
[----:B------:R-:W-:Y:S01]  /*0ce0*/  STL.64 [R1+0x4b78], R34 ;  /* 0x004b782201007387 */ /* 0x000fe20000100a00 */
[----:B------:R-:W-:Y:S02]  /*0cf0*/  IABS R23, R40 ;  /* 0x0000002800177213 */ /* 0x000fe40000000000 */
[C---:B------:R-:W-:Y:S01]  /*0d00*/  LOP3.LUT R38, R40.reuse, 0x100, RZ, 0xfc, !PT ;  /* 0x0000010028267812 */ /* 0x040fe200078efcff */
[----:B------:R-:W-:Y:S01]  /*0d10*/  STL.64 [R1+0x4b98], R34 ;  /* 0x004b982201007387 */ /* 0x000fe20000100a00 */
[----:B------:R-:W-:Y:S02]  /*0d20*/  LOP3.LUT R26, R40, 0x180, RZ, 0xfc, !PT ;  /* 0x00000180281a7812 */ /* 0x000fe400078efcff */
[----:B------:R-:W-:Y:S01]  /*0d30*/  IABS R27, R38 ;  /* 0x00000026001b7213 */ /* 0x000fe20000000000 */
[----:B------:R-:W-:Y:S01]  /*0d40*/  STL.64 [R1+0x4bb8], R34 ;  /* 0x004bb82201007387 */ /* 0x000fe20000100a00 */
[----:B------:R-:W-:-:S03]  /*0d50*/  IABS R31, R26 ;  /* 0x0000001a001f7213 */ /* 0x000fc60000000000 */
[----:B------:R-:W-:Y:S04]  /*0d60*/  STL.64 [R1+0x4bd8], R34 ;  /* 0x004bd82201007387 */ /* 0x000fe80000100a00 */
[----:B------:R-:W-:Y:S04]  /*0d70*/  STL.64 [R1+0x4c30], R34 ;  /* 0x004c302201007387 */ /* 0x000fe80000100a00 */
[----:B------:R1:W-:Y:S04]  /*0d80*/  STL.64 [R1+0x4c50], R34 ;  /* 0x004c502201007387 */ /* 0x0003e80000100a00 */
[----:B------:R-:W-:Y:S04]  /*0d90*/  STL.64 [R1+0x4aa8], R58 ;  /* 0x004aa83a01007387 */ /* 0x000fe80000100a00 */
[----:B------:R-:W-:Y:S04]  /*0da0*/  STL.64 [R1+0x4ac8], R58 ;  /* 0x004ac83a01007387 */ /* 0x000fe80000100a00 */
[----:B------:R-:W-:Y:S01]  /*0db0*/  STL.64 [R1+0x4ae8], R58 ;  /* 0x004ae83a01007387 */ /* 0x000fe20000100a00 */
[----:B-1----:R-:W-:-:S03]  /*0dc0*/  LOP3.LUT R34, R22, 0x7f, RZ, 0xc0, !PT ;  /* 0x0000007f16227812 */ /* 0x002fc600078ec0ff */
[----:B------:R-:W-:Y:S01]  /*0dd0*/  STL.64 [R1+0x4b08], R58 ;  /* 0x004b083a01007387 */ /* 0x000fe20000100a00 */
[----:B------:R-:W-:Y:S01]  /*0de0*/  LOP3.LUT R39, R6, 0x80, R34, 0xfe, !PT ;  /* 0x0000008006277812 */ /* 0x000fe200078efe22 */
[----:B------:R-:W-:Y:S02]  /*0df0*/  IMAD.HI.U32 R6, R17, R23, RZ ;  /* 0x0000001711067227 */ /* 0x000fe400078e00ff */
[----:B------:R-:W-:Y:S01]  /*0e00*/  STL.64 [R1+0x4b28], R58 ;  /* 0x004b283a01007387 */ /* 0x000fe20000100a00 */
[----:B------:R-:W-:-:S03]  /*0e10*/  IABS R25, R39 ;  /* 0x0000002700197213 */ /* 0x000fc60000000000 */
[----:B------:R-:W-:Y:S04]  /*0e20*/  STL.64 [R1+0x4b48], R58 ;  /* 0x004b483a01007387 */ /* 0x000fe80000100a00 */
        /* <DEDUP_REMOVED lines=160> */
[----:B------:R1:W-:Y:S04]  /*1830*/  STL [R1+0x3ea8], R5 ;  /* 0x003ea80501007387 */ /* 0x0003e80000100800 */
[----:B------:R-:W-:Y:S04]  /*1840*/  STL [R1+0x3388], R28 ;  /* 0x0033881c01007387 */ /* 0x000fe80000100800 */
[----:B------:R2:W-:Y:S01]  /*1850*/  STL [R1+0x1ff4], R18 ;  /* 0x001ff41201007387 */ /* 0x0005e20000100800 */
[----:B-1----:R-:W-:-:S03]  /*1860*/  VIADD R5, R28, 0x3 ;  /* 0x000000031c057836 */ /* 0x002fc60000000000 */
[----:B------:R1:W-:Y:S04]  /*1870*/  STL [R1+0x1ff8], R13 ;  /* 0x001ff80d01007387 */ /* 0x0003e80000100800 */
[----:B------:R3:W-:Y:S01]  /*1880*/  STL [R1+0x2000], R5 ;  /* 0x0020000501007387 */ /* 0x0007e20000100800 */
[C---:B--2---:R-:W-:Y:S01]  /*1890*/  VIADD R18, R28.reuse, 0x5 ;  /* 0x000000051c127836 */ /* 0x044fe20000000000 */
[----:B------:R-:W-:Y:S01]  /*18a0*/  STTM.x64 tmem[UR8], RZ ;  /* 0x000000ff000079ed */ /* 0x000fe20008340008 */
[----:B------:R-:W2:Y:S01]  /*18b0*/  FENCE.VIEW.ASYNC.T ;  /* 0x00000000000073c6 */ /* 0x000ea20000000200 */
[----:B-1----:R-:W-:Y:S02]  /*18c0*/  IABS R13, R5 ;  /* 0x00000005000d7213 */ /* 0x002fe40000000000 */
[----:B------:R-:W-:Y:S01]  /*18d0*/  IABS R11, R18 ;  /* 0x00000012000b7213 */ /* 0x000fe20000000000 */
[----:B---3--:R-:W-:-:S02]  /*18e0*/  VIADD R5, R28, 0x4 ;  /* 0x000000041c057836 */ /* 0x008fc40000000000 */
[----:B------:R-:W-:-:S03]  /*18f0*/  IMAD.HI.U32 R7, R3, R13, RZ ;  /* 0x0000000d03077227 */ /* 0x000fc600078e00ff */
[----:B------:R-:W-:Y:S01]  /*1900*/  IABS R12, R5 ;  /* 0x00000005000c7213 */ /* 0x000fe20000000000 */
[----:B------:R1:W-:Y:S01]  /*1910*/  STL [R1+0x1ffc], R5 ;  /* 0x001ffc0501007387 */ /* 0x0003e20000100800 */
[----:B------:R-:W-:-:S03]  /*1920*/  IMAD.MOV R8, RZ, RZ, -R7 ;  /* 0x000000ffff087224 */ /* 0x000fc600078e0a07 */
[----:B------:R-:W-:Y:S01]  /*1930*/  STL [R1+0x3eb8], R16 ;  /* 0x003eb81001007387 */ /* 0x000fe20000100800 */
[----:B------:R-:W-:-:S03]  /*1940*/  IMAD.HI.U32 R7, R3, R12, RZ ;  /* 0x0000000c03077227 */ /* 0x000fc600078e00ff */
[----:B------:R3:W-:Y:S01]  /*1950*/  STL [R1+0x2004], R18 ;  /* 0x0020041201007387 */ /* 0x0007e20000100800 */
[----:B------:R-:W-:Y:S02]  /*1960*/  IMAD.MOV R7, RZ, RZ, -R7 ;  /* 0x000000ffff077224 */ /* 0x000fe400078e0a07 */
[----:B-1----:R-:W-:Y:S01]  /*1970*/  VIADD R5, R28, 0x7 ;  /* 0x000000071c057836 */ /* 0x002fe20000000000 */
[----:B------:R1:W-:Y:S01]  /*1980*/  STL [R1+0x2008], R10 ;  /* 0x0020080a01007387 */ /* 0x0003e20000100800 */
[C---:B------:R-:W-:Y:S02]  /*1990*/  IMAD R13, R2.reuse, R8, R13 ;  /* 0x00000008020d7224 */ /* 0x040fe400078e020d */
[----:B------:R-:W-:Y:S01]  /*19a0*/  IMAD R12, R2, R7, R12 ;  /* 0x00000007020c7224 */ /* 0x000fe200078e020c */
[----:B------:R4:W-:Y:S01]  /*19b0*/  STL [R1+0x2010], R5 ;  /* 0x0020100501007387 */ /* 0x0009e20000100800 */
[----:B------:R-:W-:Y:S01]  /*19c0*/  IABS R20, R5 ;  /* 0x0000000500147213 */ /* 0x000fe20000000000 */
[----:B------:R-:W-:Y:S01]  /*19d0*/  IMAD.HI.U32 R7, R3, R11, RZ ;  /* 0x0000000b03077227 */ /* 0x000fe200078e00ff */
[----:B---3--:R-:W-:-:S03]  /*19e0*/  IABS R18, R10 ;  /* 0x0000000a00127213 */ /* 0x008fc60000000000 */
[----:B-1----:R-:W-:Y:S02]  /*19f0*/  IMAD.MOV R10, RZ, RZ, -R7 ;  /* 0x000000ffff0a7224 */ /* 0x002fe400078e0a07 */
[----:B------:R-:W-:-:S04]  /*1a00*/  IMAD.HI.U32 R8, R3, R18, RZ ;  /* 0x0000001203087227 */ /* 0x000fc800078e00ff */
[----:B----4-:R-:W-:Y:S02]  /*1a10*/  VIADD R5, R28, 0x8 ;  /* 0x000000081c057836 */ /* 0x010fe40000000000 */
[----:B------:R-:W-:Y:S02]  /*1a20*/  IMAD.MOV R19, RZ, RZ, -R8 ;  /* 0x000000ffff137224 */ /* 0x000fe400078e0a08 */
[C---:B------:R-:W-:Y:S01]  /*1a30*/  IMAD R11, R2.reuse, R10, R11 ;  /* 0x0000000a020b7224 */ /* 0x040fe200078e020b */
[----:B------:R1:W-:Y:S01]  /*1a40*/  STL [R1+0x200c], R5 ;  /* 0x00200c0501007387 */ /* 0x0003e20000100800 */
[----:B------:R-:W-:Y:S01]  /*1a50*/  IABS R21, R5 ;  /* 0x0000000500157213 */ /* 0x000fe20000000000 */
[----:B------:R-:W-:Y:S02]  /*1a60*/  IMAD R10, R2, R19, R18 ;  /* 0x00000013020a7224 */ /* 0x000fe400078e0212 */
[----:B------:R-:W-:-:S04]  /*1a70*/  IMAD.HI.U32 R9, R3, R20, RZ ;  /* 0x0000001403097227 */ /* 0x000fc800078e00ff */
[----:B------:R-:W-:-:S04]  /*1a80*/  IMAD.HI.U32 R7, R3, R21, RZ ;  /* 0x0000001503077227 */ /* 0x000fc800078e00ff */
[----:B-1----:R-:W-:Y:S02]  /*1a90*/  VIADD R5, R28, 0x9 ;  /* 0x000000091c057836 */ /* 0x002fe40000000000 */
[----:B------:R-:W-:Y:S02]  /*1aa0*/  IMAD.MOV R9, RZ, RZ, -R9 ;  /* 0x000000ffff097224 */ /* 0x000fe400078e0a09 */
[----:B------:R-:W-:Y:S01]  /*1ab0*/  IMAD.HI.U32 R19, R17, R27, RZ ;  /* 0x0000001b11137227 */ /* 0x000fe200078e00ff */
[----:B------:R-:W-:Y:S01]  /*1ac0*/  IABS R8, R5 ;  /* 0x0000000500087213 */ /* 0x000fe20000000000 */
[----:B------:R1:W-:Y:S02]  /*1ad0*/  STL [R1+0x2014], R5 ;  /* 0x0020140501007387 */ /* 0x0003e40000100800 */
[----:B------:R-:W-:Y:S02]  /*1ae0*/  IMAD R9, R2, R9, R20 ;  /* 0x0000000902097224 */ /* 0x000fe400078e0214 */
[----:B------:R-:W-:Y:S01]  /*1af0*/  IMAD.MOV.U32 R18, RZ, RZ, R8 ;  /* 0x000000ffff127224 */ /* 0x000fe200078e0008 */
[----:B------:R-:W-:Y:S01]  /*1b00*/  STL [R1+0x3ec8], R10 ;  /* 0x003ec80a01007387 */ /* 0x000fe20000100800 */
[----:B------:R-:W-:-:S02]  /*1b10*/  IMAD.MOV R8, RZ, RZ, -R7 ;  /* 0x000000ffff087224 */ /* 0x000fc400078e0a07 */
[----:B------:R-:W-:Y:S01]  /*1b20*/  IMAD.HI.U32 R7, R3, R18, RZ ;  /* 0x0000001203077227 */ /* 0x000fe200078e00ff */
[----:B------:R-:W-:Y:S03]  /*1b30*/  STL [R1+0x3ecc], R9 ;  /* 0x003ecc0901007387 */ /* 0x000fe60000100800 */
[----:B-1----:R-:W-:Y:S02]  /*1b40*/  VIADD R5, R28, 0xa ;  /* 0x0000000a1c057836 */ /* 0x002fe40000000000 */
[C---:B------:R-:W-:Y:S02]  /*1b50*/  IMAD R8, R2.reuse, R8, R21 ;  /* 0x0000000802087224 */ /* 0x040fe400078e0215 */
[----:B------:R-:W-:Y:S01]  /*1b60*/  IMAD.MOV R7, RZ, RZ, -R7 ;  /* 0x000000ffff077224 */ /* 0x000fe200078e0a07 */
[----:B------:R-:W-:Y:S01]  /*1b70*/  IABS R21, R5 ;  /* 0x0000000500157213 */ /* 0x000fe20000000000 */
[----:B------:R-:W-:Y:S01]  /*1b80*/  IMAD.MOV R19, RZ, RZ, -R19 ;  /* 0x000000ffff137224 */ /* 0x000fe200078e0a13 */
[----:B------:R-:W-:Y:S01]  /*1b90*/  STL [R1+0x3ed0], R8 ;  /* 0x003ed00801007387 */ /* 0x000fe20000100800 */
[----:B------:R-:W-:-:S02]  /*1ba0*/  IMAD R7, R2, R7, R18 ;  /* 0x0000000702077224 */ /* 0x000fc400078e0212 */
[----:B------:R-:W-:Y:S01]  /*1bb0*/  IMAD.HI.U32 R20, R3, R21, RZ ;  /* 0x0000001503147227 */ /* 0x000fe200078e00ff */
[----:B------:R1:W-:Y:S03]  /*1bc0*/  STL [R1+0x2018], R5 ;  /* 0x0020180501007387 */ /* 0x0003e60000100800 */
[----:B------:R-:W-:Y:S01]  /*1bd0*/  IMAD.HI.U32 R18, R17, R25, RZ ;  /* 0x0000001911127227 */ /* 0x000fe200078e00ff */
[----:B------:R-:W-:Y:S03]  /*1be0*/  STL.64 [R1+0x4620], R8 ;  /* 0x0046200801007387 */ /* 0x000fe60000100a00 */
[----:B------:R-:W-:Y:S01]  /*1bf0*/  IMAD.MOV R22, RZ, RZ, -R20 ;  /* 0x000000ffff167224 */ /* 0x000fe200078e0a14 */
[----:B------:R-:W-:Y:S01]  /*1c00*/  STL.64 [R1+0x4640], R8 ;  /* 0x0046400801007387 */ /* 0x000fe20000100a00 */
[----:B------:R-:W-:-:S02]  /*1c10*/  IMAD.MOV R20, RZ, RZ, -R6 ;  /* 0x000000ffff147224 */ /* 0x000fc400078e0a06 */
[----:B------:R-:W-:Y:S01]  /*1c20*/  IMAD.MOV R18, RZ, RZ, -R18 ;  /* 0x000000ffff127224 */ /* 0x000fe200078e0a12 */
[----:B------:R-:W-:Y:S01]  /*1c30*/  STL.64 [R1+0x4660], R8 ;  /* 0x0046600801007387 */ /* 0x000fe20000100a00 */
[C---:B------:R-:W-:Y:S02]  /*1c40*/  IMAD R23, R0.reuse, R20, R23 ;  /* 0x0000001400177224 */ /* 0x040fe400078e0217 */
[----:B------:R-:W-:Y:S01]  /*1c50*/  IMAD.HI.U32 R17, R17, R31, RZ ;  /* 0x0000001f11117227 */ /* 0x000fe200078e00ff */
[----:B------:R-:W-:Y:S02]  /*1c60*/  STL.64 [R1+0x4688], R8 ;  /* 0x0046880801007387 */ /* 0x000fe40000100a00 */
[C---:B------:R-:W-:Y:S01]  /*1c70*/  ISETP.GT.U32.AND P0, PT, R0.reuse, R23, PT ;  /* 0x000000170000720c */ /* 0x040fe20003f04070 */
[----:B------:R-:W-:Y:S01]  /*1c80*/  IMAD R25, R0, R18, R25 ;  /* 0x0000001200197224 */ /* 0x000fe200078e0219 */
[----:B------:R-:W-:Y:S01]  /*1c90*/  STL.64 [R1+0x46a8], R8 ;  /* 0x0046a80801007387 */ /* 0x000fe20000100a00 */
[----:B------:R-:W-:-:S02]  /*1ca0*/  IMAD.MOV R17, RZ, RZ, -R17 ;  /* 0x000000ffff117224 */ /* 0x000fc400078e0a11 */
[C---:B------:R-:W-:Y:S01]  /*1cb0*/  IMAD R27, R0.reuse, R19, R27 ;  /* 0x00000013001b7224 */ /* 0x040fe200078e021b */
[C---:B------:R-:W-:Y:S01]  /*1cc0*/  ISETP.GT.U32.AND P1, PT, R0.reuse, R25, PT ;  /* 0x000000190000720c */ /* 0x040fe20003f24070 */
[----:B------:R-:W-:Y:S01]  /*1cd0*/  IMAD R31, R0, R17, R31 ;  /* 0x00000011001f7224 */ /* 0x000fe200078e021f */
[----:B------:R-:W-:Y:S01]  /*1ce0*/  STL.64 [R1+0x46c8], R8 ;  /* 0x0046c80801007387 */ /* 0x000fe20000100a00 */
[----:B------:R-:W-:Y:S01]  /*1cf0*/  IMAD R6, R2, R22, R21 ;  /* 0x0000001602067224 */ /* 0x000fe200078e0215 */
[----:B------:R-:W-:Y:S01]  /*1d00*/  ISETP.GT.U32.AND P2, PT, R0, R27, PT ;  /* 0x0000001b0000720c */ /* 0x000fe20003f44070 */
[----:B-1----:R-:W-:Y:S01]  /*1d10*/  VIADD R5, R28, 0xc ;  /* 0x0000000c1c057836 */ /* 0x002fe20000000000 */
[----:B------:R-:W-:Y:S01]  /*1d20*/  STL.64 [R1+0x46d8], R8 ;  /* 0x0046d80801007387 */ /* 0x000fe20000100a00 */
[----:B------:R-:W-:Y:S01]  /*1d30*/  ISETP.GT.U32.AND P4, PT, R0, R31, PT ;  /* 0x0000001f0000720c */ /* 0x000fe20003f84070 */
[----:B------:R-:W-:Y:S01]  /*1d40*/  @!P0 IMAD.IADD R23, R23, 0x1, -R0 ;  /* 0x0000000117178824 */ /* 0x000fe200078e0a00 */
[----:B------:R-:W-:Y:S01]  /*1d50*/  IABS R22, R30 ;  /* 0x0000001e00167213 */ /* 0x000fe20000000000 */
[----:B------:R-:W-:Y:S01]  /*1d60*/  STL.64 [R1+0x46f8], R8 ;  /* 0x0046f80801007387 */ /* 0x000fe20000100a00 */
[----:B------:R-:W-:-:S02]  /*1d70*/  IABS R20, R5 ;  /* 0x0000000500147213 */ /* 0x000fc40000000000 */
[--C-:B------:R-:W-:Y:S01]  /*1d80*/  @!P1 IMAD.IADD R25, R25, 0x1, -R0.reuse ;  /* 0x0000000119199824 */ /* 0x100fe200078e0a00 */
[----:B------:R-:W-:Y:S01]  /*1d90*/  STL.64 [R1+0x4718], R8 ;  /* 0x0047180801007387 */ /* 0x000fe20000100a00 */
[----:B------:R-:W-:Y:S01]  /*1da0*/  ISETP.GT.U32.AND P1, PT, R0, R23, PT ;  /* 0x000000170000720c */ /* 0x000fe20003f24070 */
[----:B------:R-:W-:Y:S01]  /*1db0*/  IMAD.HI.U32 R18, R3, R20, RZ ;  /* 0x0000001403127227 */ /* 0x000fe200078e00ff */
[----:B------:R-:W-:Y:S01]  /*1dc0*/  ISETP.GE.AND P0, PT, R40, RZ, PT ;  /* 0x000000ff2800720c */ /* 0x000fe20003f06270 */
[----:B------:R-:W-:Y:S01]  /*1dd0*/  STL.64 [R1+0x4738], R8 ;  /* 0x0047380801007387 */ /* 0x000fe20000100a00 */
[C---:B------:R-:W-:Y:S01]  /*1de0*/  ISETP.GT.U32.AND P6, PT, R0.reuse, R25, PT ;  /* 0x000000190000720c */ /* 0x040fe20003fc4070 */
[--C-:B------:R-:W-:Y:S02]  /*1df0*/  @!P4 IMAD.IADD R31, R31, 0x1, -R0.reuse ;  /* 0x000000011f1fc824 */ /* 0x100fe400078e0a00 */
[----:B------:R-:W-:Y:S01]  /*1e00*/  STL [R1+0x3d40], R40 ;  /* 0x003d402801007387 */ /* 0x000fe20000100800 */
[----:B------:R-:W-:Y:S01]  /*1e10*/  @!P2 IMAD.IADD R27, R27, 0x1, -R0 ;  /* 0x000000011b1ba824 */ /* 0x000fe200078e0a00 */
[----:B------:R-:W-:Y:S01]  /*1e20*/  ISETP.GE.AND P2, PT, R39, RZ, PT ;  /* 0x000000ff2700720c */ /* 0x000fe20003f46270 */
[----:B------:R-:W-:Y:S01]  /*1e30*/  IMAD.HI.U32 R19, R3, R22, RZ ;  /* 0x0000001603137227 */ /* 0x000fe200078e00ff */
[----:B------:R-:W-:Y:S01]  /*1e40*/  STL [R1+0x3d48], R39 ;  /* 0x003d482701007387 */ /* 0x000fe20000100800 */
[----:B------:R-:W-:-:S02]  /*1e50*/  ISETP.GT.U32.AND P4, PT, R0, R31, PT ;  /* 0x0000001f0000720c */ /* 0x000fc40003f84070 */
[----:B------:R-:W-:Y:S01]  /*1e60*/  IMAD.MOV R21, RZ, RZ, -R18 ;  /* 0x000000ffff157224 */ /* 0x000fe200078e0a12 */
[----:B------:R-:W-:Y:S01]  /*1e70*/  STL [R1+0x3d4c], R38 ;  /* 0x003d4c2601007387 */ /* 0x000fe20000100800 */
[----:B------:R-:W-:Y:S01]  /*1e80*/  ISETP.GT.U32.AND P5, PT, R0, R27, PT ;  /* 0x0000001b0000720c */ /* 0x000fe20003fa4070 */
[----:B------:R-:W-:Y:S02]  /*1e90*/  IMAD.MOV R33, RZ, RZ, -R19 ;  /* 0x000000ffff217224 */ /* 0x000fe400078e0a13 */
[----:B------:R-:W-:Y:S01]  /*1ea0*/  STL [R1+0x3ec0], R7 ;  /* 0x003ec00701007387 */ /* 0x000fe20000100800 */
[----:B------:R-:W-:Y:S02]  /*1eb0*/  IMAD R19, R2, R21, R20 ;  /* 0x0000001502137224 */ /* 0x000fe400078e0214 */
[----:B------:R-:W1:Y:S01]  /*1ec0*/  LDC.64 R20, c[0x0][0x380] ;  /* 0x0000e000ff147b82 */ /* 0x000e620000000a00 */
[----:B------:R-:W-:Y:S01]  /*1ed0*/  STL [R1+0x3d50], R26 ;  /* 0x003d501a01007387 */ /* 0x000fe20000100800 */
[--C-:B------:R-:W-:Y:S01]  /*1ee0*/  @!P1 IMAD.IADD R23, R23, 0x1, -R0.reuse ;  /* 0x0000000117179824 */ /* 0x100fe200078e0a00 */
[----:B------:R-:W-:Y:S01]  /*1ef0*/  ISETP.GE.AND P1, PT, R38, RZ, PT ;  /* 0x000000ff2600720c */ /* 0x000fe20003f26270 */
[--C-:B------:R-:W-:Y:S01]  /*1f00*/  @!P6 IMAD.IADD R25, R25, 0x1, -R0.reuse ;  /* 0x000000011919e824 */ /* 0x100fe200078e0a00 */
[----:B------:R-:W-:Y:S01]  /*1f10*/  STL [R1+0x3ebc], R6 ;  /* 0x003ebc0601007387 */ /* 0x000fe20000100800 */
[----:B------:R-:W-:Y:S01]  /*1f20*/  ISETP.GE.AND P6, PT, R26, RZ, PT ;  /* 0x000000ff1a00720c */ /* 0x000fe20003fc6270 */
[----:B------:R-:W-:Y:S01]  /*1f30*/  @!P4 IMAD.IADD R31, R31, 0x1, -R0 ;  /* 0x000000011f1fc824 */ /* 0x000fe200078e0a00 */
[----:B------:R-:W-:Y:S01]  /*1f40*/  ISETP.NE.AND P4, PT, R4, RZ, PT ;  /* 0x000000ff0400720c */ /* 0x000fe20003f85270 */
[----:B------:R-:W-:Y:S01]  /*1f50*/  STL.64 [R1+0x45a8], R6 ;  /* 0x0045a80601007387 */ /* 0x000fe20000100a00 */
[C---:B------:R-:W-:Y:S01]  /*1f60*/  IMAD R18, R2.reuse, R33, R22 ;  /* 0x0000002102127224 */ /* 0x040fe200078e0216 */
[----:B------:R-:W-:Y:S01]  /*1f70*/  LOP3.LUT R4, RZ, R4, RZ, 0x33, !PT ;  /* 0x00000004ff047212 */ /* 0x000fe200078e33ff */
[----:B------:R-:W-:Y:S01]  /*1f80*/  @!P0 IMAD.MOV R23, RZ, RZ, -R23 ;  /* 0x000000ffff178224 */ /* 0x000fe200078e0a17 */
[----:B------:R-:W-:Y:S01]  /*1f90*/  STL.64 [R1+0x45b8], R6 ;  /* 0x0045b80601007387 */ /* 0x000fe20000100a00 */
[----:B------:R-:W-:Y:S01]  /*1fa0*/  @!P5 IMAD.IADD R27, R27, 0x1, -R0 ;  /* 0x000000011b1bd824 */ /* 0x000fe200078e0a00 */
[----:B------:R-:W-:Y:S01]  /*1fb0*/  ISETP.GT.U32.AND P0, PT, R2, R14, PT ;  /* 0x0000000e0200720c */ /* 0x000fe20003f04070 */
[----:B------:R-:W-:Y:S01]  /*1fc0*/  @!P2 IMAD.MOV R25, RZ, RZ, -R25 ;  /* 0x000000ffff19a224 */ /* 0x000fe200078e0a19 */
[----:B------:R-:W-:Y:S01]  /*1fd0*/  STL.64 [R1+0x45d8], R6 ;  /* 0x0045d80601007387 */ /* 0x000fe20000100a00 */
[----:B------:R-:W-:Y:S01]  /*1fe0*/  @!P1 IMAD.MOV R27, RZ, RZ, -R27 ;  /* 0x000000ffff1b9224 */ /* 0x000fe200078e0a1b */
[C---:B------:R-:W-:Y:S01]  /*1ff0*/  SEL R23, R4.reuse, R23, !P4 ;  /* 0x0000001704177207 */ /* 0x040fe20006000000 */
[----:B------:R-:W-:Y:S01]  /*2000*/  @!P6 IMAD.MOV R31, RZ, RZ, -R31 ;  /* 0x000000ffff1fe224 */ /* 0x000fe200078e0a1f */
[----:B------:R-:W-:Y:S01]  /*2010*/  STL.64 [R1+0x45f8], R6 ;  /* 0x0045f80601007387 */ /* 0x000fe20000100a00 */
[----:B------:R-:W-:-:S02]  /*2020*/  SEL R25, R4, R25, !P4 ;  /* 0x0000001904197207 */ /* 0x000fc40006000000 */
[C---:B------:R-:W-:Y:S01]  /*2030*/  SEL R27, R4.reuse, R27, !P4 ;  /* 0x0000001b041b7207 */ /* 0x040fe20006000000 */
[----:B------:R-:W-:Y:S01]  /*2040*/  STL.64 [R1+0x4630], R6 ;  /* 0x0046300601007387 */ /* 0x000fe20000100a00 */
[----:B------:R-:W-:Y:S02]  /*2050*/  SEL R31, R4, R31, !P4 ;  /* 0x0000001f041f7207 */ /* 0x000fe40006000000 */
[----:B------:R-:W-:Y:S01]  /*2060*/  ISETP.GT.U32.AND P4, PT, R2, R15, PT ;  /* 0x0000000f0200720c */ /* 0x000fe20003f84070 */
[----:B------:R-:W-:Y:S01]  /*2070*/  STL.64 [R1+0x4650], R6 ;  /* 0x0046500601007387 */ /* 0x000fe20000100a00 */
[----:B------:R-:W-:-:S03]  /*2080*/  @!P0 IMAD.IADD R14, R14, 0x1, -R2 ;  /* 0x000000010e0e8824 */ /* 0x000fc600078e0a02 */
[----:B------:R-:W-:Y:S04]  /*2090*/  STL.64 [R1+0x4678], R6 ;  /* 0x0046780601007387 */ /* 0x000fe80000100a00 */
[----:B------:R-:W-:Y:S04]  /*20a0*/  STL.64 [R1+0x4698], R6 ;  /* 0x0046980601007387 */ /* 0x000fe80000100a00 */
[----:B------:R-:W-:Y:S01]  /*20b0*/  STL.64 [R1+0x46b8], R6 ;  /* 0x0046b80601007387 */ /* 0x000fe20000100a00 */
[----:B------:R-:W-:Y:S01]  /*20c0*/  @!P4 IMAD.IADD R15, R15, 0x1, -R2 ;  /* 0x000000010f0fc824 */ /* 0x000fe200078e0a02 */
[----:B------:R-:W-:-:S02]  /*20d0*/  ISETP.GT.U32.AND P4, PT, R2, R11, PT ;  /* 0x0000000b0200720c */ /* 0x000fc40003f84070 */
[----:B------:R3:W-:Y:S04]  /*20e0*/  STL [R1+0x2020], R29 ;  /* 0x0020201d01007387 */ /* 0x0007e80000100800 */
[----:B------:R4:W-:Y:S04]  /*20f0*/  STL [R1+0x2044], R30 ;  /* 0x0020441e01007387 */ /* 0x0009e80000100800 */
[----:B------:R0:W-:Y:S01]  /*2100*/  STL [R1+0x3eac], R5 ;  /* 0x003eac0501007387 */ /* 0x0001e20000100800 */
[----:B---3--:R-:W-:Y:S02]  /*2110*/  IABS R29, R29 ;  /* 0x0000001d001d7213 */ /* 0x008fe40000000000 */
[----:B------:R-:W-:Y:S01]  /*2120*/  @!P4 IMAD.IADD R11, R11, 0x1, -R2 ;  /* 0x000000010b0bc824 */ /* 0x000fe200078e0a02 */
[----:B------:R3:W-:Y:S01]  /*2130*/  STL [R1+0x2040], R24 ;  /* 0x0020401801007387 */ /* 0x0007e20000100800 */
[----:B----4-:R-:W4:Y:S01]  /*2140*/  LDC R30, c[0x0][0x3a4] ;  /* 0x0000e900ff1e7b82 */ /* 0x010f220000000800 */
[----:B------:R-:W-:-:S04]  /*2150*/  IMAD.HI.U32 R17, R3, R29, RZ ;  /* 0x0000001d03117227 */ /* 0x000fc800078e00ff */
[----:B0-----:R-:W-:Y:S02]  /*2160*/  VIADD R5, R28, 0xf ;  /* 0x0000000f1c057836 */ /* 0x001fe40000000000 */
[----:B------:R-:W-:Y:S01]  /*2170*/  IMAD.MOV R17, RZ, RZ, -R17 ;  /* 0x000000ffff117224 */ /* 0x000fe200078e0a11 */
[----:B---3--:R-:W-:Y:S01]  /*2180*/  IABS R24, R24 ;  /* 0x0000001800187213 */ /* 0x008fe20000000000 */
[----:B------:R-:W0:Y:S01]  /*2190*/  LDC R28, c[0x0][0x3a0] ;  /* 0x0000e800ff1c7b82 */ /* 0x000e220000000800 */
[----:B------:R-:W-:Y:S01]  /*21a0*/  IABS R22, R5 ;  /* 0x0000000500167213 */ /* 0x000fe20000000000 */
[----:B------:R-:W-:Y:S02]  /*21b0*/  IMAD R29, R2, R17, R29 ;  /* 0x00000011021d7224 */ /* 0x000fe400078e021d */
[----:B------:R-:W-:-:S03]  /*21c0*/  IMAD.HI.U32 R17, R3, R24, RZ ;  /* 0x0000001803117227 */ /* 0x000fc600078e00ff */
[----:B------:R-:W-:Y:S01]  /*21d0*/  STL [R1+0x3eb0], R29 ;  /* 0x003eb01d01007387 */ /* 0x000fe20000100800 */
[----:B------:R-:W-:-:S03]  /*21e0*/  IMAD.HI.U32 R3, R3, R22, RZ ;  /* 0x0000001603037227 */ /* 0x000fc600078e00ff */
[----:B------:R-:W-:Y:S01]  /*21f0*/  STL [R1+0x3eb4], R19 ;  /* 0x003eb41301007387 */ /* 0x000fe20000100800 */
[----:B------:R-:W-:Y:S02]  /*2200*/  IMAD.MOV R3, RZ, RZ, -R3 ;  /* 0x000000ffff037224 */ /* 0x000fe400078e0a03 */
[----:B------:R-:W-:Y:S01]  /*2210*/  IMAD.MOV R17, RZ, RZ, -R17 ;  /* 0x000000ffff117224 */ /* 0x000fe200078e0a11 */
[----:B------:R-:W-:Y:S01]  /*2220*/  STL [R1+0x3ec4], R18 ;  /* 0x003ec41201007387 */ /* 0x000fe20000100800 */
[-C--:B----4-:R-:W-:Y:S02]  /*2230*/  IMAD R0, R23, R30.reuse, RZ ;  /* 0x0000001e17007224 */ /* 0x090fe400078e02ff */
[----:B------:R-:W-:Y:S01]  /*2240*/  IMAD R4, R2, R3, R22 ;  /* 0x0000000302047224 */ /* 0x000fe200078e0216 */
[----:B------:R-:W-:Y:S01]  /*2250*/  STL.64 [R1+0x45c0], R18 ;  /* 0x0045c01201007387 */ /* 0x000fe20000100a00 */
[----:B------:R-:W-:Y:S01]  /*2260*/  IMAD R3, R25, R30, RZ ;  /* 0x0000001e19037224 */ /* 0x000fe200078e02ff */
[----:B-1----:R-:W-:Y:S01]  /*2270*/  LEA R26, P2, R0, R20, 0x1 ;  /* 0x00000014001a7211 */ /* 0x002fe200078408ff */
[----:B------:R-:W-:Y:S01]  /*2280*/  IMAD R23, R27, R30, RZ ;  /* 0x0000001e1b177224 */ /* 0x000fe200078e02ff */
[----:B------:R-:W-:Y:S01]  /*2290*/  ISETP.GT.U32.AND P5, PT, R2, R4, PT ;  /* 0x000000040200720c */ /* 0x000fe20003fa4070 */
[----:B------:R-:W-:Y:S01]  /*22a0*/  IMAD R30, R31, R30, RZ ;  /* 0x0000001e1f1e7224 */ /* 0x000fe200078e02ff */
[----:B------:R-:W-:Y:S01]  /*22b0*/  LEA.HI.X.SX32 R27, R0, R21, 0x1, P2 ;  /* 0x00000015001b7211 */ /* 0x000fe200010f0eff */
[----:B------:R-:W-:Y:S01]  /*22c0*/  IMAD R17, R2, R17, R24 ;  /* 0x0000001102117224 */ /* 0x000fe200078e0218 */
[-C--:B------:R-:W-:Y:S01]  /*22d0*/  LEA R24, P1, R3, R20.reuse, 0x1 ;  /* 0x0000001403187211 */ /* 0x080fe200078208ff */
[C---:B0-----:R-:W-:Y:S01]  /*22e0*/  VIADD R31, R28.reuse, 0xffffffff ;  /* 0xffffffff1c1f7836 */ /* 0x041fe20000000000 */
[-C--:B------:R-:W-:Y:S01]  /*22f0*/  LEA R22, P2, R23, R20.reuse, 0x1 ;  /* 0x0000001417167211 */ /* 0x080fe200078408ff */
[----:B------:R-:W-:Y:S01]  /*2300*/  VIADD R0, R28, 0xfffffffd ;  /* 0xfffffffd1c007836 */ /* 0x000fe20000000000 */
[----:B------:R-:W-:Y:S01]  /*2310*/  LEA R20, P6, R30, R20, 0x1 ;  /* 0x000000141e147211 */ /* 0x000fe200078c08ff */
[----:B------:R-:W-:Y:S01]  /*2320*/  STL.64 [R1+0x45f0], R18 ;  /* 0x0045f01201007387 */ /* 0x000fe20000100a00 */
[----:B------:R-:W-:-:S02]  /*2330*/  LEA.HI.X.SX32 R25, R3, R21, 0x1, P1 ;  /* 0x0000001503197211 */ /* 0x000fc400008f0eff */
[-C--:B------:R-:W-:Y:S01]  /*2340*/  LEA.HI.X.SX32 R23, R23, R21.reuse, 0x1, P2 ;  /* 0x0000001517177211 */ /* 0x080fe200010f0eff */
[----:B------:R-:W-:Y:S01]  /*2350*/  @!P5 IMAD.IADD R4, R4, 0x1, -R2 ;  /* 0x000000010404d824 */ /* 0x000fe200078e0a02 */
[----:B------:R-:W-:Y:S01]  /*2360*/  LEA.HI.X.SX32 R21, R30, R21, 0x1, P6 ;  /* 0x000000151e157211 */ /* 0x000fe200030f0eff */
[----:B------:R-:W-:Y:S01]  /*2370*/  IMAD.U32 R30, RZ, RZ, UR76 ;  /* 0x0000004cff1e7e24 */ /* 0x000fe2000f8e00ff */
[----:B------:R-:W-:Y:S01]  /*2380*/  ISETP.NE.U32.AND P6, PT, R34, RZ, PT ;  /* 0x000000ff2200720c */ /* 0x000fe20003fc5070 */
[----:B------:R-:W-:Y:S01]  /*2390*/  STL [R1+0x3ed4], R5 ;  /* 0x003ed40501007387 */ /* 0x000fe20000100800 */
[----:B------:R-:W-:Y:S01]  /*23a0*/  ISETP.GE.U32.AND P5, PT, R31, 0x7fffff00, PT ;  /* 0x7fffff001f00780c */ /* 0x000fe20003fa6070 */
[----:B------:R-:W-:Y:S01]  /*23b0*/  VIADD R34, R30, 0x84000 ;  /* 0x000840001e227836 */ /* 0x000fe20000000000 */
[C---:B------:R-:W-:Y:S01]  /*23c0*/  ISETP.GT.U32.AND P1, PT, R2.reuse, R13, PT ;  /* 0x0000000d0200720c */ /* 0x040fe20003f24070 */
[----:B--2---:R-:W-:Y:S01]  /*23d0*/  BAR.SYNC.DEFER_BLOCKING 0x0 ;  /* 0x0000000000007b1d */ /* 0x004fe20000010000 */
[----:B------:R-:W-:-:S02]  /*23e0*/  ISETP.GT.U32.AND P2, PT, R2, R12, PT ;  /* 0x0000000c0200720c */ /* 0x000fc40003f44070 */
[----:B------:R-:W-:Y:S02]  /*23f0*/  R2UR UR4, R34 ;  /* 0x00000000220472ca */ /* 0x000fe400000e0000 */
[----:B------:R-:W-:Y:S01]  /*2400*/  ISETP.GE.U32.AND P0, PT, R0, 0x7ffffefe, PT ;  /* 0x7ffffefe0000780c */ /* 0x000fe20003f06070 */
[----:B------:R-:W-:Y:S02]  /*2410*/  VIADD R0, R28, 0xfffffffc ;  /* 0xfffffffc1c007836 */ /* 0x000fe40000000000 */
[----:B------:R-:W0:Y:S01]  /*2420*/  LDC R3, c[0x0][0x3a8] ;  /* 0x0000ea00ff037b82 */ /* 0x000e220000000800 */
[----:B------:R-:W-:Y:S01]  /*2430*/  VOTEU.ALL UP0, P6 ;  /* 0x0000000000ff7886 */ /* 0x000fe20003000000 */
[----:B------:R-:W-:Y:S01]  /*2440*/  VOTEU.ALL UP1, P6 ;  /* 0x0000000000ff7886 */ /* 0x000fe20003020000 */
[----:B------:R-:W-:Y:S01]  /*2450*/  STL [R1+0x3ed8], R17 ;  /* 0x003ed81101007387 */ /* 0x000fe20000100800 */
[----:B------:R-:W-:Y:S02]  /*2460*/  @!P1 IMAD.IADD R13, R13, 0x1, -R2 ;  /* 0x000000010d0d9824 */ /* 0x000fe400078e0a02 */
[----:B------:R-:W-:-:S04]  /*2470*/  @!UP0 UIADD3 UR10, UPT, UPT, -UR9, 0x100000, URZ ;  /* 0x00100000090a8890 */ /* 0x000fc8000fffe1ff */
[----:B------:R-:W-:Y:S02]  /*2480*/  @!UP0 USHF.L.U32 UR11, UR10, 0xb, URZ ;  /* 0x0000000b0a0b8899 */ /* 0x000fe400080006ff */
[----:B------:R-:W-:Y:S01]  /*2490*/  @!UP0 USHF.L.U32 UR10, UR10, 0x1, URZ ;  /* 0x000000010a0a8899 */ /* 0x000fe200080006ff */
[----:B------:R-:W-:Y:S01]  /*24a0*/  @!P2 IMAD.IADD R12, R12, 0x1, -R2 ;  /* 0x000000010c0ca824 */ /* 0x000fe200078e0a02 */
[----:B------:R-:W-:Y:S01]  /*24b0*/  ISETP.GE.U32.AND P1, PT, R0, 0x7ffffefd, PT ;  /* 0x7ffffefd0000780c */ /* 0x000fe20003f26070 */
[----:B------:R-:W-:Y:S01]  /*24c0*/  VIADD R0, R28, 0xfffffffb ;  /* 0xfffffffb1c007836 */ /* 0x000fe20000000000 */
[----:B------:R-:W-:Y:S04]  /*24d0*/  STL [R1+0x3edc], R4 ;  /* 0x003edc0401007387 */ /* 0x000fe80000100800 */
[----:B------:R-:W-:Y:S01]  /*24e0*/  STL [R1+0x3ee0], R15 ;  /* 0x003ee00f01007387 */ /* 0x000fe20000100800 */
[----:B------:R-:W-:Y:S01]  /*24f0*/  ISETP.GE.U32.AND P2, PT, R0, 0x7ffffefc, PT ;  /* 0x7ffffefc0000780c */ /* 0x000fe20003f46070 */
[----:B------:R-:W-:-:S02]  /*2500*/  IMAD.U32 R0, RZ, RZ, UR8 ;  /* 0x00000008ff007e24 */ /* 0x000fc4000f8e00ff */
[----:B------:R-:W1:Y:S02]  /*2510*/  FENCE.VIEW.ASYNC.S ;  /* 0x00000000000073c6 */ /* 0x000e640000000000 */
[----:B-1----:R-:W1:Y:S02]  /*2520*/  @!UP1 SYNCS.EXCH.64 URZ, [UR4], UR10 ;  /* 0x0000000a04ff95b2 */ /* 0x002e640008000100 */
[----:B-1----:R-:W-:Y:S06]  /*2530*/  BAR.SYNC.DEFER_BLOCKING 0x0 ;  /* 0x0000000000007b1d */ /* 0x002fec0000010000 */
[----:B------:R-:W-:Y:S04]  /*2540*/  STL [R1+0x3ee4], R14 ;  /* 0x003ee40e01007387 */ /* 0x000fe80000100800 */
[----:B------:R-:W-:Y:S04]  /*2550*/  STL [R1+0x3ee8], R13 ;  /* 0x003ee80d01007387 */ /* 0x000fe80000100800 */
[----:B------:R-:W-:Y:S04]  /*2560*/  STL [R1+0x3eec], R12 ;  /* 0x003eec0c01007387 */ /* 0x000fe80000100800 */
[----:B------:R1:W-:Y:S04]  /*2570*/  STL [R1+0x2bbc], R30 ;  /* 0x002bbc1e01007387 */ /* 0x0003e80000100800 */
[----:B------:R-:W2:Y:S04]  /*2580*/  @!P5 LDG.E.U16 R47, desc[UR6][R26.64] ;  /* 0x000000061a2fd981 */ /* 0x000ea8000c1e1500 */
[----:B------:R-:W2:Y:S01]  /*2590*/  @!P5 LDG.E.U16 R46, desc[UR6][R24.64] ;  /* 0x00000006182ed981 */ /* 0x000ea2000c1e1500 */
[----:B0-----:R-:W-:Y:S01]  /*25a0*/  IMAD.SHL.U32 R31, R3, 0x2, RZ ;  /* 0x00000002031f7824 */ /* 0x001fe200078e00ff */
[----:B------:R-:W-:Y:S01]  /*25b0*/  PRMT R61, RZ, 0x7610, R61 ;  /* 0x00007610ff3d7816 */ /* 0x000fe2000000003d */
[----:B-1----:R-:W-:Y:S01]  /*25c0*/  VIADD R30, R28, 0xfffffffa ;  /* 0xfffffffa1c1e7836 */ /* 0x002fe20000000000 */
[----:B------:R-:W3:Y:S04]  /*25d0*/  @!P5 LDG.E.U16 R45, desc[UR6][R22.64] ;  /* 0x00000006162dd981 */ /* 0x000ee8000c1e1500 */
[----:B------:R-:W3:Y:S04]  /*25e0*/  @!P5 LDG.E.U16 R44, desc[UR6][R20.64] ;  /* 0x00000006142cd981 */ /* 0x000ee8000c1e1500 */
[----:B------:R0:W-:Y:S01]  /*25f0*/  STL [R1+0x1fb8], R34 ;  /* 0x001fb82201007387 */ /* 0x0001e20000100800 */
[----:B------:R-:W-:Y:S01]  /*2600*/  PRMT R60, RZ, 0x7610, R60 ;  /* 0x00007610ff3c7816 */ /* 0x000fe2000000003c */
[C---:B------:R-:W-:Y:S01]  /*2610*/  IMAD.WIDE R42, R31.reuse, 0x2, R24 ;  /* 0x000000021f2a7825 */ /* 0x040fe200078e0218 */
[----:B------:R-:W-:Y:S01]  /*2620*/  PRMT R36, RZ, 0x7610, R36 ;  /* 0x00007610ff247816 */ /* 0x000fe20000000024 */
[----:B------:R-:W-:Y:S01]  /*2630*/  STL [R1+0x3ef4], R11 ;  /* 0x003ef40b01007387 */ /* 0x000fe20000100800 */
[----:B------:R-:W-:Y:S01]  /*2640*/  PRMT R37, RZ, 0x7610, R37 ;  /* 0x00007610ff257816 */ /* 0x000fe20000000025 */
[C---:B------:R-:W-:Y:S01]  /*2650*/  IMAD.WIDE R40, R31.reuse, 0x2, R22 ;  /* 0x000000021f287825 */ /* 0x040fe200078e0216 */
[----:B------:R-:W-:Y:S01]  /*2660*/  ISETP.GE.U32.AND P4, PT, R30, 0x7ffffefb, PT ;  /* 0x7ffffefb1e00780c */ /* 0x000fe20003f86070 */
[----:B------:R-:W-:Y:S04]  /*2670*/  STL [R1+0x3ef0], R2 ;  /* 0x003ef00201007387 */ /* 0x000fe80000100800 */
[----:B------:R1:W-:Y:S01]  /*2680*/  STL [R1+0x3d58], R0 ;  /* 0x003d580001007387 */ /* 0x0003e20000100800 */
[----:B0-----:R-:W-:-:S03]  /*2690*/  IMAD.WIDE R34, R31, 0x2, R26 ;  /* 0x000000021f227825 */ /* 0x001fc600078e021a */
[----:B------:R-:W4:Y:S01]  /*26a0*/  @!P0 LDG.E.U16 R60, desc[UR6][R42.64] ;  /* 0x000000062a3c8981 */ /* 0x000f22000c1e1500 */
[----:B------:R-:W-:-:S03]  /*26b0*/  IMAD.WIDE R38, R31, 0x2, R20 ;  /* 0x000000021f267825 */ /* 0x000fc600078e0214 */
[----:B------:R-:W3:Y:S01]  /*26c0*/  @!P0 LDG.E.U16 R61, desc[UR6][R34.64] ;  /* 0x00000006223d8981 */ /* 0x000ee2000c1e1500 */
[----:B-1----:R-:W-:-:S03]  /*26d0*/  VIADD R0, R28, 0xfffffff9 ;  /* 0xfffffff91c007836 */ /* 0x002fc60000000000 */
[----:B------:R-:W3:Y:S04]  /*26e0*/  @!P0 LDG.E.U16 R36, desc[UR6][R38.64] ;  /* 0x0000000626248981 */ /* 0x000ee8000c1e1500 */
[----:B------:R0:W3:Y:S04]  /*26f0*/  @!P0 LDG.E.U16 R37, desc[UR6][R40.64] ;  /* 0x0000000628258981 */ /* 0x0000e8000c1e1500 */
[----:B--2---:R-:W-:Y:S04]  /*2700*/  STL.64 [R1+0x3fd0], R46 ;  /* 0x003fd02e01007387 */ /* 0x004fe80000100a00 */
        /* <DEDUP_REMOVED lines=48> */
[----:B---3--:R-:W-:Y:S04]  /*2a10*/  STL.64 [R1+0x3fd8], R44 ;  /* 0x003fd82c01007387 */ /* 0x008fe80000100a00 */
        /* <DEDUP_REMOVED lines=45> */
[----:B------:R1:W-:Y:S04]  /*2cf0*/  STL.64 [R1+0x1f78], R34 ;  /* 0x001f782201007387 */ /* 0x0003e80000100a00 */
[----:B------:R2:W-:Y:S04]  /*2d00*/  STL.64 [R1+0x1f70], R42 ;  /* 0x001f702a01007387 */ /* 0x0005e80000100a00 */
[----:B-1----:R-:W3:Y:S04]  /*2d10*/  LDL.LU.64 R34, [R1+0x4c50] ;  /* 0x004c500001227983 */ /* 0x002ee80000300a00 */
[----:B------:R0:W-:Y:S04]  /*2d20*/  STL.64 [R1+0x1f68], R40 ;  /* 0x001f682801007387 */ /* 0x0001e80000100a00 */
[----:B--2---:R-:W2:Y:S01]  /*2d30*/  LDL.LU.64 R42, [R1+0x4c48] ;  /* 0x004c4800012a7983 */ /* 0x004ea20000300a00 */
[----:B------:R-:W-:-:S03]  /*2d40*/  IMAD R31, R3, 0x3, RZ ;  /* 0x00000003031f7824 */ /* 0x000fc600078e02ff */
[----:B------:R1:W-:Y:S04]  /*2d50*/  STL.64 [R1+0x1f60], R38 ;  /* 0x001f602601007387 */ /* 0x0003e80000100a00 */
[----:B----4-:R-:W-:Y:S04]  /*2d60*/  STL [R1+0x22f0], R60 ;  /* 0x0022f03c01007387 */ /* 0x010fe80000100800 */
[----:B------:R4:W-:Y:S01]  /*2d70*/  STL [R1+0x22f4], R61 ;  /* 0x0022f43d01007387 */ /* 0x0009e20000100800 */
[----:B0-----:R-:W-:-:S03]  /*2d80*/  IMAD.WIDE R40, R31, 0x2, R22 ;  /* 0x000000021f287825 */ /* 0x001fc600078e0216 */
[----:B------:R-:W-:Y:S01]  /*2d90*/  STL [R1+0x22e8], R36 ;  /* 0x0022e82401007387 */ /* 0x000fe20000100800 */
[----:B-1----:R-:W-:-:S03]  /*2da0*/  IMAD.WIDE R38, R31, 0x2, R20 ;  /* 0x000000021f267825 */ /* 0x002fc600078e0214 */
[----:B------:R0:W-:Y:S01]  /*2db0*/  STL [R1+0x22ec], R37 ;  /* 0x0022ec2501007387 */ /* 0x0001e20000100800 */
[----:B----4-:R-:W-:-:S04]  /*2dc0*/  IMAD.WIDE R60, R31, 0x2, R26 ;  /* 0x000000021f3c7825 */ /* 0x010fc800078e021a */
[----:B0-----:R-:W-:Y:S01]  /*2dd0*/  IMAD.WIDE R36, R31, 0x2, R24 ;  /* 0x000000021f247825 */ /* 0x001fe200078e0218 */
[----:B------:R0:W-:Y:S04]  /*2de0*/  STL.64 [R1+0x1f58], R60 ;  /* 0x001f583c01007387 */ /* 0x0001e80000100a00 */
[----:B------:R1:W-:Y:S01]  /*2df0*/  STL.64 [R1+0x1f50], R36 ;  /* 0x001f502401007387 */ /* 0x0003e20000100a00 */
[----:B---3--:R-:W-:Y:S02]  /*2e00*/  PRMT R34, RZ, 0x7610, R34 ;  /* 0x00007610ff227816 */ /* 0x008fe40000000022 */
[----:B------:R-:W-:-:S04]  /*2e10*/  PRMT R35, RZ, 0x7610, R35 ;  /* 0x00007610ff237816 */ /* 0x000fc80000000023 */
[----:B------:R-:W3:Y:S01]  /*2e20*/  @!P1 LDG.E.U16 R34, desc[UR6][R38.64] ;  /* 0x0000000626229981 */ /* 0x000ee2000c1e1500 */
[----:B--2---:R-:W-:Y:S02]  /*2e30*/  PRMT R43, RZ, 0x7610, R43 ;  /* 0x00007610ff2b7816 */ /* 0x004fe4000000002b */
[----:B------:R-:W-:Y:S01]  /*2e40*/  PRMT R42, RZ, 0x7610, R42 ;  /* 0x00007610ff2a7816 */ /* 0x000fe2000000002a */
[----:B------:R2:W4:Y:S04]  /*2e50*/  @!P1 LDG.E.U16 R35, desc[UR6][R40.64] ;  /* 0x0000000628239981 */ /* 0x000528000c1e1500 */
[----:B------:R0:W4:Y:S04]  /*2e60*/  @!P1 LDG.E.U16 R43, desc[UR6][R60.64] ;  /* 0x000000063c2b9981 */ /* 0x000128000c1e1500 */
[----:B------:R-:W4:Y:S04]  /*2e70*/  @!P1 LDG.E.U16 R42, desc[UR6][R36.64] ;  /* 0x00000006242a9981 */ /* 0x000f28000c1e1500 */
[----:B0-----:R-:W4:Y:S04]  /*2e80*/  LDL.LU.64 R60, [R1+0x4c40] ;  /* 0x004c4000013c7983 */ /* 0x001f280000300a00 */
[----:B------:R2:W-:Y:S04]  /*2e90*/  STL.64 [R1+0x1f48], R40 ;  /* 0x001f482801007387 */ /* 0x0005e80000100a00 */
[----:B-1----:R-:W4:Y:S01]  /*2ea0*/  LDL.LU.64 R36, [R1+0x4c38] ;  /* 0x004c380001247983 */ /* 0x002f220000300a00 */
[----:B------:R-:W-:Y:S01]  /*2eb0*/  ISETP.GE.U32.AND P5, PT, R0, 0x7ffffefa, PT ;  /* 0x7ffffefa0000780c */ /* 0x000fe20003fa6070 */
[----:B------:R-:W-:-:S05]  /*2ec0*/  VIADD R0, R28, 0xfffffff8 ;  /* 0xfffffff81c007836 */ /* 0x000fca0000000000 */
[----:B------:R-:W-:Y:S01]  /*2ed0*/  ISETP.GE.U32.AND P0, PT, R0, 0x7ffffef9, PT ;  /* 0x7ffffef90000780c */ /* 0x000fe20003f06070 */
[----:B------:R-:W-:Y:S01]  /*2ee0*/  VIADD R0, R28, 0xfffffff7 ;  /* 0xfffffff71c007836 */ /* 0x000fe20000000000 */
[----:B------:R0:W-:Y:S04]  /*2ef0*/  STL.64 [R1+0x1f40], R38 ;  /* 0x001f402601007387 */ /* 0x0001e80000100a00 */
[----:B------:R-:W-:Y:S01]  /*2f00*/  ISETP.GE.U32.AND P1, PT, R0, 0x7ffffef8, PT ;  /* 0x7ffffef80000780c */ /* 0x000fe20003f26070 */
[----:B------:R-:W-:-:S04]  /*2f10*/  IMAD.SHL.U32 R0, R3, 0x4, RZ ;  /* 0x0000000403007824 */ /* 0x000fc800078e00ff */
[----:B--2---:R-:W-:-:S04]  /*2f20*/  IMAD.WIDE R40, R0, 0x2, R20 ;  /* 0x0000000200287825 */ /* 0x004fc800078e0214 */
[C---:B0-----:R-:W-:Y:S01]  /*2f30*/  IMAD.WIDE R38, R0.reuse, 0x2, R24 ;  /* 0x0000000200267825 */ /* 0x041fe200078e0218 */
[----:B---3--:R-:W-:Y:S04]  /*2f40*/  STL [R1+0x2b50], R34 ;  /* 0x002b502201007387 */ /* 0x008fe80000100800 */
[----:B----4-:R0:W-:Y:S04]  /*2f50*/  STL [R1+0x2b54], R35 ;  /* 0x002b542301007387 */ /* 0x0101e80000100800 */
[----:B------:R-:W-:Y:S01]  /*2f60*/  STL [R1+0x2b58], R42 ;  /* 0x002b582a01007387 */ /* 0x000fe20000100800 */
[----:B0-----:R-:W-:Y:S01]  /*2f70*/  IMAD.WIDE R34, R0, 0x2, R26 ;  /* 0x0000000200227825 */ /* 0x001fe200078e021a */
[----:B------:R-:W-:-:S02]  /*2f80*/  PRMT R60, RZ, 0x7610, R60 ;  /* 0x00007610ff3c7816 */ /* 0x000fc4000000003c */
[----:B------:R-:W-:Y:S01]  /*2f90*/  PRMT R61, RZ, 0x7610, R61 ;  /* 0x00007610ff3d7816 */ /* 0x000fe2000000003d */
[----:B------:R0:W-:Y:S01]  /*2fa0*/  STL [R1+0x2318], R43 ;  /* 0x0023182b01007387 */ /* 0x0001e20000100800 */
[----:B------:R-:W-:Y:S02]  /*2fb0*/  PRMT R36, RZ, 0x7610, R36 ;  /* 0x00007610ff247816 */ /* 0x000fe40000000024 */
[----:B------:R-:W-:Y:S01]  /*2fc0*/  PRMT R37, RZ, 0x7610, R37 ;  /* 0x00007610ff257816 */ /* 0x000fe20000000025 */
[----:B------:R1:W-:Y:S01]  /*2fd0*/  STL.64 [R1+0x1f38], R34 ;  /* 0x001f382201007387 */ /* 0x0003e20000100a00 */
[----:B0-----:R-:W-:-:S03]  /*2fe0*/  IMAD.WIDE R42, R0, 0x2, R22 ;  /* 0x00000002002a7825 */ /* 0x001fc600078e0216 */
[----:B------:R-:W2:Y:S04]  /*2ff0*/  @!P2 LDG.E.U16 R60, desc[UR6][R38.64] ;  /* 0x00000006263ca981 */ /* 0x000ea8000c1e1500 */
[----:B------:R0:W-:Y:S04]  /*3000*/  STL.64 [R1+0x1f30], R38 ;  /* 0x001f302601007387 */ /* 0x0001e80000100a00 */
[----:B------:R-:W3:Y:S04]  /*3010*/  @!P2 LDG.E.U16 R61, desc[UR6][R34.64] ;  /* 0x00000006223da981 */ /* 0x000ee8000c1e1500 */
[----:B------:R-:W4:Y:S04]  /*3020*/  @!P2 LDG.E.U16 R36, desc[UR6][R40.64] ;  /* 0x000000062824a981 */ /* 0x000f28000c1e1500 */
[----:B------:R0:W4:Y:S04]  /*3030*/  @!P2 LDG.E.U16 R37, desc[UR6][R42.64] ;  /* 0x000000062a25a981 */ /* 0x000128000c1e1500 */
[----:B-1----:R-:W4:Y:S04]  /*3040*/  LDL.LU.64 R34, [R1+0x4c30] ;  /* 0x004c300001227983 */ /* 0x002f280000300a00 */
[----:B------:R1:W-:Y:S04]  /*3050*/  STL.64 [R1+0x1f28], R42 ;  /* 0x001f282a01007387 */ /* 0x0003e80000100a00 */
[----:B0-----:R-:W4:Y:S01]  /*3060*/  LDL.LU.64 R38, [R1+0x4c28] ;  /* 0x004c280001267983 */ /* 0x001f220000300a00 */
[----:B------:R-:W-:-:S03]  /*3070*/  VIADD R0, R28, 0xfffffff6 ;  /* 0xfffffff61c007836 */ /* 0x000fc60000000000 */
[----:B------:R0:W-:Y:S02]  /*3080*/  STL.64 [R1+0x1f20], R40 ;  /* 0x001f202801007387 */ /* 0x0001e40000100a00 */
[----:B------:R-:W-:Y:S01]  /*3090*/  ISETP.GE.U32.AND P2, PT, R0, 0x7ffffef7, PT ;  /* 0x7ffffef70000780c */ /* 0x000fe20003f46070 */
[----:B------:R-:W-:Y:S01]  /*30a0*/  IMAD R0, R3, 0x5, RZ ;  /* 0x0000000503007824 */ /* 0x000fe200078e02ff */
[----:B------:R-:W-:Y:S02]  /*30b0*/  PRMT R53, RZ, 0x7610, R53 ;  /* 0x00007610ff357816 */ /* 0x000fe40000000035 */
[----:B------:R-:W-:Y:S01]  /*30c0*/  PRMT R52, RZ, 0x7610, R52 ;  /* 0x00007610ff347816 */ /* 0x000fe20000000034 */
[----:B-1----:R-:W-:-:S04]  /*30d0*/  IMAD.WIDE R42, R0, 0x2, R22 ;  /* 0x00000002002a7825 */ /* 0x002fc800078e0216 */
[C---:B0-----:R-:W-:Y:S01]  /*30e0*/  IMAD.WIDE R40, R0.reuse, 0x2, R20 ;  /* 0x0000000200287825 */ /* 0x041fe200078e0214 */
[----:B--2---:R-:W-:Y:S04]  /*30f0*/  STL [R1+0x2b64], R60 ;  /* 0x002b643c01007387 */ /* 0x004fe80000100800 */
[----:B---3--:R0:W-:Y:S04]  /*3100*/  STL [R1+0x2b68], R61 ;  /* 0x002b683d01007387 */ /* 0x0081e80000100800 */
[----:B----4-:R-:W-:Y:S04]  /*3110*/  STL [R1+0x2b5c], R36 ;  /* 0x002b5c2401007387 */ /* 0x010fe80000100800 */
[----:B------:R1:W-:Y:S01]  /*3120*/  STL [R1+0x2b60], R37 ;  /* 0x002b602501007387 */ /* 0x0003e20000100800 */
[----:B0-----:R-:W-:-:S04]  /*3130*/  IMAD.WIDE R60, R0, 0x2, R26 ;  /* 0x00000002003c7825 */ /* 0x001fc800078e021a */
[----:B-1----:R-:W-:Y:S01]  /*3140*/  IMAD.WIDE R36, R0, 0x2, R24 ;  /* 0x0000000200247825 */ /* 0x002fe200078e0218 */
[----:B------:R-:W-:Y:S02]  /*3150*/  PRMT R38, RZ, 0x7610, R38 ;  /* 0x00007610ff267816 */ /* 0x000fe40000000026 */
[----:B------:R-:W-:Y:S01]  /*3160*/  PRMT R39, RZ, 0x7610, R39 ;  /* 0x00007610ff277816 */ /* 0x000fe20000000027 */
[----:B------:R0:W-:Y:S04]  /*3170*/  STL.64 [R1+0x1f18], R60 ;  /* 0x001f183c01007387 */ /* 0x0001e80000100a00 */
[----:B------:R1:W-:Y:S04]  /*3180*/  STL.64 [R1+0x1f10], R36 ;  /* 0x001f102401007387 */ /* 0x0003e80000100a00 */
[----:B------:R-:W2:Y:S04]  /*3190*/  @!P4 LDG.E.U16 R53, desc[UR6][R60.64] ;  /* 0x000000063c35c981 */ /* 0x000ea8000c1e1500 */
[----:B------:R-:W3:Y:S04]  /*31a0*/  @!P4 LDG.E.U16 R38, desc[UR6][R40.64] ;  /* 0x000000062826c981 */ /* 0x000ee8000c1e1500 */
[----:B------:R-:W4:Y:S04]  /*31b0*/  @!P4 LDG.E.U16 R52, desc[UR6][R36.64] ;  /* 0x000000062434c981 */ /* 0x000f28000c1e1500 */
[----:B0-----:R-:W2:Y:S04]  /*31c0*/  LDL.LU.64 R60, [R1+0x4c20] ;  /* 0x004c2000013c7983 */ /* 0x001ea80000300a00 */
[----:B------:R0:W-:Y:S04]  /*31d0*/  STL.64 [R1+0x1f08], R42 ;  /* 0x001f082a01007387 */ /* 0x0001e80000100a00 */
[----:B------:R0:W4:Y:S04]  /*31e0*/  @!P4 LDG.E.U16 R39, desc[UR6][R42.64] ;  /* 0x000000062a27c981 */ /* 0x000128000c1e1500 */
[----:B-1----:R-:W4:Y:S01]  /*31f0*/  LDL.LU.64 R36, [R1+0x4c18] ;  /* 0x004c180001247983 */ /* 0x002f220000300a00 */
[----:B------:R-:W-:-:S03]  /*3200*/  VIADD R0, R28, 0xfffffff5 ;  /* 0xfffffff51c007836 */ /* 0x000fc60000000000 */
[----:B------:R1:W-:Y:S02]  /*3210*/  STL.64 [R1+0x1f00], R40 ;  /* 0x001f002801007387 */ /* 0x0003e40000100a00 */
[----:B------:R-:W-:Y:S01]  /*3220*/  ISETP.GE.U32.AND P4, PT, R0, 0x7ffffef6, PT ;  /* 0x7ffffef60000780c */ /* 0x000fe20003f86070 */
[----:B------:R-:W-:-:S04]  /*3230*/  IMAD R0, R3, 0x6, RZ ;  /* 0x0000000603007824 */ /* 0x000fc800078e02ff */
[----:B0-----:R-:W-:-:S04]  /*3240*/  IMAD.WIDE R42, R0, 0x2, R20 ;  /* 0x00000002002a7825 */ /* 0x001fc800078e0214 */
[----:B-1----:R-:W-:Y:S01]  /*3250*/  IMAD.WIDE R40, R0, 0x2, R26 ;  /* 0x0000000200287825 */ /* 0x002fe200078e021a */
[----:B---3--:R-:W-:Y:S01]  /*3260*/  STL [R1+0x2b8c], R38 ;  /* 0x002b8c2601007387 */ /* 0x008fe20000100800 */
[----:B--2---:R-:W-:Y:S02]  /*3270*/  PRMT R60, RZ, 0x7610, R60 ;  /* 0x00007610ff3c7816 */ /* 0x004fe4000000003c */
[----:B------:R-:W-:Y:S01]  /*3280*/  PRMT R61, RZ, 0x7610, R61 ;  /* 0x00007610ff3d7816 */ /* 0x000fe2000000003d */
[----:B----4-:R0:W-:Y:S01]  /*3290*/  STL [R1+0x2b90], R39 ;  /* 0x002b902701007387 */ /* 0x0101e20000100800 */
[----:B------:R-:W-:-:S03]  /*32a0*/  PRMT R36, RZ, 0x7610, R36 ;  /* 0x00007610ff247816 */ /* 0x000fc60000000024 */
[----:B------:R-:W-:Y:S01]  /*32b0*/  STL [R1+0x2b94], R52 ;  /* 0x002b943401007387 */ /* 0x000fe20000100800 */
[----:B------:R-:W-:-:S03]  /*32c0*/  PRMT R37, RZ, 0x7610, R37 ;  /* 0x00007610ff257816 */ /* 0x000fc60000000025 */
[----:B------:R1:W-:Y:S01]  /*32d0*/  STL [R1+0x2b98], R53 ;  /* 0x002b983501007387 */ /* 0x0003e20000100800 */
[----:B0-----:R-:W-:-:S03]  /*32e0*/  IMAD.WIDE R38, R0, 0x2, R24 ;  /* 0x0000000200267825 */ /* 0x001fc600078e0218 */
[----:B------:R-:W2:Y:S04]  /*32f0*/  @!P5 LDG.E.U16 R36, desc[UR6][R42.64] ;  /* 0x000000062a24d981 */ /* 0x000ea8000c1e1500 */
[----:B------:R-:W3:Y:S01]  /*3300*/  @!P5 LDG.E.U16 R60, desc[UR6][R38.64] ;  /* 0x00000006263cd981 */ /* 0x000ee2000c1e1500 */
[----:B-1----:R-:W-:-:S03]  /*3310*/  IMAD.WIDE R52, R0, 0x2, R22 ;  /* 0x0000000200347825 */ /* 0x002fc600078e0216 */
[----:B------:R-:W4:Y:S04]  /*3320*/  @!P5 LDG.E.U16 R61, desc[UR6][R40.64] ;  /* 0x00000006283dd981 */ /* 0x000f28000c1e1500 */
[----:B------:R-:W3:Y:S01]  /*3330*/  @!P5 LDG.E.U16 R37, desc[UR6][R52.64] ;  /* 0x000000063425d981 */ /* 0x000ee2000c1e1500 */
[----:B------:R-:W-:-:S03]  /*3340*/  VIADD R0, R28, 0xfffffff4 ;  /* 0xfffffff41c007836 */ /* 0x000fc60000000000 */
[----:B------:R0:W-:Y:S04]  /*3350*/  STL.64 [R1+0x1ef8], R40 ;  /* 0x001ef82801007387 */ /* 0x0001e80000100a00 */
[----:B------:R1:W-:Y:S01]  /*3360*/  STL.64 [R1+0x1ef0], R38 ;  /* 0x001ef02601007387 */ /* 0x0003e20000100a00 */
[----:B------:R-:W-:Y:S01]  /*3370*/  ISETP.GE.U32.AND P5, PT, R0, 0x7ffffef5, PT ;  /* 0x7ffffef50000780c */ /* 0x000fe20003fa6070 */
[----:B------:R-:W-:Y:S02]  /*3380*/  IMAD R0, R3, 0x7, RZ ;  /* 0x0000000703007824 */ /* 0x000fe400078e02ff */
[----:B0-----:R-:W4:Y:S04]  /*3390*/  LDL.LU.64 R40, [R1+0x4c10] ;  /* 0x004c100001287983 */ /* 0x001f280000300a00 */
[----:B------:R-:W-:Y:S04]  /*33a0*/  STL.64 [R1+0x1ee8], R52 ;  /* 0x001ee83401007387 */ /* 0x000fe80000100a00 */
[----:B-1----:R-:W4:Y:S04]  /*33b0*/  LDL.LU.64 R38, [R1+0x4c08] ;  /* 0x004c080001267983 */ /* 0x002f280000300a00 */
[----:B------:R-:W-:Y:S01]  /*33c0*/  STL.64 [R1+0x1ee0], R42 ;  /* 0x001ee02a01007387 */ /* 0x000fe20000100a00 */
[----:B------:R-:W-:-:S02]  /*33d0*/  PRMT R56, RZ, 0x7610, R56 ;  /* 0x00007610ff387816 */ /* 0x000fc40000000038 */
[----:B------:R-:W-:Y:S01]  /*33e0*/  PRMT R57, RZ, 0x7610, R57 ;  /* 0x00007610ff397816 */ /* 0x000fe20000000039 */
[----:B--2---:R-:W-:Y:S04]  /*33f0*/  STL [R1+0x2b7c], R36 ;  /* 0x002b7c2401007387 */ /* 0x004fe80000100800 */
[----:B---3--:R0:W-:Y:S04]  /*3400*/  STL [R1+0x2b80], R37 ;  /* 0x002b802501007387 */ /* 0x0081e80000100800 */
[----:B------:R-:W-:Y:S04]  /*3410*/  STL [R1+0x2b84], R60 ;  /* 0x002b843c01007387 */ /* 0x000fe80000100800 */
[----:B----4-:R1:W-:Y:S01]  /*3420*/  STL [R1+0x2b88], R61 ;  /* 0x002b883d01007387 */ /* 0x0103e20000100800 */
[----:B0-----:R-:W-:-:S05]  /*3430*/  IMAD.WIDE R36, R0, 0x2, R26 ;  /* 0x0000000200247825 */ /* 0x001fca00078e021a */
[----:B------:R-:W2:Y:S01]  /*3440*/  @!P0 LDG.E.U16 R57, desc[UR6][R36.64] ;  /* 0x0000000624398981 */ /* 0x000ea2000c1e1500 */
[----:B-1----:R-:W-:-:S05]  /*3450*/  IMAD.WIDE R60, R0, 0x2, R24 ;  /* 0x00000002003c7825 */ /* 0x002fca00078e0218 */
[----:B------:R-:W3:Y:S01]  /*3460*/  @!P0 LDG.E.U16 R56, desc[UR6][R60.64] ;  /* 0x000000063c388981 */ /* 0x000ee2000c1e1500 */
[----:B------:R-:W-:Y:S01]  /*3470*/  PRMT R41, RZ, 0x7610, R41 ;  /* 0x00007610ff297816 */ /* 0x000fe20000000029 */
[----:B------:R-:W-:Y:S01]  /*3480*/  IMAD.WIDE R52, R0, 0x2, R22 ;  /* 0x0000000200347825 */ /* 0x000fe200078e0216 */
[----:B------:R-:W-:-:S03]  /*3490*/  PRMT R40, RZ, 0x7610, R40 ;  /* 0x00007610ff287816 */ /* 0x000fc60000000028 */
[----:B------:R-:W-:Y:S01]  /*34a0*/  IMAD.WIDE R42, R0, 0x2, R20 ;  /* 0x00000002002a7825 */ /* 0x000fe200078e0214 */
[----:B------:R0:W-:Y:S03]  /*34b0*/  STL.64 [R1+0x1ed8], R36 ;  /* 0x001ed82401007387 */ /* 0x0001e60000100a00 */
[----:B------:R-:W-:Y:S01]  /*34c0*/  VIADD R0, R28, 0xfffffff3 ;  /* 0xfffffff31c007836 */ /* 0x000fe20000000000 */
[----:B------:R1:W-:Y:S04]  /*34d0*/  STL.64 [R1+0x1ed0], R60 ;  /* 0x001ed03c01007387 */ /* 0x0003e80000100a00 */
[----:B------:R4:W2:Y:S04]  /*34e0*/  @!P0 LDG.E.U16 R41, desc[UR6][R52.64] ;  /* 0x0000000634298981 */ /* 0x0008a8000c1e1500 */
[----:B0-----:R-:W2:Y:S04]  /*34f0*/  LDL.LU.64 R36, [R1+0x4c00] ;  /* 0x004c000001247983 */ /* 0x001ea80000300a00 */
[----:B------:R0:W2:Y:S01]  /*3500*/  @!P0 LDG.E.U16 R40, desc[UR6][R42.64] ;  /* 0x000000062a288981 */ /* 0x0000a2000c1e1500 */
[----:B------:R-:W-:Y:S01]  /*3510*/  ISETP.GE.U32.AND P0, PT, R0, 0x7ffffef4, PT ;  /* 0x7ffffef40000780c */ /* 0x000fe20003f06070 */
[----:B------:R-:W-:-:S02]  /*3520*/  IMAD.SHL.U32 R0, R3, 0x8, RZ ;  /* 0x0000000803007824 */ /* 0x000fc400078e00ff */
[----:B------:R4:W-:Y:S01]  /*3530*/  STL.64 [R1+0x1ec8], R52 ;  /* 0x001ec83401007387 */ /* 0x0009e20000100a00 */
[----:B------:R-:W-:-:S03]  /*3540*/  PRMT R39, RZ, 0x7610, R39 ;  /* 0x00007610ff277816 */ /* 0x000fc60000000027 */
[----:B-1----:R-:W2:Y:S01]  /*3550*/  LDL.LU.64 R60, [R1+0x4bf8] ;  /* 0x004bf800013c7983 */ /* 0x002ea20000300a00 */
[----:B------:R-:W-:-:S03]  /*3560*/  PRMT R38, RZ, 0x7610, R38 ;  /* 0x00007610ff267816 */ /* 0x000fc60000000026 */
[----:B------:R-:W-:Y:S01]  /*3570*/  STL.64 [R1+0x1ec0], R42 ;  /* 0x001ec02a01007387 */ /* 0x000fe20000100a00 */
[----:B----4-:R-:W-:-:S05]  /*3580*/  IMAD.WIDE R52, R0, 0x2, R24 ;  /* 0x0000000200347825 */ /* 0x010fca00078e0218 */
[----:B------:R-:W4:Y:S04]  /*3590*/  @!P1 LDG.E.U16 R38, desc[UR6][R52.64] ;  /* 0x0000000634269981 */ /* 0x000f28000c1e1500 */
[----:B---3--:R-:W-:Y:S04]  /*35a0*/  STL [R1+0x2b74], R56 ;  /* 0x002b743801007387 */ /* 0x008fe80000100800 */
[----:B--2---:R1:W-:Y:S02]  /*35b0*/  STL [R1+0x2b78], R57 ;  /* 0x002b783901007387 */ /* 0x0043e40000100800 */
[----:B-1----:R-:W-:-:S05]  /*35c0*/  IMAD.WIDE R56, R0, 0x2, R26 ;  /* 0x0000000200387825 */ /* 0x002fca00078e021a */
[----:B------:R1:W4:Y:S01]  /*35d0*/  @!P1 LDG.E.U16 R39, desc[UR6][R56.64] ;  /* 0x0000000638279981 */ /* 0x000322000c1e1500 */
[----:B0-----:R-:W-:-:S03]  /*35e0*/  IMAD.WIDE R42, R0, 0x2, R22 ;  /* 0x00000002002a7825 */ /* 0x001fc600078e0216 */
[----:B------:R-:W-:Y:S04]  /*35f0*/  STL [R1+0x2b6c], R40 ;  /* 0x002b6c2801007387 */ /* 0x000fe80000100800 */
[----:B------:R0:W-:Y:S04]  /*3600*/  STL [R1+0x2b70], R41 ;  /* 0x002b702901007387 */ /* 0x0001e80000100800 */
[----:B------:R1:W-:Y:S01]  /*3610*/  STL.64 [R1+0x1eb8], R56 ;  /* 0x001eb83801007387 */ /* 0x0003e20000100a00 */
[----:B0-----:R-:W-:-:S03]  /*3620*/  IMAD.WIDE R40, R0, 0x2, R20 ;  /* 0x0000000200287825 */ /* 0x001fc600078e0214 */
[----:B------:R-:W-:Y:S04]  /*3630*/  STL.64 [R1+0x1eb0], R52 ;  /* 0x001eb03401007387 */ /* 0x000fe80000100a00 */
[----:B------:R-:W-:Y:S04]  /*3640*/  STL.64 [R1+0x1ea8], R42 ;  /* 0x001ea82a01007387 */ /* 0x000fe80000100a00 */
[----:B------:R0:W-:Y:S01]  /*3650*/  STL.64 [R1+0x1ea0], R40 ;  /* 0x001ea02801007387 */ /* 0x0001e20000100a00 */
[----:B------:R-:W-:Y:S02]  /*3660*/  PRMT R37, RZ, 0x7610, R37 ;  /* 0x00007610ff257816 */ /* 0x000fe40000000025 */
[----:B------:R-:W-:Y:S01]  /*3670*/  PRMT R60, RZ, 0x7610, R60 ;  /* 0x00007610ff3c7816 */ /* 0x000fe2000000003c */
[----:B------:R-:W-:-:S03]  /*3680*/  VIADD R0, R28, 0xfffffff2 ;  /* 0xfffffff21c007836 */ /* 0x000fc60000000000 */
[----:B------:R-:W2:Y:S04]  /*3690*/  @!P1 LDG.E.U16 R37, desc[UR6][R42.64] ;  /* 0x000000062a259981 */ /* 0x000ea8000c1e1500 */
[----:B------:R0:W3:Y:S01]  /*36a0*/  @!P1 LDG.E.U16 R60, desc[UR6][R40.64] ;  /* 0x00000006283c9981 */ /* 0x0000e2000c1e1500 */
[----:B------:R-:W-:Y:S01]  /*36b0*/  ISETP.GE.U32.AND P1, PT, R0, 0x7ffffef3, PT ;  /* 0x7ffffef30000780c */ /* 0x000fe20003f26070 */
[----:B------:R-:W-:Y:S01]  /*36c0*/  IMAD R0, R3, 0x9, RZ ;  /* 0x0000000903007824 */ /* 0x000fe200078e02ff */
[----:B------:R-:W-:Y:S02]  /*36d0*/  PRMT R58, RZ, 0x7610, R58 ;  /* 0x00007610ff3a7816 */ /* 0x000fe4000000003a */
[----:B------:R-:W-:Y:S01]  /*36e0*/  PRMT R59, RZ, 0x7610, R59 ;  /* 0x00007610ff3b7816 */ /* 0x000fe2000000003b */
[----:B-1----:R-:W-:Y:S01]  /*36f0*/  IMAD.WIDE R56, R0, 0x2, R26 ;  /* 0x0000000200387825 */ /* 0x002fe200078e021a */
[----:B------:R-:W-:-:S03]  /*3700*/  PRMT R34, RZ, 0x7610, R34 ;  /* 0x00007610ff227816 */ /* 0x000fc60000000022 */
[C---:B0-----:R-:W-:Y:S01]  /*3710*/  IMAD.WIDE R40, R0.reuse, 0x2, R24 ;  /* 0x0000000200287825 */ /* 0x041fe200078e0218 */
[----:B------:R-:W-:Y:S01]  /*3720*/  PRMT R35, RZ, 0x7610, R35 ;  /* 0x00007610ff237816 */ /* 0x000fe20000000023 */
[----:B------:R-:W2:Y:S02]  /*3730*/  @!P2 LDG.E.U16 R59, desc[UR6][R56.64] ;  /* 0x00000006383ba981 */ /* 0x000ea4000c1e1500 */
[C---:B------:R-:W-:Y:S02]  /*3740*/  IMAD.WIDE R42, R0.reuse, 0x2, R20 ;  /* 0x00000002002a7825 */ /* 0x040fe400078e0214 */
[----:B------:R-:W2:Y:S02]  /*3750*/  @!P2 LDG.E.U16 R58, desc[UR6][R40.64] ;  /* 0x00000006283aa981 */ /* 0x000ea4000c1e1500 */
[----:B------:R-:W-:Y:S02]  /*3760*/  IMAD.WIDE R52, R0, 0x2, R22 ;  /* 0x0000000200347825 */ /* 0x000fe400078e0216 */
[----:B------:R-:W2:Y:S04]  /*3770*/  @!P2 LDG.E.U16 R34, desc[UR6][R42.64] ;  /* 0x000000062a22a981 */ /* 0x000ea8000c1e1500 */
[----:B------:R-:W2:Y:S04]  /*3780*/  @!P2 LDG.E.U16 R35, desc[UR6][R52.64] ;  /* 0x000000063423a981 */ /* 0x000ea8000c1e1500 */
[----:B----4-:R-:W-:Y:S04]  /*3790*/  STL.64 [R1+0x3fe0], R38 ;  /* 0x003fe02601007387 */ /* 0x010fe80000100a00 */
        /* <DEDUP_REMOVED lines=48> */
[----:B0-----:R-:W4:Y:S04]  /*3aa0*/  LDL.LU.64 R56, [R1+0x4bf0] ;  /* 0x004bf00001387983 */ /* 0x001f280000300a00 */
[----:B------:R-:W-:Y:S04]  /*3ab0*/  STL.64 [R1+0x1e88], R52 ;  /* 0x001e883401007387 */ /* 0x000fe80000100a00 */
[----:B-1----:R-:W3:Y:S01]  /*3ac0*/  LDL.LU.64 R40, [R1+0x4be8] ;  /* 0x004be80001287983 */ /* 0x002ee20000300a00 */
[----:B------:R-:W-:-:S03]  /*3ad0*/  VIADD R0, R28, 0xfffffff1 ;  /* 0xfffffff11c007836 */ /* 0x000fc60000000000 */
[----:B------:R0:W-:Y:S02]  /*3ae0*/  STL.64 [R1+0x1e80], R42 ;  /* 0x001e802a01007387 */ /* 0x0001e40000100a00 */
[----:B------:R-:W-:Y:S01]  /*3af0*/  ISETP.GE.U32.AND P2, PT, R0, 0x7ffffef2, PT ;  /* 0x7ffffef20000780c */ /* 0x000fe20003f46070 */
[----:B------:R-:W-:Y:S01]  /*3b00*/  IMAD R0, R3, 0xa, RZ ;  /* 0x0000000a03007824 */ /* 0x000fe200078e02ff */
[----:B--2---:R-:W-:Y:S04]  /*3b10*/  STL [R1+0x1fd4], R58 ;  /* 0x001fd43a01007387 */ /* 0x004fe80000100800 */
[----:B------:R1:W-:Y:S04]  /*3b20*/  STL [R1+0x1fd8], R59 ;  /* 0x001fd83b01007387 */ /* 0x0003e80000100800 */
[----:B------:R-:W-:Y:S01]  /*3b30*/  STL [R1+0x1fcc], R34 ;  /* 0x001fcc2201007387 */ /* 0x000fe20000100800 */
[----:B0-----:R-:W-:-:S03]  /*3b40*/  IMAD.WIDE R42, R0, 0x2, R20 ;  /* 0x00000002002a7825 */ /* 0x001fc600078e0214 */
[----:B------:R0:W-:Y:S01]  /*3b50*/  STL [R1+0x1fd0], R35 ;  /* 0x001fd02301007387 */ /* 0x0001e20000100800 */
[----:B-1----:R-:W-:-:S04]  /*3b60*/  IMAD.WIDE R58, R0, 0x2, R26 ;  /* 0x00000002003a7825 */ /* 0x002fc800078e021a */
[----:B------:R-:W-:-:S04]  /*3b70*/  IMAD.WIDE R52, R0, 0x2, R22 ;  /* 0x0000000200347825 */ /* 0x000fc800078e0216 */
[----:B0-----:R-:W-:Y:S01]  /*3b80*/  IMAD.WIDE R34, R0, 0x2, R24 ;  /* 0x0000000200227825 */ /* 0x001fe200078e0218 */
[----:B------:R0:W-:Y:S04]  /*3b90*/  STL.64 [R1+0x1e78], R58 ;  /* 0x001e783a01007387 */ /* 0x0001e80000100a00 */
[----:B------:R1:W-:Y:S01]  /*3ba0*/  STL.64 [R1+0x1e70], R34 ;  /* 0x001e702201007387 */ /* 0x0003e20000100a00 */
[----:B----4-:R-:W-:Y:S02]  /*3bb0*/  PRMT R56, RZ, 0x7610, R56 ;  /* 0x00007610ff387816 */ /* 0x010fe40000000038 */
[----:B------:R-:W-:-:S04]  /*3bc0*/  PRMT R57, RZ, 0x7610, R57 ;  /* 0x00007610ff397816 */ /* 0x000fc80000000039 */
[----:B------:R-:W2:Y:S01]  /*3bd0*/  @!P4 LDG.E.U16 R56, desc[UR6][R34.64] ;  /* 0x000000062238c981 */ /* 0x000ea2000c1e1500 */
[----:B---3--:R-:W-:Y:S02]  /*3be0*/  PRMT R40, RZ, 0x7610, R40 ;  /* 0x00007610ff287816 */ /* 0x008fe40000000028 */
[----:B------:R-:W-:Y:S01]  /*3bf0*/  PRMT R41, RZ, 0x7610, R41 ;  /* 0x00007610ff297816 */ /* 0x000fe20000000029 */
[----:B------:R-:W3:Y:S04]  /*3c00*/  @!P4 LDG.E.U16 R57, desc[UR6][R58.64] ;  /* 0x000000063a39c981 */ /* 0x000ee8000c1e1500 */
[----:B------:R-:W4:Y:S04]  /*3c10*/  @!P4 LDG.E.U16 R40, desc[UR6][R42.64] ;  /* 0x000000062a28c981 */ /* 0x000f28000c1e1500 */
[----:B------:R1:W4:Y:S04]  /*3c20*/  @!P4 LDG.E.U16 R41, desc[UR6][R52.64] ;  /* 0x000000063429c981 */ /* 0x000328000c1e1500 */
[----:B0-----:R-:W4:Y:S04]  /*3c30*/  LDL.LU.64 R58, [R1+0x4be0] ;  /* 0x004be000013a7983 */ /* 0x001f280000300a00 */
[----:B------:R0:W-:Y:S04]  /*3c40*/  STL.64 [R1+0x1e68], R52 ;  /* 0x001e683401007387 */ /* 0x0001e80000100a00 */
[----:B-1----:R-:W4:Y:S01]  /*3c50*/  LDL.LU.64 R34, [R1+0x4bd8] ;  /* 0x004bd80001227983 */ /* 0x002f220000300a00 */
[----:B------:R-:W-:-:S03]  /*3c60*/  VIADD R0, R28, 0xfffffff0 ;  /* 0xfffffff01c007836 */ /* 0x000fc60000000000 */
[----:B------:R1:W-:Y:S02]  /*3c70*/  STL.64 [R1+0x1e60], R42 ;  /* 0x001e602a01007387 */ /* 0x0003e40000100a00 */
[----:B------:R-:W-:Y:S01]  /*3c80*/  ISETP.GE.U32.AND P4, PT, R0, 0x7ffffef1, PT ;  /* 0x7ffffef10000780c */ /* 0x000fe20003f86070 */
[----:B------:R-:W-:-:S04]  /*3c90*/  IMAD R0, R3, 0xb, RZ ;  /* 0x0000000b03007824 */ /* 0x000fc800078e02ff */
[----:B0-----:R-:W-:-:S04]  /*3ca0*/  IMAD.WIDE R52, R0, 0x2, R22 ;  /* 0x0000000200347825 */ /* 0x001fc800078e0216 */
[C---:B-1----:R-:W-:Y:S01]  /*3cb0*/  IMAD.WIDE R42, R0.reuse, 0x2, R20 ;  /* 0x00000002002a7825 */ /* 0x042fe200078e0214 */
[----:B--2---:R-:W-:Y:S04]  /*3cc0*/  STL [R1+0x22d8], R56 ;  /* 0x0022d83801007387 */ /* 0x004fe80000100800 */
[----:B---3--:R0:W-:Y:S04]  /*3cd0*/  STL [R1+0x22dc], R57 ;  /* 0x0022dc3901007387 */ /* 0x0081e80000100800 */
[----:B----4-:R-:W-:Y:S04]  /*3ce0*/  STL [R1+0x22d0], R40 ;  /* 0x0022d02801007387 */ /* 0x010fe80000100800 */
[----:B------:R1:W-:Y:S01]  /*3cf0*/  STL [R1+0x22d4], R41 ;  /* 0x0022d42901007387 */ /* 0x0003e20000100800 */
[----:B0-----:R-:W-:Y:S01]  /*3d00*/  IMAD.WIDE R56, R0, 0x2, R26 ;  /* 0x0000000200387825 */ /* 0x001fe200078e021a */
[----:B------:R-:W-:-:S02]  /*3d10*/  PRMT R58, RZ, 0x7610, R58 ;  /* 0x00007610ff3a7816 */ /* 0x000fc4000000003a */
[----:B------:R-:W-:Y:S01]  /*3d20*/  PRMT R59, RZ, 0x7610, R59 ;  /* 0x00007610ff3b7816 */ /* 0x000fe2000000003b */
[----:B-1----:R-:W-:Y:S01]  /*3d30*/  IMAD.WIDE R40, R0, 0x2, R24 ;  /* 0x0000000200287825 */ /* 0x002fe200078e0218 */
[----:B------:R-:W-:Y:S02]  /*3d40*/  PRMT R34, RZ, 0x7610, R34 ;  /* 0x00007610ff227816 */ /* 0x000fe40000000022 */
[----:B------:R-:W-:Y:S02]  /*3d50*/  PRMT R35, RZ, 0x7610, R35 ;  /* 0x00007610ff237816 */ /* 0x000fe40000000023 */
[----:B------:R-:W2:Y:S04]  /*3d60*/  @!P5 LDG.E.U16 R58, desc[UR6][R40.64] ;  /* 0x00000006283ad981 */ /* 0x000ea8000c1e1500 */
[----:B------:R0:W-:Y:S04]  /*3d70*/  STL.64 [R1+0x1e58], R56 ;  /* 0x001e583801007387 */ /* 0x0001e80000100a00 */
[----:B------:R-:W3:Y:S04]  /*3d80*/  @!P5 LDG.E.U16 R59, desc[UR6][R56.64] ;  /* 0x00000006383bd981 */ /* 0x000ee8000c1e1500 */
[----:B------:R1:W-:Y:S04]  /*3d90*/  STL.64 [R1+0x1e50], R40 ;  /* 0x001e502801007387 */ /* 0x0003e80000100a00 */
[----:B------:R-:W4:Y:S04]  /*3da0*/  @!P5 LDG.E.U16 R34, desc[UR6][R42.64] ;  /* 0x000000062a22d981 */ /* 0x000f28000c1e1500 */
[----:B0-----:R-:W4:Y:S04]  /*3db0*/  LDL.LU.64 R56, [R1+0x4bd0] ;  /* 0x004bd00001387983 */ /* 0x001f280000300a00 */
[----:B------:R0:W4:Y:S04]  /*3dc0*/  @!P5 LDG.E.U16 R35, desc[UR6][R52.64] ;  /* 0x000000063423d981 */ /* 0x000128000c1e1500 */
        /* <DEDUP_REMOVED lines=10> */
[----:B----4-:R-:W-:Y:S01]  /*3e70*/  STL [R1+0x2308], R34 ;  /* 0x0023082201007387 */ /* 0x010fe20000100800 */
[----:B0-----:R-:W-:Y:S01]  /*3e80*/  IMAD.WIDE R58, R0, 0x2, R26 ;  /* 0x00000002003a7825 */ /* 0x001fe200078e021a */
[----:B------:R-:W-:-:S02]  /*3e90*/  PRMT R56, RZ, 0x7610, R56 ;  /* 0x00007610ff387816 */ /* 0x000fc40000000038 */
[----:B------:R-:W-:Y:S01]  /*3ea0*/  PRMT R57, RZ, 0x7610, R57 ;  /* 0x00007610ff397816 */ /* 0x000fe20000000039 */
[----:B------:R0:W-:Y:S01]  /*3eb0*/  STL [R1+0x230c], R35 ;  /* 0x00230c2301007387 */ /* 0x0001e20000100800 */
[----:B------:R-:W-:-:S04]  /*3ec0*/  PRMT R40, RZ, 0x7610, R40 ;  /* 0x00007610ff287816 */ /* 0x000fc80000000028 */
[----:B------:R-:W2:Y:S01]  /*3ed0*/  @!P0 LDG.E.U16 R57, desc[UR6][R58.64] ;  /* 0x000000063a398981 */ /* 0x000ea2000c1e1500 */
[----:B0-----:R-:W-:Y:S01]  /*3ee0*/  IMAD.WIDE R34, R0, 0x2, R24 ;  /* 0x0000000200227825 */ /* 0x001fe200078e0218 */
[----:B------:R-:W-:Y:S02]  /*3ef0*/  PRMT R41, RZ, 0x7610, R41 ;  /* 0x00007610ff297816 */ /* 0x000fe40000000029 */
        /* <DEDUP_REMOVED lines=13> */
[----:B-1----:R-:W-:Y:S01]  /*3fd0*/  IMAD.WIDE R42, R0, 0x2, R20 ;  /* 0x00000002002a7825 */ /* 0x002fe200078e0214 */
[----:B---3--:R-:W-:Y:S04]  /*3fe0*/  STL [R1+0x2b48], R56 ;  /* 0x002b483801007387 */ /* 0x008fe80000100800 */
[----:B--2---:R0:W-:Y:S04]  /*3ff0*/  STL [R1+0x2b4c], R57 ;  /* 0x002b4c3901007387 */ /* 0x0041e80000100800 */
[----:B----4-:R-:W-:Y:S01]  /*4000*/  STL [R1+0x2b40], R40 ;  /* 0x002b402801007387 */ /* 0x010fe20000100800 */
[----:B------:R-:W-:-:S02]  /*4010*/  PRMT R59, RZ, 0x7610, R59 ;  /* 0x00007610ff3b7816 */ /* 0x000fc4000000003b */
[----:B------:R-:W-:Y:S01]  /*4020*/  PRMT R58, RZ, 0x7610, R58 ;  /* 0x00007610ff3a7816 */ /* 0x000fe2000000003a */
[----:B0-----:R-:W-:Y:S01]  /*4030*/  IMAD.WIDE R56, R0, 0x2, R26 ;  /* 0x0000000200387825 */ /* 0x001fe200078e021a */
[----:B------:R0:W-:Y:S04]  /*4040*/  STL [R1+0x2b44], R41 ;  /* 0x002b442901007387 */ /* 0x0001e80000100800 */
[----:B------:R1:W-:Y:S01]  /*4050*/  STL.64 [R1+0x1e18], R56 ;  /* 0x001e183801007387 */ /* 0x0003e20000100a00 */
[----:B------:R-:W-:-:S03]  /*4060*/  PRMT R34, RZ, 0x7610, R34 ;  /* 0x00007610ff227816 */ /* 0x000fc60000000022 */
[----:B------:R-:W2:Y:S01]  /*4070*/  @!P1 LDG.E.U16 R59, desc[UR6][R56.64] ;  /* 0x00000006383b9981 */ /* 0x000ea2000c1e1500 */
[----:B0-----:R-:W-:Y:S01]  /*4080*/  IMAD.WIDE R40, R0, 0x2, R24 ;  /* 0x0000000200287825 */ /* 0x001fe200078e0218 */
[----:B------:R-:W-:Y:S02]  /*4090*/  PRMT R35, RZ, 0x7610, R35 ;  /* 0x00007610ff237816 */ /* 0x000fe40000000023 */
[----:B------:R-:W3:Y:S04]  /*40a0*/  @!P1 LDG.E.U16 R34, desc[UR6][R42.64] ;  /* 0x000000062a229981 */ /* 0x000ee8000c1e1500 */
[----:B------:R0:W-:Y:S04]  /*40b0*/  STL.64 [R1+0x1e10], R40 ;  /* 0x001e102801007387 */ /* 0x0001e80000100a00 */
[----:B------:R-:W4:Y:S04]  /*40c0*/  @!P1 LDG.E.U16 R58, desc[UR6][R40.64] ;  /* 0x00000006283a9981 */ /* 0x000f28000c1e1500 */
[----:B-1----:R-:W2:Y:S04]  /*40d0*/  LDL.LU.64 R56, [R1+0x4bb0] ;  /* 0x004bb00001387983 */ /* 0x002ea80000300a00 */
[----:B------:R1:W-:Y:S04]  /*40e0*/  STL.64 [R1+0x1e08], R52 ;  /* 0x001e083401007387 */ /* 0x0003e80000100a00 */
[----:B0-----:R-:W3:Y:S04]  /*40f0*/  LDL.LU.64 R40, [R1+0x4ba8] ;  /* 0x004ba80001287983 */ /* 0x001ee80000300a00 */
[----:B------:R1:W3:Y:S01]  /*4100*/  @!P1 LDG.E.U16 R35, desc[UR6][R52.64] ;  /* 0x0000000634239981 */ /* 0x0002e2000c1e1500 */
        /* <DEDUP_REMOVED lines=8> */
[----:B----4-:R-:W-:Y:S04]  /*4190*/  STL [R1+0x2b38], R58 ;  /* 0x002b383a01007387 */ /* 0x010fe80000100800 */
[----:B--2---:R0:W-:Y:S04]  /*41a0*/  STL [R1+0x2b3c], R59 ;  /* 0x002b3c3b01007387 */ /* 0x0041e80000100800 */
[----:B---3--:R-:W-:Y:S01]  /*41b0*/  STL [R1+0x2b30], R34 ;  /* 0x002b302201007387 */ /* 0x008fe20000100800 */
[----:B------:R-:W-:Y:S01]  /*41c0*/  PRMT R40, RZ, 0x7610, R40 ;  /* 0x00007610ff287816 */ /* 0x000fe20000000028 */
[C---:B0-----:R-:W-:Y:S01]  /*41d0*/  IMAD.WIDE R58, R0.reuse, 0x2, R26 ;  /* 0x00000002003a7825 */ /* 0x041fe200078e021a */
[----:B------:R-:W-:Y:S01]  /*41e0*/  PRMT R41, RZ, 0x7610, R41 ;  /* 0x00007610ff297816 */ /* 0x000fe20000000029 */
[----:B------:R0:W-:Y:S04]  /*41f0*/  STL [R1+0x2b34], R35 ;  /* 0x002b342301007387 */ /* 0x0001e80000100800 */
[----:B------:R1:W-:Y:S04]  /*4200*/  STL.64 [R1+0x1df8], R58 ;  /* 0x001df83a01007387 */ /* 0x0003e80000100a00 */
[----:B------:R-:W2:Y:S01]  /*4210*/  @!P2 LDG.E.U16 R55, desc[UR6][R58.64] ;  /* 0x000000063a37a981 */ /* 0x000ea2000c1e1500 */
[----:B0-----:R-:W-:-:S03]  /*4220*/  IMAD.WIDE R34, R0, 0x2, R24 ;  /* 0x0000000200227825 */ /* 0x001fc600078e0218 */
[----:B------:R-:W3:Y:S04]  /*4230*/  @!P2 LDG.E.U16 R40, desc[UR6][R42.64] ;  /* 0x000000062a28a981 */ /* 0x000ee8000c1e1500 */
[----:B------:R0:W-:Y:S04]  /*4240*/  STL.64 [R1+0x1df0], R34 ;  /* 0x001df02201007387 */ /* 0x0001e80000100a00 */
[----:B-1----:R-:W4:Y:S04]  /*4250*/  LDL.LU.64 R58, [R1+0x4ba0] ;  /* 0x004ba000013a7983 */ /* 0x002f280000300a00 */
[----:B------:R1:W2:Y:S04]  /*4260*/  @!P2 LDG.E.U16 R41, desc[UR6][R52.64] ;  /* 0x000000063429a981 */ /* 0x0002a8000c1e1500 */
[----:B------:R1:W-:Y:S04]  /*4270*/  STL.64 [R1+0x1de8], R52 ;  /* 0x001de83401007387 */ /* 0x0003e80000100a00 */
[----:B------:R-:W4:Y:S04]  /*4280*/  @!P2 LDG.E.U16 R54, desc[UR6][R34.64] ;  /* 0x000000062236a981 */ /* 0x000f28000c1e1500 */
[----:B0-----:R-:W4:Y:S01]  /*4290*/  LDL.LU.64 R34, [R1+0x4b98] ;  /* 0x004b980001227983 */ /* 0x001f220000300a00 */
[----:B------:R-:W-:-:S05]  /*42a0*/  VIADD R0, R28, 0xffffffec ;  /* 0xffffffec1c007836 */ /* 0x000fca0000000000 */
[----:B------:R-:W-:Y:S01]  /*42b0*/  ISETP.GE.U32.AND P2, PT, R0, 0x7ffffeed, PT ;  /* 0x7ffffeed0000780c */ /* 0x000fe20003f46070 */
[----:B------:R-:W-:Y:S01]  /*42c0*/  IMAD R0, R3, 0xf, RZ ;  /* 0x0000000f03007824 */ /* 0x000fe200078e02ff */
[----:B------:R0:W-:Y:S01]  /*42d0*/  STL.64 [R1+0x1de0], R42 ;  /* 0x001de02a01007387 */ /* 0x0001e20000100a00 */
[----:B------:R-:W-:Y:S02]  /*42e0*/  PRMT R57, RZ, 0x7610, R57 ;  /* 0x00007610ff397816 */ /* 0x000fe40000000039 */
[----:B------:R-:W-:Y:S01]  /*42f0*/  PRMT R56, RZ, 0x7610, R56 ;  /* 0x00007610ff387816 */ /* 0x000fe20000000038 */
[----:B-1----:R-:W-:-:S04]  /*4300*/  IMAD.WIDE R52, R0, 0x2, R20 ;  /* 0x0000000200347825 */ /* 0x002fc800078e0214 */
[----:B0-----:R-:W-:-:S05]  /*4310*/  IMAD.WIDE R42, R0, 0x2, R26 ;  /* 0x00000002002a7825 */ /* 0x001fca00078e021a */
[----:B------:R-:W4:Y:S04]  /*4320*/  @!P4 LDG.E.U16 R57, desc[UR6][R42.64] ;  /* 0x000000062a39c981 */ /* 0x000f28000c1e1500 */
[----:B---3--:R-:W-:Y:S04]  /*4330*/  STL [R1+0x2b20], R40 ;  /* 0x002b202801007387 */ /* 0x008fe80000100800 */
[----:B--2---:R0:W-:Y:S04]  /*4340*/  STL [R1+0x2b24], R41 ;  /* 0x002b242901007387 */ /* 0x0041e80000100800 */
[----:B----4-:R-:W-:Y:S01]  /*4350*/  STL [R1+0x2b28], R54 ;  /* 0x002b283601007387 */ /* 0x010fe20000100800 */
[----:B0-----:R-:W-:-:S03]  /*4360*/  IMAD.WIDE R40, R0, 0x2, R24 ;  /* 0x0000000200287825 */ /* 0x001fc600078e0218 */
[----:B------:R0:W-:Y:S01]  /*4370*/  STL [R1+0x2b2c], R55 ;  /* 0x002b2c3701007387 */ /* 0x0001e20000100800 */
[----:B------:R-:W-:Y:S02]  /*4380*/  PRMT R34, RZ, 0x7610, R34 ;  /* 0x00007610ff227816 */ /* 0x000fe40000000022 */
[----:B------:R-:W-:Y:S01]  /*4390*/  PRMT R35, RZ, 0x7610, R35 ;  /* 0x00007610ff237816 */ /* 0x000fe20000000023 */
[----:B------:R-:W2:Y:S01]  /*43a0*/  @!P4 LDG.E.U16 R56, desc[UR6][R40.64] ;  /* 0x000000062838c981 */ /* 0x000ea2000c1e1500 */
[----:B0-----:R-:W-:-:S03]  /*43b0*/  IMAD.WIDE R54, R0, 0x2, R22 ;  /* 0x0000000200367825 */ /* 0x001fc600078e0216 */
[----:B------:R0:W-:Y:S04]  /*43c0*/  STL.64 [R1+0x1dd8], R42 ;  /* 0x001dd82a01007387 */ /* 0x0001e80000100a00 */
[----:B------:R1:W-:Y:S04]  /*43d0*/  STL.64 [R1+0x1dd0], R40 ;  /* 0x001dd02801007387 */ /* 0x0003e80000100a00 */
[----:B------:R-:W3:Y:S04]  /*43e0*/  @!P4 LDG.E.U16 R34, desc[UR6][R52.64] ;  /* 0x000000063422c981 */ /* 0x000ee8000c1e1500 */
[----:B0-----:R-:W4:Y:S04]  /*43f0*/  LDL.LU.64 R42, [R1+0x4b90] ;  /* 0x004b9000012a7983 */ /* 0x001f280000300a00 */
[----:B------:R0:W-:Y:S04]  /*4400*/  STL.64 [R1+0x1dc8], R54 ;  /* 0x001dc83601007387 */ /* 0x0001e80000100a00 */
[----:B-1----:R-:W4:Y:S04]  /*4410*/  LDL.LU.64 R40, [R1+0x4b88] ;  /* 0x004b880001287983 */ /* 0x002f280000300a00 */
[----:B------:R0:W4:Y:S01]  /*4420*/  @!P4 LDG.E.U16 R35, desc[UR6][R54.64] ;  /* 0x000000063623c981 */ /* 0x000122000c1e1500 */
[----:B------:R-:W-:-:S03]  /*4430*/  VIADD R0, R28, 0xffffffeb ;  /* 0xffffffeb1c007836 */ /* 0x000fc60000000000 */
[----:B------:R1:W-:Y:S02]  /*4440*/  STL.64 [R1+0x1dc0], R52 ;  /* 0x001dc03401007387 */ /* 0x0003e40000100a00 */
[----:B------:R-:W-:Y:S01]  /*4450*/  ISETP.GE.U32.AND P4, PT, R0, 0x7ffffeec, PT ;  /* 0x7ffffeec0000780c */ /* 0x000fe20003f86070 */
[----:B------:R-:W-:-:S04]  /*4460*/  IMAD.SHL.U32 R0, R3, 0x10, RZ ;  /* 0x0000001003007824 */ /* 0x000fc800078e00ff */
[----:B0-----:R-:W-:-:S04]  /*4470*/  IMAD.WIDE R54, R0, 0x2, R24 ;  /* 0x0000000200367825 */ /* 0x001fc800078e0218 */
[C---:B-1----:R-:W-:Y:S01]  /*4480*/  IMAD.WIDE R52, R0.reuse, 0x2, R22 ;  /* 0x0000000200347825 */ /* 0x042fe200078e0216 */
[----:B--2---:R-:W-:Y:S04]  /*4490*/  STL [R1+0x2b18], R56 ;  /* 0x002b183801007387 */ /* 0x004fe80000100800 */
[----:B------:R0:W-:Y:S04]  /*44a0*/  STL [R1+0x2b1c], R57 ;  /* 0x002b1c3901007387 */ /* 0x0001e80000100800 */
[----:B---3--:R-:W-:Y:S01]  /*44b0*/  STL [R1+0x2b10], R34 ;  /* 0x002b102201007387 */ /* 0x008fe20000100800 */
[----:B0-----:R-:W-:Y:S01]  /*44c0*/  IMAD.WIDE R56, R0, 0x2, R26 ;  /* 0x0000000200387825 */ /* 0x001fe200078e021a */
[----:B----4-:R-:W-:-:S02]  /*44d0*/  PRMT R43, RZ, 0x7610, R43 ;  /* 0x00007610ff2b7816 */ /* 0x010fc4000000002b */
[----:B------:R-:W-:-:S04]  /*44e0*/  PRMT R42, RZ, 0x7610, R42 ;  /* 0x00007610ff2a7816 */ /* 0x000fc8000000002a */
[----:B------:R0:W2:Y:S01]  /*44f0*/  @!P5 LDG.E.U16 R43, desc[UR6][R56.64] ;  /* 0x00000006382bd981 */ /* 0x0000a2000c1e1500 */
[----:B------:R-:W-:Y:S02]  /*4500*/  PRMT R41, RZ, 0x7610, R41 ;  /* 0x00007610ff297816 */ /* 0x000fe40000000029 */
[----:B------:R-:W-:Y:S01]  /*4510*/  PRMT R40, RZ, 0x7610, R40 ;  /* 0x00007610ff287816 */ /* 0x000fe20000000028 */
[----:B------:R1:W2:Y:S04]  /*4520*/  @!P5 LDG.E.U16 R42, desc[UR6][R54.64] ;  /* 0x00000006362ad981 */ /* 0x0002a8000c1e1500 */
[----:B------:R3:W-:Y:S04]  /*4530*/  STL [R1+0x2b14], R35 ;  /* 0x002b142301007387 */ /* 0x0007e80000100800 */
[----:B------:R4:W2:Y:S01]  /*4540*/  @!P5 LDG.E.U16 R41, desc[UR6][R52.64] ;  /* 0x000000063429d981 */ /* 0x0008a2000c1e1500 */
[----:B---3--:R-:W-:-:S05]  /*4550*/  IMAD.WIDE R34, R0, 0x2, R20 ;  /* 0x0000000200227825 */ /* 0x008fca00078e0214 */
[----:B------:R3:W2:Y:S01]  /*4560*/  @!P5 LDG.E.U16 R40, desc[UR6][R34.64] ;  /* 0x000000062228d981 */ /* 0x0006a2000c1e1500 */
[----:B------:R-:W-:-:S04]  /*4570*/  IADD3 R0, PT, PT, R28, -0x16, RZ ;  /* 0xffffffea1c007810 */ /* 0x000fc80007ffe0ff */
[----:B------:R-:W-:Y:S01]  /*4580*/  ISETP.GE.U32.AND P5, PT, R0, 0x7ffffeeb, PT ;  /* 0x7ffffeeb0000780c */ /* 0x000fe20003fa6070 */
[----:B------:R-:W-:Y:S01]  /*4590*/  IMAD R0, R3, 0x11, RZ ;  /* 0x0000001103007824 */ /* 0x000fe200078e02ff */
[----:B------:R0:W-:Y:S01]  /*45a0*/  STL.64 [R1+0x1db8], R56 ;  /* 0x001db83801007387 */ /* 0x0001e20000100a00 */
[----:B------:R-:W-:-:S03]  /*45b0*/  PRMT R50, RZ, 0x7610, R50 ;  /* 0x00007610ff327816 */ /* 0x000fc60000000032 */
[----:B------:R1:W-:Y:S01]  /*45c0*/  STL.64 [R1+0x1db0], R54 ;  /* 0x001db03601007387 */ /* 0x0003e20000100a00 */
[----:B------:R-:W-:-:S03]  /*45d0*/  PRMT R51, RZ, 0x7610, R51 ;  /* 0x00007610ff337816 */ /* 0x000fc60000000033 */
[----:B------:R4:W-:Y:S01]  /*45e0*/  STL.64 [R1+0x1da8], R52 ;  /* 0x001da83401007387 */ /* 0x0009e20000100a00 */
[----:B------:R-:W-:Y:S02]  /*45f0*/  PRMT R59, RZ, 0x7610, R59 ;  /* 0x00007610ff3b7816 */ /* 0x000fe4000000003b */
[----:B------:R-:W-:Y:S01]  /*4600*/  PRMT R58, RZ, 0x7610, R58 ;  /* 0x00007610ff3a7816 */ /* 0x000fe2000000003a */
[----:B------:R3:W-:Y:S01]  /*4610*/  STL.64 [R1+0x1da0], R34 ;  /* 0x001da02201007387 */ /* 0x0007e20000100a00 */
[----:B0-----:R-:W-:-:S04]  /*4620*/  IMAD.WIDE R56, R0, 0x2, R26 ;  /* 0x0000000200387825 */ /* 0x001fc800078e021a */
[C---:B-1----:R-:W-:Y:S01]  /*4630*/  IMAD.WIDE R54, R0.reuse, 0x2, R22 ;  /* 0x0000000200367825 */ /* 0x042fe200078e0216 */
[----:B------:R-:W2:Y:S03]  /*4640*/  @!P0 LDG.E.U16 R59, desc[UR6][R56.64] ;  /* 0x00000006383b8981 */ /* 0x000ea6000c1e1500 */
[C---:B----4-:R-:W-:Y:S01]  /*4650*/  IMAD.WIDE R52, R0.reuse, 0x2, R20 ;  /* 0x0000000200347825 */ /* 0x050fe200078e0214 */
[----:B------:R-:W4:Y:S03]  /*4660*/  @!P0 LDG.E.U16 R51, desc[UR6][R54.64] ;  /* 0x0000000636338981 */ /* 0x000f26000c1e1500 */
[----:B---3--:R-:W-:Y:S01]  /*4670*/  IMAD.WIDE R34, R0, 0x2, R24 ;  /* 0x0000000200227825 */ /* 0x008fe200078e0218 */
[----:B------:R-:W3:Y:S04]  /*4680*/  @!P0 LDG.E.U16 R50, desc[UR6][R52.64] ;  /* 0x0000000634328981 */ /* 0x000ee8000c1e1500 */
[----:B------:R-:W3:Y:S04]  /*4690*/  @!P0 LDG.E.U16 R58, desc[UR6][R34.64] ;  /* 0x00000006223a8981 */ /* 0x000ee8000c1e1500 */
[----:B--2---:R-:W-:Y:S04]  /*46a0*/  STL.64 [R1+0x3fc0], R42 ;  /* 0x003fc02a01007387 */ /* 0x004fe80000100a00 */
[----:B------:R-:W-:Y:S04]  /*46b0*/  STL.64 [R1+0x3ff8], R42 ;  /* 0x003ff82a01007387 */ /* 0x000fe80000100a00 */
[----:B------:R-:W-:Y:S04]  /*46c0*/  STL.64 [R1+0x3fc8], R40 ;  /* 0x003fc82801007387 */ /* 0x000fe80000100a00 */
[----:B------:R-:W-:Y:S04]  /*46d0*/  STL.64 [R1+0x4000], R40 ;  /* 0x0040002801007387 */ /* 0x000fe80000100a00 */
[----:B------:R-:W-:Y:S04]  /*46e0*/  STL.64 [R1+0x4020], R40 ;  /* 0x0040202801007387 */ /* 0x000fe80000100a00 */
[----:B------:R0:W-:Y:S04]  /*46f0*/  STL.64 [R1+0x1d98], R56 ;  /* 0x001d983801007387 */ /* 0x0001e80000100a00 */
[----:B------:R1:W-:Y:S04]  /*4700*/  STL.64 [R1+0x1d90], R34 ;  /* 0x001d902201007387 */ /* 0x0003e80000100a00 */
[----:B0-----:R-:W2:Y:S04]  /*4710*/  LDL.LU.64 R56, [R1+0x4b80] ;  /* 0x004b800001387983 */ /* 0x001ea80000300a00 */
[----:B------:R0:W-:Y:S04]  /*4720*/  STL.64 [R1+0x1d88], R54 ;  /* 0x001d883601007387 */ /* 0x0001e80000100a00 */
[----:B-1----:R-:W2:Y:S01]  /*4730*/  LDL.LU.64 R34, [R1+0x4b78] ;  /* 0x004b780001227983 */ /* 0x002ea20000300a00 */
[----:B------:R-:W-:-:S03]  /*4740*/  VIADD R0, R28, 0xffffffe9 ;  /* 0xffffffe91c007836 */ /* 0x000fc60000000000 */
[----:B------:R-:W-:Y:S02]  /*4750*/  STL.64 [R1+0x1d80], R52 ;  /* 0x001d803401007387 */ /* 0x000fe40000100a00 */
[----:B------:R-:W-:Y:S01]  /*4760*/  ISETP.GE.U32.AND P0, PT, R0, 0x7ffffeea, PT ;  /* 0x7ffffeea0000780c */ /* 0x000fe20003f06070 */
[----:B------:R-:W-:Y:S01]  /*4770*/  IMAD R0, R3, 0x12, RZ ;  /* 0x0000001203007824 */ /* 0x000fe200078e02ff */
[----:B---3--:R-:W-:Y:S04]  /*4780*/  STL [R1+0x1fb0], R50 ;  /* 0x001fb03201007387 */ /* 0x008fe80000100800 */
[----:B----4-:R1:W-:Y:S04]  /*4790*/  STL [R1+0x1fc0], R51 ;  /* 0x001fc03301007387 */ /* 0x0103e80000100800 */
        /* <DEDUP_REMOVED lines=8> */
[----:B--2---:R-:W-:Y:S02]  /*4820*/  PRMT R57, RZ, 0x7610, R57 ;  /* 0x00007610ff397816 */ /* 0x004fe40000000039 */
[----:B------:R-:W-:-:S04]  /*4830*/  PRMT R56, RZ, 0x7610, R56 ;  /* 0x00007610ff387816 */ /* 0x000fc80000000038 */
[----:B------:R-:W2:Y:S01]  /*4840*/  @!P1 LDG.E.U16 R57, desc[UR6][R50.64] ;  /* 0x0000000632399981 */ /* 0x000ea2000c1e1500 */
[----:B------:R-:W-:Y:S02]  /*4850*/  PRMT R34, RZ, 0x7610, R34 ;  /* 0x00007610ff227816 */ /* 0x000fe40000000022 */
[----:B------:R-:W-:Y:S01]  /*4860*/  PRMT R35, RZ, 0x7610, R35 ;  /* 0x00007610ff237816 */ /* 0x000fe20000000023 */
[----:B------:R-:W3:Y:S04]  /*4870*/  @!P1 LDG.E.U16 R56, desc[UR6][R58.64] ;  /* 0x000000063a389981 */ /* 0x000ee8000c1e1500 */
[----:B------:R-:W4:Y:S04]  /*4880*/  @!P1 LDG.E.U16 R34, desc[UR6][R52.64] ;  /* 0x0000000634229981 */ /* 0x000f28000c1e1500 */
[----:B0-----:R-:W4:Y:S04]  /*4890*/  LDL.LU.64 R50, [R1+0x4b70] ;  /* 0x004b700001327983 */ /* 0x001f280000300a00 */
[----:B------:R0:W-:Y:S04]  /*48a0*/  STL.64 [R1+0x1d68], R54 ;  /* 0x001d683601007387 */ /* 0x0001e80000100a00 */
[----:B-1----:R-:W4:Y:S04]  /*48b0*/  LDL.LU.64 R58, [R1+0x4b68] ;  /* 0x004b6800013a7983 */ /* 0x002f280000300a00 */
[----:B------:R0:W4:Y:S01]  /*48c0*/  @!P1 LDG.E.U16 R35, desc[UR6][R54.64] ;  /* 0x0000000636239981 */ /* 0x000122000c1e1500 */
[----:B------:R-:W-:-:S03]  /*48d0*/  VIADD R0, R28, 0xffffffe8 ;  /* 0xffffffe81c007836 */ /* 0x000fc60000000000 */
[----:B------:R1:W-:Y:S02]  /*48e0*/  STL.64 [R1+0x1d60], R52 ;  /* 0x001d603401007387 */ /* 0x0003e40000100a00 */
[----:B------:R-:W-:Y:S01]  /*48f0*/  ISETP.GE.U32.AND P1, PT, R0, 0x7ffffee9, PT ;  /* 0x7ffffee90000780c */ /* 0x000fe20003f26070 */
[----:B------:R-:W-:-:S04]  /*4900*/  IMAD R0, R3, 0x13, RZ ;  /* 0x0000001303007824 */ /* 0x000fc800078e02ff */
[----:B0-----:R-:W-:-:S04]  /*4910*/  IMAD.WIDE R54, R0, 0x2, R22 ;  /* 0x0000000200367825 */ /* 0x001fc800078e0216 */
[----:B-1----:R-:W-:Y:S01]  /*4920*/  IMAD.WIDE R52, R0, 0x2, R20 ;  /* 0x0000000200347825 */ /* 0x002fe200078e0214 */
[----:B---3--:R-:W-:Y:S04]  /*4930*/  STL [R1+0x22b8], R56 ;  /* 0x0022b83801007387 */ /* 0x008fe80000100800 */
[----:B--2---:R0:W-:Y:S01]  /*4940*/  STL [R1+0x22bc], R57 ;  /* 0x0022bc3901007387 */ /* 0x0041e20000100800 */
[----:B----4-:R-:W-:-:S03]  /*4950*/  PRMT R50, RZ, 0x7610, R50 ;  /* 0x00007610ff327816 */ /* 0x010fc60000000032 */
[----:B------:R-:W-:Y:S01]  /*4960*/  STL [R1+0x22b0], R34 ;  /* 0x0022b02201007387 */ /* 0x000fe20000100800 */
[----:B------:R-:W-:Y:S01]  /*4970*/  PRMT R51, RZ, 0x7610, R51 ;  /* 0x00007610ff337816 */ /* 0x000fe20000000033 */
[C---:B0-----:R-:W-:Y:S02]  /*4980*/  IMAD.WIDE R56, R0.reuse, 0x2, R26 ;  /* 0x0000000200387825 */ /* 0x041fe400078e021a */
[----:B------:R-:W2:Y:S01]  /*4990*/  @!P2 LDG.E.U16 R50, desc[UR6][R52.64] ;  /* 0x000000063432a981 */ /* 0x000ea2000c1e1500 */
[----:B------:R-:W-:Y:S02]  /*49a0*/  PRMT R59, RZ, 0x7610, R59 ;  /* 0x00007610ff3b7816 */ /* 0x000fe4000000003b */
[----:B------:R-:W-:Y:S01]  /*49b0*/  PRMT R58, RZ, 0x7610, R58 ;  /* 0x00007610ff3a7816 */ /* 0x000fe2000000003a */
[----:B------:R0:W3:Y:S04]  /*49c0*/  @!P2 LDG.E.U16 R51, desc[UR6][R54.64] ;  /* 0x000000063633a981 */ /* 0x0000e8000c1e1500 */
[----:B------:R1:W-:Y:S04]  /*49d0*/  STL [R1+0x22b4], R35 ;  /* 0x0022b42301007387 */ /* 0x0003e80000100800 */
[----:B------:R4:W-:Y:S04]  /*49e0*/  STL.64 [R1+0x1d58], R56 ;  /* 0x001d583801007387 */ /* 0x0009e80000100a00 */
[----:B------:R0:W3:Y:S01]  /*49f0*/  @!P2 LDG.E.U16 R59, desc[UR6][R56.64] ;  /* 0x00000006383ba981 */ /* 0x0000e2000c1e1500 */
[----:B-1----:R-:W-:-:S05]  /*4a00*/  IMAD.WIDE R34, R0, 0x2, R24 ;  /* 0x0000000200227825 */ /* 0x002fca00078e0218 */
[----:B------:R1:W-:Y:S04]  /*4a10*/  STL.64 [R1+0x1d50], R34 ;  /* 0x001d502201007387 */ /* 0x0003e80000100a00 */
[----:B------:R-:W3:Y:S04]  /*4a20*/  @!P2 LDG.E.U16 R58, desc[UR6][R34.64] ;  /* 0x00000006223aa981 */ /* 0x000ee8000c1e1500 */
[----:B----4-:R-:W4:Y:S04]  /*4a30*/  LDL.LU.64 R56, [R1+0x4b60] ;  /* 0x004b600001387983 */ /* 0x010f280000300a00 */
        /* <DEDUP_REMOVED lines=9> */
[----:B---3--:R0:W-:Y:S02]  /*4ad0*/  STL [R1+0x22e4], R51 ;  /* 0x0022e43301007387 */ /* 0x0081e40000100800 */
[----:B0-----:R-:W-:Y:S02]  /*4ae0*/  IMAD.WIDE R50, R0, 0x2, R26 ;  /* 0x0000000200327825 */ /* 0x001fe400078e021a */
[----:B------:R-:W-:Y:S01]  /*4af0*/  STL [R1+0x22a8], R58 ;  /* 0x0022a83a01007387 */ /* 0x000fe20000100800 */
[----:B----4-:R-:W-:-:S03]  /*4b00*/  PRMT R57, RZ, 0x7610, R57 ;  /* 0x00007610ff397816 */ /* 0x010fc60000000039 */
[----:B------:R0:W-:Y:S01]  /*4b10*/  STL [R1+0x22ac], R59 ;  /* 0x0022ac3b01007387 */ /* 0x0001e20000100800 */
[----:B------:R-:W-:-:S03]  /*4b20*/  PRMT R56, RZ, 0x7610, R56 ;  /* 0x00007610ff387816 */ /* 0x000fc60000000038 */
        /* <DEDUP_REMOVED lines=15> */
[----:B------:R-:W-:-:S04]  /*4c20*/  IMAD R0, R3, 0x15, RZ ;  /* 0x0000001503007824 */ /* 0x000fc800078e02ff */
[----:B-1----:R-:W-:-:S04]  /*4c30*/  IMAD.WIDE R54, R0, 0x2, R22 ;  /* 0x0000000200367825 */ /* 0x002fc800078e0216 */
[----:B0-----:R-:W-:Y:S01]  /*4c40*/  IMAD.WIDE R52, R0, 0x2, R20 ;  /* 0x0000000200347825 */ /* 0x001fe200078e0214 */
[----:B----4-:R-:W-:Y:S01]  /*4c50*/  STL [R1+0x2638], R56 ;  /* 0x0026383801007387 */ /* 0x010fe20000100800 */
[----:B--2---:R-:W-:-:S03]  /*4c60*/  PRMT R50, RZ, 0x7610, R50 ;  /* 0x00007610ff327816 */ /* 0x004fc60000000032 */
[----:B------:R0:W-:Y:S01]  /*4c70*/  STL [R1+0x263c], R57 ;  /* 0x00263c3901007387 */ /* 0x0001e20000100800 */
[----:B------:R-:W-:-:S03]  /*4c80*/  PRMT R51, RZ, 0x7610, R51 ;  /* 0x00007610ff337816 */ /* 0x000fc60000000033 */
[----:B---3--:R-:W-:Y:S01]  /*4c90*/  STL [R1+0x2630], R34 ;  /* 0x0026302201007387 */ /* 0x008fe20000100800 */
[----:B------:R-:W-:-:S03]  /*4ca0*/  PRMT R59, RZ, 0x7610, R59 ;  /* 0x00007610ff3b7816 */ /* 0x000fc6000000003b */
[----:B------:R-:W2:Y:S01]  /*4cb0*/  @!P5 LDG.E.U16 R50, desc[UR6][R52.64] ;  /* 0x000000063432d981 */ /* 0x000ea2000c1e1500 */
[----:B------:R-:W-:Y:S01]  /*4cc0*/  PRMT R58, RZ, 0x7610, R58 ;  /* 0x00007610ff3a7816 */ /* 0x000fe2000000003a */
[C---:B0-----:R-:W-:Y:S02]  /*4cd0*/  IMAD.WIDE R56, R0.reuse, 0x2, R26 ;  /* 0x0000000200387825 */ /* 0x041fe400078e021a */
[----:B------:R0:W-:Y:S04]  /*4ce0*/  STL [R1+0x2634], R35 ;  /* 0x0026342301007387 */ /* 0x0001e80000100800 */
[----:B------:R1:W-:Y:S04]  /*4cf0*/  STL.64 [R1+0x1d18], R56 ;  /* 0x001d183801007387 */ /* 0x0003e80000100a00 */
[----:B------:R3:W4:Y:S01]  /*4d00*/  @!P5 LDG.E.U16 R51, desc[UR6][R54.64] ;  /* 0x000000063633d981 */ /* 0x000722000c1e1500 */
[----:B0-----:R-:W-:-:S03]  /*4d10*/  IMAD.WIDE R34, R0, 0x2, R24 ;  /* 0x0000000200227825 */ /* 0x001fc600078e0218 */
[----:B------:R0:W4:Y:S04]  /*4d20*/  @!P5 LDG.E.U16 R59, desc[UR6][R56.64] ;  /* 0x00000006383bd981 */ /* 0x000128000c1e1500 */
[----:B------:R0:W-:Y:S04]  /*4d30*/  STL.64 [R1+0x1d10], R34 ;  /* 0x001d102201007387 */ /* 0x0001e80000100a00 */
[----:B------:R-:W4:Y:S04]  /*4d40*/  @!P5 LDG.E.U16 R58, desc[UR6][R34.64] ;  /* 0x00000006223ad981 */ /* 0x000f28000c1e1500 */
[----:B-1----:R-:W4:Y:S04]  /*4d50*/  LDL.LU.64 R56, [R1+0x4b40] ;  /* 0x004b400001387983 */ /* 0x002f280000300a00 */
[----:B------:R3:W-:Y:S04]  /*4d60*/  STL.64 [R1+0x1d08], R54 ;  /* 0x001d083601007387 */ /* 0x0007e80000100a00 */
[----:B0-----:R-:W4:Y:S01]  /*4d70*/  LDL.LU.64 R34, [R1+0x4b38] ;  /* 0x004b380001227983 */ /* 0x001f220000300a00 */
[----:B------:R-:W-:-:S03]  /*4d80*/  VIADD R0, R28, 0xffffffe5 ;  /* 0xffffffe51c007836 */ /* 0x000fc60000000000 */
[----:B------:R0:W-:Y:S02]  /*4d90*/  STL.64 [R1+0x1d00], R52 ;  /* 0x001d003401007387 */ /* 0x0001e40000100a00 */
[----:B------:R-:W-:Y:S01]  /*4da0*/  ISETP.GE.U32.AND P5, PT, R0, 0x7ffffee6, PT ;  /* 0x7ffffee60000780c */ /* 0x000fe20003fa6070 */
[----:B------:R-:W-:-:S04]  /*4db0*/  IMAD R0, R3, 0x16, RZ ;  /* 0x0000001603007824 */ /* 0x000fc800078e02ff */
[----:B---3--:R-:W-:-:S04]  /*4dc0*/  IMAD.WIDE R54, R0, 0x2, R22 ;  /* 0x0000000200367825 */ /* 0x008fc800078e0216 */
[C---:B0-----:R-:W-:Y:S01]  /*4dd0*/  IMAD.WIDE R52, R0.reuse, 0x2, R20 ;  /* 0x0000000200347825 */ /* 0x041fe200078e0214 */
[----:B--2---:R-:W-:Y:S04]  /*4de0*/  STL [R1+0x27d0], R50 ;  /* 0x0027d03201007387 */ /* 0x004fe80000100800 */
[----:B----4-:R0:W-:Y:S02]  /*4df0*/  STL [R1+0x27d4], R51 ;  /* 0x0027d43301007387 */ /* 0x0101e40000100800 */
[----:B0-----:R-:W-:Y:S02]  /*4e00*/  IMAD.WIDE R50, R0, 0x2, R26 ;  /* 0x0000000200327825 */ /* 0x001fe400078e021a */
[----:B------:R-:W-:Y:S01]  /*4e10*/  STL [R1+0x27d8], R58 ;  /* 0x0027d83a01007387 */ /* 0x000fe20000100800 */
[----:B------:R-:W-:-:S03]  /*4e20*/  PRMT R57, RZ, 0x7610, R57 ;  /* 0x00007610ff397816 */ /* 0x000fc60000000039 */
        /* <DEDUP_REMOVED lines=11> */
[----:B------:R-:W-:Y:S04]  /*4ee0*/  STL.64 [R1+0x1ce8], R54 ;  /* 0x001ce83601007387 */ /* 0x000fe80000100a00 */
[----:B0-----:R-:W3:Y:S04]  /*4ef0*/  LDL.LU.64 R58, [R1+0x4b28] ;  /* 0x004b2800013a7983 */ /* 0x001ee80000300a00 */
[----:B------:R-:W3:Y:S01]  /*4f00*/  @!P0 LDG.E.U16 R35, desc[UR6][R54.64] ;  /* 0x0000000636238981 */ /* 0x000ee2000c1e1500 */
[----:B------:R-:W-:-:S03]  /*4f10*/  VIADD R0, R28, 0xffffffe4 ;  /* 0xffffffe41c007836 */ /* 0x000fc60000000000 */
[----:B------:R-:W-:Y:S02]  /*4f20*/  STL.64 [R1+0x1ce0], R52 ;  /* 0x001ce03401007387 */ /* 0x000fe40000100a00 */
[----:B------:R-:W-:Y:S01]  /*4f30*/  ISETP.GE.U32.AND P0, PT, R0, 0x7ffffee5, PT ;  /* 0x7ffffee50000780c */ /* 0x000fe20003f06070 */
[----:B------:R-:W-:Y:S01]  /*4f40*/  IMAD R0, R3, 0x17, RZ ;  /* 0x0000001703007824 */ /* 0x000fe200078e02ff */
[----:B----4-:R-:W-:Y:S04]  /*4f50*/  STL [R1+0x2978], R56 ;  /* 0x0029783801007387 */ /* 0x010fe80000100800 */
[----:B--2---:R0:W-:Y:S04]  /*4f60*/  STL [R1+0x297c], R57 ;  /* 0x00297c3901007387 */ /* 0x0041e80000100800 */
[----:B---3--:R-:W-:Y:S01]  /*4f70*/  STL [R1+0x2970], R34 ;  /* 0x0029702201007387 */ /* 0x008fe20000100800 */
[----:B------:R-:W-:-:S02]  /*4f80*/  PRMT R58, RZ, 0x7610, R58 ;  /* 0x00007610ff3a7816 */ /* 0x000fc4000000003a */
[----:B------:R-:W-:Y:S01]  /*4f90*/  PRMT R59, RZ, 0x7610, R59 ;  /* 0x00007610ff3b7816 */ /* 0x000fe2000000003b */
[----:B------:R1:W-:Y:S01]  /*4fa0*/  STL [R1+0x2974], R35 ;  /* 0x0029742301007387 */ /* 0x0003e20000100800 */
        /* <DEDUP_REMOVED lines=11> */
[----:B------:R4:W4:Y:S04]  /*5060*/  @!P1 LDG.E.U16 R51, desc[UR6][R54.64] ;  /* 0x0000000636339981 */ /* 0x000928000c1e1500 */
[----:B0-----:R-:W4:Y:S04]  /*5070*/  LDL.LU.64 R56, [R1+0x4b20] ;  /* 0x004b200001387983 */ /* 0x001f280000300a00 */
[----:B------:R-:W4:Y:S01]  /*5080*/  @!P1 LDG.E.U16 R50, desc[UR6][R52.64] ;  /* 0x0000000634329981 */ /* 0x000f22000c1e1500 */
[----:B------:R-:W-:Y:S01]  /*5090*/  ISETP.GE.U32.AND P1, PT, R0, 0x7ffffee4, PT ;  /* 0x7ffffee40000780c */ /* 0x000fe20003f26070 */
[----:B------:R-:W-:-:S02]  /*50a0*/  IMAD R0, R3, 0x18, RZ ;  /* 0x0000001803007824 */ /* 0x000fc400078e02ff */
[----:B------:R-:W-:Y:S01]  /*50b0*/  STL.64 [R1+0x1cc8], R54 ;  /* 0x001cc83601007387 */ /* 0x000fe20000100a00 */
[----:B------:R-:W-:-:S03]  /*50c0*/  PRMT R36, RZ, 0x7610, R36 ;  /* 0x00007610ff247816 */ /* 0x000fc60000000024 */
[----:B-1----:R-:W4:Y:S04]  /*50d0*/  LDL.LU.64 R34, [R1+0x4b18] ;  /* 0x004b180001227983 */ /* 0x002f280000300a00 */
[----:B------:R-:W-:Y:S04]  /*50e0*/  STL.64 [R1+0x1cc0], R52 ;  /* 0x001cc03401007387 */ /* 0x000fe80000100a00 */
[----:B---3--:R-:W-:Y:S04]  /*50f0*/  STL [R1+0x2b08], R58 ;  /* 0x002b083a01007387 */ /* 0x008fe80000100800 */
[----:B--2---:R0:W-:Y:S02]  /*5100*/  STL [R1+0x2b0c], R59 ;  /* 0x002b0c3b01007387 */ /* 0x0041e40000100800 */
[----:B0-----:R-:W-:-:S05]  /*5110*/  IMAD.WIDE R58, R0, 0x2, R26 ;  /* 0x00000002003a7825 */ /* 0x001fca00078e021a */
[----:B------:R0:W2:Y:S01]  /*5120*/  @!P2 LDG.E.U16 R36, desc[UR6][R58.64] ;  /* 0x000000063a24a981 */ /* 0x0000a2000c1e1500 */
[----:B----4-:R-:W-:-:S03]  /*5130*/  IMAD.WIDE R54, R0, 0x2, R24 ;  /* 0x0000000200367825 */ /* 0x010fc600078e0218 */
[----:B------:R-:W-:Y:S01]  /*5140*/  STL [R1+0x2b00], R50 ;  /* 0x002b003201007387 */ /* 0x000fe20000100800 */
[----:B------:R-:W-:-:S03]  /*5150*/  IMAD.WIDE R52, R0, 0x2, R22 ;  /* 0x0000000200347825 */ /* 0x000fc600078e0216 */
[----:B------:R1:W-:Y:S04]  /*5160*/  STL [R1+0x2b04], R51 ;  /* 0x002b043301007387 */ /* 0x0003e80000100800 */
[----:B------:R0:W-:Y:S04]  /*5170*/  STL.64 [R1+0x1cb8], R58 ;  /* 0x001cb83a01007387 */ /* 0x0001e80000100a00 */
[----:B------:R-:W-:Y:S01]  /*5180*/  STL.64 [R1+0x1cb0], R54 ;  /* 0x001cb03601007387 */ /* 0x000fe20000100a00 */
[----:B-1----:R-:W-:-:S03]  /*5190*/  IMAD.WIDE R50, R0, 0x2, R20 ;  /* 0x0000000200327825 */ /* 0x002fc600078e0214 */
[----:B------:R1:W-:Y:S01]  /*51a0*/  STL.64 [R1+0x1ca8], R52 ;  /* 0x001ca83401007387 */ /* 0x0003e20000100a00 */
[----:B------:R-:W-:Y:S02]  /*51b0*/  PRMT R35, RZ, 0x7610, R35 ;  /* 0x00007610ff237816 */ /* 0x000fe40000000023 */
[----:B------:R-:W-:Y:S02]  /*51c0*/  PRMT R34, RZ, 0x7610, R34 ;  /* 0x00007610ff227816 */ /* 0x000fe40000000022 */
[----:B------:R-:W-:Y:S01]  /*51d0*/  PRMT R33, RZ, 0x7610, R33 ;  /* 0x00007610ff217816 */ /* 0x000fe20000000021 */
[----:B------:R-:W-:Y:S01]  /*51e0*/  VIADD R0, R28, 0xffffffe2 ;  /* 0xffffffe21c007836 */ /* 0x000fe20000000000 */
[----:B------:R-:W3:Y:S04]  /*51f0*/  @!P2 LDG.E.U16 R35, desc[UR6][R54.64] ;  /* 0x000000063623a981 */ /* 0x000ee8000c1e1500 */
[----:B------:R1:W4:Y:S04]  /*5200*/  @!P2 LDG.E.U16 R34, desc[UR6][R52.64] ;  /* 0x000000063422a981 */ /* 0x000328000c1e1500 */
[----:B------:R1:W3:Y:S01]  /*5210*/  @!P2 LDG.E.U16 R33, desc[UR6][R50.64] ;  /* 0x000000063221a981 */ /* 0x0002e2000c1e1500 */
[----:B------:R-:W-:Y:S01]  /*5220*/  ISETP.GE.U32.AND P2, PT, R0, 0x7ffffee3, PT ;  /* 0x7ffffee30000780c */ /* 0x000fe20003f46070 */
[----:B------:R-:W-:Y:S01]  /*5230*/  IMAD R0, R3, 0x19, RZ ;  /* 0x0000001903007824 */ /* 0x000fe200078e02ff */
[----:B------:R-:W-:-:S02]  /*5240*/  PRMT R57, RZ, 0x7610, R57 ;  /* 0x00007610ff397816 */ /* 0x000fc40000000039 */
[----:B------:R-:W-:Y:S01]  /*5250*/  PRMT R48, RZ, 0x7610, R48 ;  /* 0x00007610ff307816 */ /* 0x000fe20000000030 */
[C---:B0-----:R-:W-:Y:S01]  /*5260*/  IMAD.WIDE R58, R0.reuse, 0x2, R24 ;  /* 0x00000002003a7825 */ /* 0x041fe200078e0218 */
[----:B------:R-:W-:Y:S02]  /*5270*/  PRMT R49, RZ, 0x7610, R49 ;  /* 0x00007610ff317816 */ /* 0x000fe40000000031 */
[----:B------:R-:W-:Y:S01]  /*5280*/  PRMT R56, RZ, 0x7610, R56 ;  /* 0x00007610ff387816 */ /* 0x000fe20000000038 */
[----:B-1----:R-:W-:-:S04]  /*5290*/  IMAD.WIDE R52, R0, 0x2, R20 ;  /* 0x0000000200347825 */ /* 0x002fc800078e0214 */
[C---:B------:R-:W-:Y:S01]  /*52a0*/  IMAD.WIDE R54, R0.reuse, 0x2, R22 ;  /* 0x0000000200367825 */ /* 0x040fe200078e0216 */
[----:B------:R-:W3:Y:S04]  /*52b0*/  @!P4 LDG.E.U16 R48, desc[UR6][R52.64] ;  /* 0x000000063430c981 */ /* 0x000ee8000c1e1500 */
[----:B------:R-:W3:Y:S04]  /*52c0*/  @!P4 LDG.E.U16 R49, desc[UR6][R54.64] ;  /* 0x000000063631c981 */ /* 0x000ee8000c1e1500 */
[----:B------:R-:W3:Y:S04]  /*52d0*/  @!P4 LDG.E.U16 R56, desc[UR6][R58.64] ;  /* 0x000000063a38c981 */ /* 0x000ee8000c1e1500 */
[----:B--2---:R-:W-:Y:S04]  /*52e0*/  STL.64 [R1+0x4010], R36 ;  /* 0x0040102401007387 */ /* 0x004fe80000100a00 */
[----:B------:R0:W-:Y:S04]  /*52f0*/  STL.64 [R1+0x1ca0], R50 ;  /* 0x001ca03201007387 */ /* 0x0001e80000100a00 */
        /* <DEDUP_REMOVED lines=35> */
[----:B------:R-:W-:Y:S01]  /*5530*/  STL.64 [R1+0x4490], R36 ;  /* 0x0044902401007387 */ /* 0x000fe20000100a00 */
[----:B0-----:R-:W-:-:S03]  /*5540*/  IMAD.WIDE R50, R0, 0x2, R26 ;  /* 0x0000000200327825 */ /* 0x001fc600078e021a */
        /* <DEDUP_REMOVED lines=10> */
[----:B------:R-:W2:Y:S04]  /*55f0*/  @!P4 LDG.E.U16 R57, desc[UR6][R50.64] ;  /* 0x000000063239c981 */ /* 0x000ea8000c1e1500 */
[----:B0-----:R-:W4:Y:S04]  /*5600*/  LDL.LU.64 R50, [R1+0x4b10] ;  /* 0x004b100001327983 */ /* 0x001f280000300a00 */
[----:B------:R0:W-:Y:S04]  /*5610*/  STL.64 [R1+0x1c88], R54 ;  /* 0x001c883601007387 */ /* 0x0001e80000100a00 */
[----:B-1----:R-:W4:Y:S01]  /*5620*/  LDL.LU.64 R58, [R1+0x4b08] ;  /* 0x004b0800013a7983 */ /* 0x002f220000300a00 */
[----:B------:R-:W-:-:S03]  /*5630*/  VIADD R0, R28, 0xffffffe1 ;  /* 0xffffffe11c007836 */ /* 0x000fc60000000000 */
[----:B------:R1:W-:Y:S02]  /*5640*/  STL.64 [R1+0x1c80], R52 ;  /* 0x001c803401007387 */ /* 0x0003e40000100a00 */
[----:B------:R-:W-:Y:S01]  /*5650*/  ISETP.GE.U32.AND P4, PT, R0, 0x7ffffee2, PT ;  /* 0x7ffffee20000780c */ /* 0x000fe20003f86070 */
[----:B------:R-:W-:Y:S01]  /*5660*/  IMAD R0, R3, 0x1a, RZ ;  /* 0x0000001a03007824 */ /* 0x000fe200078e02ff */
[----:B---3--:R-:W-:Y:S04]  /*5670*/  STL [R1+0x2a4], R48 ;  /* 0x0002a43001007387 */ /* 0x008fe80000100800 */
[----:B------:R3:W-:Y:S01]  /*5680*/  STL [R1+0x2a8], R49 ;  /* 0x0002a83101007387 */ /* 0x0007e20000100800 */
[----:B0-----:R-:W-:-:S03]  /*5690*/  IMAD.WIDE R54, R0, 0x2, R22 ;  /* 0x0000000200367825 */ /* 0x001fc600078e0216 */
[----:B------:R-:W-:Y:S01]  /*56a0*/  STL [R1+0x2ac], R56 ;  /* 0x0002ac3801007387 */ /* 0x000fe20000100800 */
[----:B-1----:R-:W-:-:S04]  /*56b0*/  IMAD.WIDE R52, R0, 0x2, R20 ;  /* 0x0000000200347825 */ /* 0x002fc800078e0214 */
[C---:B---3--:R-:W-:Y:S01]  /*56c0*/  IMAD.WIDE R48, R0.reuse, 0x2, R26 ;  /* 0x0000000200307825 */ /* 0x048fe200078e021a */
[----:B--2---:R0:W-:Y:S04]  /*56d0*/  STL [R1+0x1ad4], R57 ;  /* 0x001ad43901007387 */ /* 0x0041e80000100800 */
[----:B------:R1:W-:Y:S01]  /*56e0*/  STL.64 [R1+0x1c78], R48 ;  /* 0x001c783001007387 */ /* 0x0003e20000100a00 */
[----:B----4-:R-:W-:Y:S01]  /*56f0*/  PRMT R50, RZ, 0x7610, R50 ;  /* 0x00007610ff327816 */ /* 0x010fe20000000032 */
[----:B0-----:R-:W-:Y:S01]  /*5700*/  IMAD.WIDE R56, R0, 0x2, R24 ;  /* 0x0000000200387825 */ /* 0x001fe200078e0218 */
[----:B------:R-:W-:Y:S02]  /*5710*/  PRMT R51, RZ, 0x7610, R51 ;  /* 0x00007610ff337816 */ /* 0x000fe40000000033 */
[----:B------:R-:W-:-:S02]  /*5720*/  PRMT R59, RZ, 0x7610, R59 ;  /* 0x00007610ff3b7816 */ /* 0x000fc4000000003b */
[----:B------:R-:W-:Y:S01]  /*5730*/  PRMT R58, RZ, 0x7610, R58 ;  /* 0x00007610ff3a7816 */ /* 0x000fe2000000003a */
[----:B------:R0:W-:Y:S04]  /*5740*/  STL.64 [R1+0x1c70], R56 ;  /* 0x001c703801007387 */ /* 0x0001e80000100a00 */
[----:B------:R-:W2:Y:S04]  /*5750*/  @!P5 LDG.E.U16 R59, desc[UR6][R48.64] ;  /* 0x00000006303bd981 */ /* 0x000ea8000c1e1500 */
[----:B------:R-:W3:Y:S04]  /*5760*/  @!P5 LDG.E.U16 R50, desc[UR6][R52.64] ;  /* 0x000000063432d981 */ /* 0x000ee8000c1e1500 */
[----:B------:R4:W2:Y:S04]  /*5770*/  @!P5 LDG.E.U16 R51, desc[UR6][R54.64] ;  /* 0x000000063633d981 */ /* 0x0008a8000c1e1500 */
[----:B-1----:R-:W2:Y:S04]  /*5780*/  LDL.LU.64 R48, [R1+0x4b00] ;  /* 0x004b000001307983 */ /* 0x002ea80000300a00 */
[----:B------:R4:W-:Y:S04]  /*5790*/  STL.64 [R1+0x1c68], R54 ;  /* 0x001c683601007387 */ /* 0x0009e80000100a00 */
[----:B------:R-:W2:Y:S04]  /*57a0*/  @!P5 LDG.E.U16 R58, desc[UR6][R56.64] ;  /* 0x00000006383ad981 */ /* 0x000ea8000c1e1500 */
[----:B0-----:R-:W2:Y:S01]  /*57b0*/  LDL.LU.64 R56, [R1+0x4af8] ;  /* 0x004af80001387983 */ /* 0x001ea20000300a00 */
[----:B------:R-:W-:-:S03]  /*57c0*/  VIADD R0, R28, 0xffffffe0 ;  /* 0xffffffe01c007836 */ /* 0x000fc60000000000 */
[----:B------:R0:W-:Y:S02]  /*57d0*/  STL.64 [R1+0x1c60], R52 ;  /* 0x001c603401007387 */ /* 0x0001e40000100a00 */
[----:B------:R-:W-:Y:S01]  /*57e0*/  ISETP.GE.U32.AND P5, PT, R0, 0x7ffffee1, PT ;  /* 0x7ffffee10000780c */ /* 0x000fe20003fa6070 */
[----:B------:R-:W-:-:S04]  /*57f0*/  IMAD R0, R3, 0x1b, RZ ;  /* 0x0000001b03007824 */ /* 0x000fc800078e02ff */
[----:B----4-:R-:W-:-:S04]  /*5800*/  IMAD.WIDE R54, R0, 0x2, R22 ;  /* 0x0000000200367825 */ /* 0x010fc800078e0216 */
[C---:B0-----:R-:W-:Y:S01]  /*5810*/  IMAD.WIDE R52, R0.reuse, 0x2, R20 ;  /* 0x0000000200347825 */ /* 0x041fe200078e0214 */
[----:B---3--:R-:W-:Y:S04]  /*5820*/  STL [R1+0x227c], R50 ;  /* 0x00227c3201007387 */ /* 0x008fe80000100800 */
[----:B--2---:R0:W-:Y:S01]  /*5830*/  STL [R1+0x2280], R51 ;  /* 0x0022803301007387 */ /* 0x0041e20000100800 */
[----:B------:R-:W-:Y:S02]  /*5840*/  PRMT R48, RZ, 0x7610, R48 ;  /* 0x00007610ff307816 */ /* 0x000fe40000000030 */
[----:B------:R-:W-:Y:S01]  /*5850*/  PRMT R49, RZ, 0x7610, R49 ;  /* 0x00007610ff317816 */ /* 0x000fe20000000031 */
[----:B0-----:R-:W-:-:S03]  /*5860*/  IMAD.WIDE R50, R0, 0x2, R26 ;  /* 0x0000000200327825 */ /* 0x001fc600078e021a */
[----:B------:R-:W2:Y:S04]  /*5870*/  @!P0 LDG.E.U16 R48, desc[UR6][R52.64] ;  /* 0x0000000634308981 */ /* 0x000ea8000c1e1500 */
[----:B------:R-:W-:Y:S04]  /*5880*/  STL [R1+0x2284], R58 ;  /* 0x0022843a01007387 */ /* 0x000fe80000100800 */
[----:B------:R0:W-:Y:S01]  /*5890*/  STL [R1+0x2288], R59 ;  /* 0x0022883b01007387 */ /* 0x0001e20000100800 */
[----:B------:R-:W-:Y:S02]  /*58a0*/  PRMT R57, RZ, 0x7610, R57 ;  /* 0x00007610ff397816 */ /* 0x000fe40000000039 */
[----:B------:R-:W-:Y:S01]  /*58b0*/  PRMT R56, RZ, 0x7610, R56 ;  /* 0x00007610ff387816 */ /* 0x000fe20000000038 */
[----:B------:R1:W-:Y:S01]  /*58c0*/  STL.64 [R1+0x1c58], R50 ;  /* 0x001c583201007387 */ /* 0x0003e20000100a00 */
[----:B0-----:R-:W-:-:S03]  /*58d0*/  IMAD.WIDE R58, R0, 0x2, R24 ;  /* 0x00000002003a7825 */ /* 0x001fc600078e0218 */
[----:B------:R-:W3:Y:S04]  /*58e0*/  @!P0 LDG.E.U16 R57, desc[UR6][R50.64] ;  /* 0x0000000632398981 */ /* 0x000ee8000c1e1500 */
[----:B------:R0:W-:Y:S04]  /*58f0*/  STL.64 [R1+0x1c50], R58 ;  /* 0x001c503a01007387 */ /* 0x0001e80000100a00 */
[----:B------:R4:W3:Y:S04]  /*5900*/  @!P0 LDG.E.U16 R49, desc[UR6][R54.64] ;  /* 0x0000000636318981 */ /* 0x0008e8000c1e1500 */
[----:B-1----:R-:W3:Y:S04]  /*5910*/  LDL.LU.64 R50, [R1+0x4af0] ;  /* 0x004af00001327983 */ /* 0x002ee80000300a00 */
[----:B------:R4:W-:Y:S04]  /*5920*/  STL.64 [R1+0x1c48], R54 ;  /* 0x001c483601007387 */ /* 0x0009e80000100a00 */
[----:B------:R-:W3:Y:S04]  /*5930*/  @!P0 LDG.E.U16 R56, desc[UR6][R58.64] ;  /* 0x000000063a388981 */ /* 0x000ee8000c1e1500 */
[----:B0-----:R-:W3:Y:S01]  /*5940*/  LDL.LU.64 R58, [R1+0x4ae8] ;  /* 0x004ae800013a7983 */ /* 0x001ee20000300a00 */
[----:B------:R-:W-:-:S03]  /*5950*/  VIADD R0, R28, 0xffffffdf ;  /* 0xffffffdf1c007836 */ /* 0x000fc60000000000 */
[----:B------:R0:W-:Y:S02]  /*5960*/  STL.64 [R1+0x1c40], R52 ;  /* 0x001c403401007387 */ /* 0x0001e40000100a00 */
[----:B------:R-:W-:Y:S01]  /*5970*/  ISETP.GE.U32.AND P0, PT, R0, 0x7ffffee0, PT ;  /* 0x7ffffee00000780c */ /* 0x000fe20003f06070 */
[----:B------:R-:W-:-:S04]  /*5980*/  IMAD R0, R3, 0x1c, RZ ;  /* 0x0000001c03007824 */ /* 0x000fc800078e02ff */
[----:B----4-:R-:W-:-:S04]  /*5990*/  IMAD.WIDE R54, R0, 0x2, R22 ;  /* 0x0000000200367825 */ /* 0x010fc800078e0216 */
[C---:B0-----:R-:W-:Y:S01]  /*59a0*/  IMAD.WIDE R52, R0.reuse, 0x2, R20 ;  /* 0x0000000200347825 */ /* 0x041fe200078e0214 */
[----:B--2---:R-:W-:Y:S04]  /*59b0*/  STL [R1+0x2298], R48 ;  /* 0x0022983001007387 */ /* 0x004fe80000100800 */
[----:B---3--:R0:W-:Y:S01]  /*59c0*/  STL [R1+0x229c], R49 ;  /* 0x00229c3101007387 */ /* 0x0081e20000100800 */
        /* <DEDUP_REMOVED lines=12> */
[----:B------:R-:W4:Y:S04]  /*5a90*/  @!P1 LDG.E.U16 R58, desc[UR6][R56.64] ;  /* 0x00000006383a9981 */ /* 0x000f28000c1e1500 */
[----:B-1----:R-:W2:Y:S04]  /*5aa0*/  LDL.LU.64 R48, [R1+0x4ae0] ;  /* 0x004ae00001307983 */ /* 0x002ea80000300a00 */
[----:B------:R1:W-:Y:S04]  /*5ab0*/  STL.64 [R1+0x1c28], R54 ;  /* 0x001c283601007387 */ /* 0x0003e80000100a00 */
[----:B0-----:R-:W2:Y:S04]  /*5ac0*/  LDL.LU.64 R56, [R1+0x4ad8] ;  /* 0x004ad80001387983 */ /* 0x001ea80000300a00 */
[----:B------:R1:W2:Y:S01]  /*5ad0*/  @!P1 LDG.E.U16 R51, desc[UR6][R54.64] ;  /* 0x0000000636339981 */ /* 0x0002a2000c1e1500 */
[----:B------:R-:W-:-:S03]  /*5ae0*/  VIADD R0, R28, 0xffffffde ;  /* 0xffffffde1c007836 */ /* 0x000fc60000000000 */
[----:B------:R0:W-:Y:S02]  /*5af0*/  STL.64 [R1+0x1c20], R52 ;  /* 0x001c203401007387 */ /* 0x0001e40000100a00 */
[----:B------:R-:W-:Y:S01]  /*5b00*/  ISETP.GE.U32.AND P1, PT, R0, 0x7ffffedf, PT ;  /* 0x7ffffedf0000780c */ /* 0x000fe20003f26070 */
[----:B------:R-:W-:-:S04]  /*5b10*/  IMAD R0, R3, 0x1d, RZ ;  /* 0x0000001d03007824 */ /* 0x000fc800078e02ff */
[----:B-1----:R-:W-:-:S04]  /*5b20*/  IMAD.WIDE R54, R0, 0x2, R22 ;  /* 0x0000000200367825 */ /* 0x002fc800078e0216 */
[----:B0-----:R-:W-:Y:S01]  /*5b30*/  IMAD.WIDE R52, R0, 0x2, R26 ;  /* 0x0000000200347825 */ /* 0x001fe200078e021a */
[----:B----4-:R-:W-:Y:S04]  /*5b40*/  STL [R1+0x2628], R58 ;  /* 0x0026283a01007387 */ /* 0x010fe80000100800 */
[----:B---3--:R0:W-:Y:S01]  /*5b50*/  STL [R1+0x262c], R59 ;  /* 0x00262c3b01007387 */ /* 0x0081e20000100800 */
[----:B--2---:R-:W-:-:S03]  /*5b60*/  PRMT R48, RZ, 0x7610, R48 ;  /* 0x00007610ff307816 */ /* 0x004fc60000000030 */
[----:B------:R-:W-:Y:S01]  /*5b70*/  STL [R1+0x2620], R50 ;  /* 0x0026203201007387 */ /* 0x000fe20000100800 */
[----:B------:R-:W-:Y:S02]  /*5b80*/  PRMT R49, RZ, 0x7610, R49 ;  /* 0x00007610ff317816 */ /* 0x000fe40000000031 */
[----:B------:R-:W-:Y:S01]  /*5b90*/  PRMT R57, RZ, 0x7610, R57 ;  /* 0x00007610ff397816 */ /* 0x000fe20000000039 */
[C---:B0-----:R-:W-:Y:S01]  /*5ba0*/  IMAD.WIDE R58, R0.reuse, 0x2, R24 ;  /* 0x00000002003a7825 */ /* 0x041fe200078e0218 */
[----:B------:R-:W-:Y:S01]  /*5bb0*/  PRMT R56, RZ, 0x7610, R56 ;  /* 0x00007610ff387816 */ /* 0x000fe20000000038 */
[----:B------:R0:W-:Y:S04]  /*5bc0*/  STL [R1+0x2624], R51 ;  /* 0x0026243301007387 */ /* 0x0001e80000100800 */
[----:B------:R1:W-:Y:S04]  /*5bd0*/  STL.64 [R1+0x1c18], R52 ;  /* 0x001c183401007387 */ /* 0x0003e80000100a00 */
[----:B------:R-:W2:Y:S01]  /*5be0*/  @!P2 LDG.E.U16 R57, desc[UR6][R52.64] ;  /* 0x000000063439a981 */ /* 0x000ea2000c1e1500 */
[----:B0-----:R-:W-:-:S03]  /*5bf0*/  IMAD.WIDE R50, R0, 0x2, R20 ;  /* 0x0000000200327825 */ /* 0x001fc600078e0214 */
[----:B------:R0:W-:Y:S04]  /*5c00*/  STL.64 [R1+0x1c10], R58 ;  /* 0x001c103a01007387 */ /* 0x0001e80000100a00 */
[----:B------:R-:W3:Y:S04]  /*5c10*/  @!P2 LDG.E.U16 R48, desc[UR6][R50.64] ;  /* 0x000000063230a981 */ /* 0x000ee8000c1e1500 */
[----:B-1----:R-:W4:Y:S04]  /*5c20*/  LDL.LU.64 R52, [R1+0x4ad0] ;  /* 0x004ad00001347983 */ /* 0x002f280000300a00 */
[----:B------:R1:W-:Y:S04]  /*5c30*/  STL.64 [R1+0x1c08], R54 ;  /* 0x001c083601007387 */ /* 0x0003e80000100a00 */
[----:B------:R-:W2:Y:S04]  /*5c40*/  @!P2 LDG.E.U16 R56, desc[UR6][R58.64] ;  /* 0x000000063a38a981 */ /* 0x000ea8000c1e1500 */
[----:B------:R1:W2:Y:S04]  /*5c50*/  @!P2 LDG.E.U16 R49, desc[UR6][R54.64] ;  /* 0x000000063631a981 */ /* 0x0002a8000c1e1500 */
[----:B0-----:R-:W2:Y:S01]  /*5c60*/  LDL.LU.64 R58, [R1+0x4ac8] ;  /* 0x004ac800013a7983 */ /* 0x001ea20000300a00 */
[----:B------:R-:W-:-:S03]  /*5c70*/  VIADD R0, R28, 0xffffffdd ;  /* 0xffffffdd1c007836 */ /* 0x000fc60000000000 */
[----:B------:R0:W-:Y:S02]  /*5c80*/  STL.64 [R1+0x1c00], R50 ;  /* 0x001c003201007387 */ /* 0x0001e40000100a00 */
[----:B------:R-:W-:Y:S01]  /*5c90*/  ISETP.GE.U32.AND P2, PT, R0, 0x7ffffede, PT ;  /* 0x7ffffede0000780c */ /* 0x000fe20003f46070 */
[----:B------:R-:W-:-:S04]  /*5ca0*/  IMAD R0, R3, 0x1e, RZ ;  /* 0x0000001e03007824 */ /* 0x000fc800078e02ff */
[----:B-1----:R-:W-:-:S04]  /*5cb0*/  IMAD.WIDE R54, R0, 0x2, R20 ;  /* 0x0000000200367825 */ /* 0x002fc800078e0214 */
[----:B0-----:R-:W-:Y:S01]  /*5cc0*/  IMAD.WIDE R50, R0, 0x2, R24 ;  /* 0x0000000200327825 */ /* 0x001fe200078e0218 */
[----:B---3--:R-:W-:Y:S01]  /*5cd0*/  STL [R1+0x27c0], R48 ;  /* 0x0027c03001007387 */ /* 0x008fe20000100800 */
[----:B----4-:R-:W-:Y:S02]  /*5ce0*/  PRMT R52, RZ, 0x7610, R52 ;  /* 0x00007610ff347816 */ /* 0x010fe40000000034 */
[----:B------:R-:W-:-:S04]  /*5cf0*/  PRMT R53, RZ, 0x7610, R53 ;  /* 0x00007610ff357816 */ /* 0x000fc80000000035 */
[----:B------:R-:W3:Y:S04]  /*5d00*/  @!P4 LDG.E.U16 R52, desc[UR6][R54.64] ;  /* 0x000000063634c981 */ /* 0x000ee8000c1e1500 */
[----:B--2---:R0:W-:Y:S04]  /*5d10*/  STL [R1+0x27c4], R49 ;  /* 0x0027c43101007387 */ /* 0x0041e80000100800 */
[----:B------:R-:W-:Y:S01]  /*5d20*/  STL [R1+0x27c8], R56 ;  /* 0x0027c83801007387 */ /* 0x000fe20000100800 */
[----:B------:R-:W-:Y:S02]  /*5d30*/  PRMT R59, RZ, 0x7610, R59 ;  /* 0x00007610ff3b7816 */ /* 0x000fe4000000003b */
[----:B------:R-:W-:Y:S01]  /*5d40*/  PRMT R58, RZ, 0x7610, R58 ;  /* 0x00007610ff3a7816 */ /* 0x000fe2000000003a */
[C---:B0-----:R-:W-:Y:S01]  /*5d50*/  IMAD.WIDE R48, R0.reuse, 0x2, R26 ;  /* 0x0000000200307825 */ /* 0x041fe200078e021a */
[----:B------:R0:W-:Y:S04]  /*5d60*/  STL [R1+0x27cc], R57 ;  /* 0x0027cc3901007387 */ /* 0x0001e80000100800 */
[----:B------:R1:W-:Y:S04]  /*5d70*/  STL.64 [R1+0x1bf8], R48 ;  /* 0x001bf83001007387 */ /* 0x0003e80000100a00 */
[----:B------:R-:W2:Y:S01]  /*5d80*/  @!P4 LDG.E.U16 R59, desc[UR6][R48.64] ;  /* 0x00000006303bc981 */ /* 0x000ea2000c1e1500 */
[----:B0-----:R-:W-:-:S03]  /*5d90*/  IMAD.WIDE R56, R0, 0x2, R22 ;  /* 0x0000000200387825 */ /* 0x001fc600078e0216 */
[----:B------:R0:W-:Y:S04]  /*5da0*/  STL.64 [R1+0x1bf0], R50 ;  /* 0x001bf03201007387 */ /* 0x0001e80000100a00 */
[----:B------:R-:W4:Y:S04]  /*5db0*/  @!P4 LDG.E.U16 R58, desc[UR6][R50.64] ;  /* 0x00000006323ac981 */ /* 0x000f28000c1e1500 */
[----:B-1----:R-:W2:Y:S04]  /*5dc0*/  LDL.LU.64 R48, [R1+0x4ac0] ;  /* 0x004ac00001307983 */ /* 0x002ea80000300a00 */
[----:B------:R1:W-:Y:S04]  /*5dd0*/  STL.64 [R1+0x1be8], R56 ;  /* 0x001be83801007387 */ /* 0x0003e80000100a00 */
[----:B0-----:R-:W3:Y:S04]  /*5de0*/  LDL.LU.64 R50, [R1+0x4ab8] ;  /* 0x004ab80001327983 */ /* 0x001ee80000300a00 */
[----:B------:R1:W3:Y:S01]  /*5df0*/  @!P4 LDG.E.U16 R53, desc[UR6][R56.64] ;  /* 0x000000063835c981 */ /* 0x0002e2000c1e1500 */
[----:B------:R-:W-:-:S05]  /*5e00*/  VIADD R0, R28, 0xffffffdc ;  /* 0xffffffdc1c007836 */ /* 0x000fca0000000000 */
[----:B------:R-:W-:Y:S01]  /*5e10*/  ISETP.GE.U32.AND P4, PT, R0, 0x7ffffedd, PT ;  /* 0x7ffffedd0000780c */ /* 0x000fe20003f86070 */
[----:B------:R-:W-:Y:S01]  /*5e20*/  IMAD R0, R3, 0x1f, RZ ;  /* 0x0000001f03007824 */ /* 0x000fe200078e02ff */
[----:B------:R0:W-:Y:S01]  /*5e30*/  STL.64 [R1+0x1be0], R54 ;  /* 0x001be03601007387 */ /* 0x0001e20000100a00 */
[----:B------:R-:W-:Y:S02]  /*5e40*/  PRMT R73, RZ, 0x7610, R73 ;  /* 0x00007610ff497816 */ /* 0x000fe40000000049 */
[----:B------:R-:W-:Y:S01]  /*5e50*/  PRMT R72, RZ, 0x7610, R72 ;  /* 0x00007610ff487816 */ /* 0x000fe20000000048 */
[----:B-1----:R-:W-:-:S05]  /*5e60*/  IMAD.WIDE R56, R0, 0x2, R26 ;  /* 0x0000000200387825 */ /* 0x002fca00078e021a */
[----:B------:R-:W3:Y:S01]  /*5e70*/  @!P5 LDG.E.U16 R73, desc[UR6][R56.64] ;  /* 0x000000063849d981 */ /* 0x000ee2000c1e1500 */
[----:B0-----:R-:W-:-:S03]  /*5e80*/  IMAD.WIDE R54, R0, 0x2, R22 ;  /* 0x0000000200367825 */ /* 0x001fc600078e0216 */
        /* <DEDUP_REMOVED lines=11> */
[----:B-1----:R-:W3:Y:S04]  /*5f40*/  LDL.LU.64 R56, [R1+0x4ab0] ;  /* 0x004ab00001387983 */ /* 0x002ee80000300a00 */
[----:B------:R1:W-:Y:S04]  /*5f50*/  STL.64 [R1+0x1bc8], R54 ;  /* 0x001bc83601007387 */ /* 0x0003e80000100a00 */
[----:B------:R-:W4:Y:S04]  /*5f60*/  @!P5 LDG.E.U16 R50, desc[UR6][R52.64] ;  /* 0x000000063432d981 */ /* 0x000f28000c1e1500 */
[----:B0-----:R-:W3:Y:S04]  /*5f70*/  LDL.LU.64 R58, [R1+0x4aa8] ;  /* 0x004aa800013a7983 */ /* 0x001ee80000300a00 */
[----:B------:R1:W3:Y:S01]  /*5f80*/  @!P5 LDG.E.U16 R51, desc[UR6][R54.64] ;  /* 0x000000063633d981 */ /* 0x0002e2000c1e1500 */
[----:B------:R-:W-:-:S03]  /*5f90*/  VIADD R0, R28, 0xffffffdb ;  /* 0xffffffdb1c007836 */ /* 0x000fc60000000000 */
[----:B------:R0:W-:Y:S02]  /*5fa0*/  STL.64 [R1+0x1bc0], R52 ;  /* 0x001bc03401007387 */ /* 0x0001e40000100a00 */
[----:B------:R-:W-:Y:S01]  /*5fb0*/  ISETP.GE.U32.AND P5, PT, R0, 0x7ffffedc, PT ;  /* 0x7ffffedc0000780c */ /* 0x000fe20003fa6070 */
[----:B------:R-:W-:Y:S01]  /*5fc0*/  IMAD.SHL.U32 R0, R3, 0x20, RZ ;  /* 0x0000002003007824 */ /* 0x000fe200078e00ff */
[----:B------:R-:W-:Y:S02]  /*5fd0*/  PRMT R32, RZ, 0x7610, R32 ;  /* 0x00007610ff207816 */ /* 0x000fe40000000020 */
[----:B------:R-:W-:Y:S01]  /*5fe0*/  PRMT R31, RZ, 0x7610, R31 ;  /* 0x00007610ff1f7816 */ /* 0x000fe2000000001f */
[----:B-1----:R-:W-:Y:S01]  /*5ff0*/  IMAD.WIDE R54, R0, 0x2, R24 ;  /* 0x0000000200367825 */ /* 0x002fe200078e0218 */
[----:B------:R-:W-:-:S03]  /*6000*/  PRMT R30, RZ, 0x7610, R30 ;  /* 0x00007610ff1e7816 */ /* 0x000fc6000000001e */
[C---:B0-----:R-:W-:Y:S01]  /*6010*/  IMAD.WIDE R52, R0.reuse, 0x2, R22 ;  /* 0x0000000200347825 */ /* 0x041fe200078e0216 */
[----:B------:R-:W3:Y:S04]  /*6020*/  @!P0 LDG.E.U16 R31, desc[UR6][R54.64] ;  /* 0x00000006361f8981 */ /* 0x000ee8000c1e1500 */
[----:B------:R-:W3:Y:S01]  /*6030*/  @!P0 LDG.E.U16 R30, desc[UR6][R52.64] ;  /* 0x00000006341e8981 */ /* 0x000ee2000c1e1500 */
[----:B------:R-:W-:Y:S02]  /*6040*/  PRMT R48, RZ, 0x7610, R48 ;  /* 0x00007610ff307816 */ /* 0x000fe40000000030 */
[----:B------:R-:W-:Y:S01]  /*6050*/  PRMT R49, RZ, 0x7610, R49 ;  /* 0x00007610ff317816 */ /* 0x000fe20000000031 */
[----:B--2---:R-:W-:Y:S04]  /*6060*/  STL [R1+0x2af8], R72 ;  /* 0x002af84801007387 */ /* 0x004fe80000100800 */
[----:B------:R0:W-:Y:S02]  /*6070*/  STL [R1+0x2afc], R73 ;  /* 0x002afc4901007387 */ /* 0x0001e40000100800 */
[----:B0-----:R-:W-:-:S02]  /*6080*/  IMAD.WIDE R72, R0, 0x2, R26 ;  /* 0x0000000200487825 */ /* 0x001fc400078e021a */
[----:B----4-:R-:W-:Y:S01]  /*6090*/  STL [R1+0x2af0], R50 ;  /* 0x002af03201007387 */ /* 0x010fe20000100800 */
[----:B---3--:R-:W-:-:S03]  /*60a0*/  PRMT R59, RZ, 0x7610, R59 ;  /* 0x00007610ff3b7816 */ /* 0x008fc6000000003b */
[----:B------:R0:W2:Y:S04]  /*60b0*/  @!P0 LDG.E.U16 R32, desc[UR6][R72.64] ;  /* 0x0000000648208981 */ /* 0x0000a8000c1e1500 */
[----:B------:R1:W-:Y:S02]  /*60c0*/  STL [R1+0x2af4], R51 ;  /* 0x002af43301007387 */ /* 0x0003e40000100800 */
[----:B-1----:R-:W-:-:S04]  /*60d0*/  IMAD.WIDE R50, R0, 0x2, R20 ;  /* 0x0000000200327825 */ /* 0x002fc800078e0214 */
[----:B------:R-:W-:Y:S01]  /*60e0*/  VIADD R0, R28, 0xffffffda ;  /* 0xffffffda1c007836 */ /* 0x000fe20000000000 */
[----:B------:R1:W3:Y:S04]  /*60f0*/  @!P0 LDG.E.U16 R59, desc[UR6][R50.64] ;  /* 0x00000006323b8981 */ /* 0x0002e8000c1e1500 */
[----:B------:R-:W-:Y:S01]  /*6100*/  ISETP.GE.U32.AND P0, PT, R0, 0x7ffffedb, PT ;  /* 0x7ffffedb0000780c */ /* 0x000fe20003f06070 */
[----:B------:R-:W-:Y:S01]  /*6110*/  IMAD R0, R3, 0x21, RZ ;  /* 0x0000002103007824 */ /* 0x000fe200078e02ff */
[----:B------:R0:W-:Y:S01]  /*6120*/  STL.64 [R1+0x1bb8], R72 ;  /* 0x001bb84801007387 */ /* 0x0001e20000100a00 */
[----:B------:R-:W-:-:S03]  /*6130*/  PRMT R57, RZ, 0x7610, R57 ;  /* 0x00007610ff397816 */ /* 0x000fc60000000039 */
[----:B------:R4:W-:Y:S01]  /*6140*/  STL.64 [R1+0x1bb0], R54 ;  /* 0x001bb03601007387 */ /* 0x0009e20000100a00 */
[----:B------:R-:W-:-:S03]  /*6150*/  PRMT R56, RZ, 0x7610, R56 ;  /* 0x00007610ff387816 */ /* 0x000fc60000000038 */
[----:B------:R1:W-:Y:S04]  /*6160*/  STL.64 [R1+0x1ba8], R52 ;  /* 0x001ba83401007387 */ /* 0x0003e80000100a00 */
[----:B------:R1:W-:Y:S01]  /*6170*/  STL.64 [R1+0x1ba0], R50 ;  /* 0x001ba03201007387 */ /* 0x0003e20000100a00 */
[----:B0-----:R-:W-:-:S04]  /*6180*/  IMAD.WIDE R72, R0, 0x2, R26 ;  /* 0x0000000200487825 */ /* 0x001fc800078e021a */
[----:B----4-:R-:W-:-:S04]  /*6190*/  IMAD.WIDE R54, R0, 0x2, R22 ;  /* 0x0000000200367825 */ /* 0x010fc800078e0216 */
[----:B-1----:R-:W-:-:S04]  /*61a0*/  IMAD.WIDE R52, R0, 0x2, R20 ;  /* 0x0000000200347825 */ /* 0x002fc800078e0214 */
[----:B------:R-:W-:Y:S01]  /*61b0*/  IMAD.WIDE R50, R0, 0x2, R24 ;  /* 0x0000000200327825 */ /* 0x000fe200078e0218 */
[----:B------:R-:W4:Y:S04]  /*61c0*/  @!P1 LDG.E.U16 R48, desc[UR6][R52.64] ;  /* 0x0000000634309981 */ /* 0x000f28000c1e1500 */
[----:B------:R0:W-:Y:S04]  /*61d0*/  STL.64 [R1+0x1b98], R72 ;  /* 0x001b984801007387 */ /* 0x0001e80000100a00 */
[----:B------:R1:W2:Y:S04]  /*61e0*/  @!P1 LDG.E.U16 R49, desc[UR6][R54.64] ;  /* 0x0000000636319981 */ /* 0x0002a8000c1e1500 */
[----:B------:R0:W-:Y:S04]  /*61f0*/  STL.64 [R1+0x1b90], R50 ;  /* 0x001b903201007387 */ /* 0x0001e80000100a00 */
[----:B------:R-:W3:Y:S04]  /*6200*/  @!P1 LDG.E.U16 R57, desc[UR6][R72.64] ;  /* 0x0000000648399981 */ /* 0x000ee8000c1e1500 */
[----:B------:R-:W3:Y:S04]  /*6210*/  @!P1 LDG.E.U16 R56, desc[UR6][R50.64] ;  /* 0x0000000632389981 */ /* 0x000ee8000c1e1500 */
[----:B0-----:R-:W3:Y:S04]  /*6220*/  LDL.LU.64 R72, [R1+0x4aa0] ;  /* 0x004aa00001487983 */ /* 0x001ee80000300a00 */
[----:B------:R1:W-:Y:S04]  /*6230*/  STL.64 [R1+0x1b88], R54 ;  /* 0x001b883601007387 */ /* 0x0003e80000100a00 */
[----:B------:R-:W3:Y:S01]  /*6240*/  LDL.LU.64 R50, [R1+0x4a98] ;  /* 0x004a980001327983 */ /* 0x000ee20000300a00 */
[----:B------:R-:W-:-:S03]  /*6250*/  VIADD R0, R28, 0xffffffd9 ;  /* 0xffffffd91c007836 */ /* 0x000fc60000000000 */
[----:B------:R0:W-:Y:S02]  /*6260*/  STL.64 [R1+0x1b80], R52 ;  /* 0x001b803401007387 */ /* 0x0001e40000100a00 */
[----:B------:R-:W-:Y:S01]  /*6270*/  ISETP.GE.U32.AND P1, PT, R0, 0x7ffffeda, PT ;  /* 0x7ffffeda0000780c */ /* 0x000fe20003f26070 */
[----:B------:R-:W-:-:S04]  /*6280*/  IMAD R0, R3, 0x22, RZ ;  /* 0x0000002203007824 */ /* 0x000fc800078e02ff */
[----:B-1----:R-:W-:-:S04]  /*6290*/  IMAD.WIDE R54, R0, 0x2, R22 ;  /* 0x0000000200367825 */ /* 0x002fc800078e0216 */
[C---:B0-----:R-:W-:Y:S01]  /*62a0*/  IMAD.WIDE R52, R0.reuse, 0x2, R20 ;  /* 0x0000000200347825 */ /* 0x041fe200078e0214 */
[----:B----4-:R-:W-:Y:S04]  /*62b0*/  STL [R1+0x28c], R48 ;  /* 0x00028c3001007387 */ /* 0x010fe80000100800 */
[----:B--2---:R0:W-:Y:S02]  /*62c0*/  STL [R1+0x290], R49 ;  /* 0x0002903101007387 */ /* 0x0041e40000100800 */
[----:B0-----:R-:W-:Y:S02]  /*62d0*/  IMAD.WIDE R48, R0, 0x2, R26 ;  /* 0x0000000200307825 */ /* 0x001fe400078e021a */
[----:B---3--:R-:W-:Y:S04]  /*62e0*/  STL [R1+0x294], R56 ;  /* 0x0002943801007387 */ /* 0x008fe80000100800 */
[----:B------:R0:W-:Y:S01]  /*62f0*/  STL [R1+0x2a0], R57 ;  /* 0x0002a03901007387 */ /* 0x0001e20000100800 */
[----:B------:R-:W-:-:S02]  /*6300*/  PRMT R73, RZ, 0x7610, R73 ;  /* 0x00007610ff497816 */ /* 0x000fc40000000049 */
[----:B------:R-:W-:Y:S01]  /*6310*/  PRMT R72, RZ, 0x7610, R72 ;  /* 0x00007610ff487816 */ /* 0x000fe20000000048 */
[----:B------:R1:W-:Y:S04]  /*6320*/  STL.64 [R1+0x1b78], R48 ;  /* 0x001b783001007387 */ /* 0x0003e80000100a00 */
[----:B------:R-:W2:Y:S01]  /*6330*/  @!P2 LDG.E.U16 R73, desc[UR6][R48.64] ;  /* 0x000000063049a981 */ /* 0x000ea2000c1e1500 */
[----:B0-----:R-:W-:Y:S01]  /*6340*/  IMAD.WIDE R56, R0, 0x2, R24 ;  /* 0x0000000200387825 */ /* 0x001fe200078e0218 */
[----:B------:R-:W-:Y:S02]  /*6350*/  PRMT R50, RZ, 0x7610, R50 ;  /* 0x00007610ff327816 */ /* 0x000fe40000000032 */
[----:B------:R-:W-:Y:S02]  /*6360*/  PRMT R51, RZ, 0x7610, R51 ;  /* 0x00007610ff337816 */ /* 0x000fe40000000033 */
[----:B------:R0:W-:Y:S04]  /*6370*/  STL.64 [R1+0x1b70], R56 ;  /* 0x001b703801007387 */ /* 0x0001e80000100a00 */
[----:B------:R-:W3:Y:S04]  /*6380*/  @!P2 LDG.E.U16 R72, desc[UR6][R56.64] ;  /* 0x000000063848a981 */ /* 0x000ee8000c1e1500 */
[----:B-1----:R-:W4:Y:S04]  /*6390*/  LDL.LU.64 R48, [R1+0x4a90] ;  /* 0x004a900001307983 */ /* 0x002f280000300a00 */
[----:B------:R1:W-:Y:S04]  /*63a0*/  STL.64 [R1+0x1b68], R54 ;  /* 0x001b683601007387 */ /* 0x0003e80000100a00 */
[----:B------:R-:W2:Y:S04]  /*63b0*/  @!P2 LDG.E.U16 R50, desc[UR6][R52.64] ;  /* 0x000000063432a981 */ /* 0x000ea8000c1e1500 */
        /* <DEDUP_REMOVED lines=8> */
[----:B---3--:R-:W-:Y:S01]  /*6440*/  STL [R1+0x2274], R72 ;  /* 0x0022744801007387 */ /* 0x008fe20000100800 */
[----:B----4-:R-:W-:-:S03]  /*6450*/  PRMT R48, RZ, 0x7610, R48 ;  /* 0x00007610ff307816 */ /* 0x010fc60000000030 */
[----:B--2---:R0:W-:Y:S01]  /*6460*/  STL [R1+0x2278], R73 ;  /* 0x0022784901007387 */ /* 0x0041e20000100800 */
[----:B------:R-:W-:-:S03]  /*6470*/  PRMT R49, RZ, 0x7610, R49 ;  /* 0x00007610ff317816 */ /* 0x000fc60000000031 */
[----:B------:R-:W2:Y:S04]  /*6480*/  @!P4 LDG.E.U16 R48, desc[UR6][R52.64] ;  /* 0x000000063430c981 */ /* 0x000ea8000c1e1500 */
[----:B------:R-:W-:Y:S01]  /*6490*/  STL [R1+0x226c], R50 ;  /* 0x00226c3201007387 */ /* 0x000fe20000100800 */
[C---:B0-----:R-:W-:Y:S01]  /*64a0*/  IMAD.WIDE R72, R0.reuse, 0x2, R26 ;  /* 0x0000000200487825 */ /* 0x041fe200078e021a */
        /* <DEDUP_REMOVED lines=32> */
[----:B-1----:R-:W4:Y:S04]  /*66b0*/  LDL.LU.64 R48, [R1+0x4a70] ;  /* 0x004a700001307983 */ /* 0x002f280000300a00 */
[----:B------:R-:W2:Y:S04]  /*66c0*/  @!P5 LDG.E.U16 R72, desc[UR6][R56.64] ;  /* 0x000000063848d981 */ /* 0x000ea8000c1e1500 */
[----:B------:R1:W-:Y:S04]  /*66d0*/  STL.64 [R1+0x1b28], R54 ;  /* 0x001b283601007387 */ /* 0x0003e80000100a00 */
[----:B------:R1:W3:Y:S04]  /*66e0*/  @!P5 LDG.E.U16 R51, desc[UR6][R54.64] ;  /* 0x000000063633d981 */ /* 0x0002e8000c1e1500 */
[----:B0-----:R-:W3:Y:S01]  /*66f0*/  LDL.LU.64 R56, [R1+0x4a68] ;  /* 0x004a680001387983 */ /* 0x001ee20000300a00 */
[----:B------:R-:W-:-:S03]  /*6700*/  VIADD R0, R28, 0xffffffd6 ;  /* 0xffffffd61c007836 */ /* 0x000fc60000000000 */
[----:B------:R0:W-:Y:S02]  /*6710*/  STL.64 [R1+0x1b20], R52 ;  /* 0x001b203401007387 */ /* 0x0001e40000100a00 */
[----:B------:R-:W-:Y:S01]  /*6720*/  ISETP.GE.U32.AND P5, PT, R0, 0x7ffffed7, PT ;  /* 0x7ffffed70000780c */ /* 0x000fe20003fa6070 */
[----:B------:R-:W-:-:S04]  /*6730*/  IMAD R0, R3, 0x25, RZ ;  /* 0x0000002503007824 */ /* 0x000fc800078e02ff */
[----:B-1----:R-:W-:-:S04]  /*6740*/  IMAD.WIDE R54, R0, 0x2, R22 ;  /* 0x0000000200367825 */ /* 0x002fc800078e0216 */
[----:B0-----:R-:W-:Y:S01]  /*6750*/  IMAD.WIDE R52, R0, 0x2, R24 ;  /* 0x0000000200347825 */ /* 0x001fe200078e0218 */
[----:B----4-:R-:W-:Y:S01]  /*6760*/  PRMT R48, RZ, 0x7610, R48 ;  /* 0x00007610ff307816 */ /* 0x010fe20000000030 */
[----:B--2---:R-:W-:Y:S01]  /*6770*/  STL [R1+0x2618], R72 ;  /* 0x0026184801007387 */ /* 0x004fe20000100800 */
[----:B------:R-:W-:-:S03]  /*6780*/  PRMT R49, RZ, 0x7610, R49 ;  /* 0x00007610ff317816 */ /* 0x000fc60000000031 */
[----:B------:R0:W-:Y:S04]  /*6790*/  STL [R1+0x261c], R73 ;  /* 0x00261c4901007387 */ /* 0x0001e80000100800 */
[----:B---3--:R-:W-:Y:S01]  /*67a0*/  STL [R1+0x2610], R50 ;  /* 0x0026103201007387 */ /* 0x008fe20000100800 */
[----:B------:R-:W-:-:S03]  /*67b0*/  PRMT R57, RZ, 0x7610, R57 ;  /* 0x00007610ff397816 */ /* 0x000fc60000000039 */
[----:B------:R1:W-:Y:S01]  /*67c0*/  STL [R1+0x2614], R51 ;  /* 0x0026143301007387 */ /* 0x0003e20000100800 */
[C---:B0-----:R-:W-:Y:S01]  /*67d0*/  IMAD.WIDE R72, R0.reuse, 0x2, R26 ;  /* 0x0000000200487825 */ /* 0x041fe200078e021a */
[----:B------:R-:W-:Y:S02]  /*67e0*/  PRMT R56, RZ, 0x7610, R56 ;  /* 0x00007610ff387816 */ /* 0x000fe40000000038 */
[----:B------:R0:W2:Y:S01]  /*67f0*/  @!P0 LDG.E.U16 R49, desc[UR6][R54.64] ;  /* 0x0000000636318981 */ /* 0x0000a2000c1e1500 */
[----:B-1----:R-:W-:-:S03]  /*6800*/  IMAD.WIDE R50, R0, 0x2, R20 ;  /* 0x0000000200327825 */ /* 0x002fc600078e0214 */
[----:B------:R1:W-:Y:S04]  /*6810*/  STL.64 [R1+0x1b18], R72 ;  /* 0x001b184801007387 */ /* 0x0003e80000100a00 */
[----:B------:R3:W-:Y:S04]  /*6820*/  STL.64 [R1+0x1b10], R52 ;  /* 0x001b103401007387 */ /* 0x0007e80000100a00 */
[----:B------:R-:W4:Y:S04]  /*6830*/  @!P0 LDG.E.U16 R57, desc[UR6][R72.64] ;  /* 0x0000000648398981 */ /* 0x000f28000c1e1500 */
[----:B------:R0:W2:Y:S04]  /*6840*/  @!P0 LDG.E.U16 R48, desc[UR6][R50.64] ;  /* 0x0000000632308981 */ /* 0x0000a8000c1e1500 */
[----:B------:R-:W4:Y:S04]  /*6850*/  @!P0 LDG.E.U16 R56, desc[UR6][R52.64] ;  /* 0x0000000634388981 */ /* 0x000f28000c1e1500 */
[----:B-1----:R-:W4:Y:S04]  /*6860*/  LDL.LU.64 R72, [R1+0x4a60] ;  /* 0x004a600001487983 */ /* 0x002f280000300a00 */
[----:B------:R0:W-:Y:S04]  /*6870*/  STL.64 [R1+0x1b08], R54 ;  /* 0x001b083601007387 */ /* 0x0001e80000100a00 */
[----:B---3--:R-:W3:Y:S01]  /*6880*/  LDL.LU.64 R52, [R1+0x4a58] ;  /* 0x004a580001347983 */ /* 0x008ee20000300a00 */
[----:B------:R-:W-:Y:S01]  /*6890*/  VIADD R0, R28, 0xffffffd5 ;  /* 0xffffffd51c007836 */ /* 0x000fe20000000000 */
[----:B------:R-:W-:-:S04]  /*68a0*/  PRMT R66, RZ, 0x7610, R66 ;  /* 0x00007610ff427816 */ /* 0x000fc80000000042 */
[----:B------:R-:W-:Y:S01]  /*68b0*/  ISETP.GE.U32.AND P0, PT, R0, 0x7ffffed6, PT ;  /* 0x7ffffed60000780c */ /* 0x000fe20003f06070 */
[----:B------:R-:W-:Y:S01]  /*68c0*/  IMAD R0, R3, 0x26, RZ ;  /* 0x0000002603007824 */ /* 0x000fe200078e02ff */
[----:B------:R1:W-:Y:S01]  /*68d0*/  STL.64 [R1+0x1b00], R50 ;  /* 0x001b003201007387 */ /* 0x0003e20000100a00 */
[----:B------:R-:W-:Y:S02]  /*68e0*/  PRMT R67, RZ, 0x7610, R67 ;  /* 0x00007610ff437816 */ /* 0x000fe40000000043 */
[----:B0-----:R-:W-:-:S04]  /*68f0*/  IMAD.WIDE R54, R0, 0x2, R20 ;  /* 0x0000000200367825 */ /* 0x001fc800078e0214 */
[----:B-1----:R-:W-:-:S05]  /*6900*/  IMAD.WIDE R50, R0, 0x2, R24 ;  /* 0x0000000200327825 */ /* 0x002fca00078e0218 */
[----:B------:R-:W3:Y:S04]  /*6910*/  @!P1 LDG.E.U16 R66, desc[UR6][R50.64] ;  /* 0x0000000632429981 */ /* 0x000ee8000c1e1500 */
[----:B--2---:R-:W-:Y:S04]  /*6920*/  STL [R1+0x27b0], R48 ;  /* 0x0027b03001007387 */ /* 0x004fe80000100800 */
[----:B------:R0:W-:Y:S04]  /*6930*/  STL [R1+0x27b4], R49 ;  /* 0x0027b43101007387 */ /* 0x0001e80000100800 */
[----:B----4-:R-:W-:Y:S04]  /*6940*/  STL [R1+0x27b8], R56 ;  /* 0x0027b83801007387 */ /* 0x010fe80000100800 */
[----:B------:R1:W-:Y:S01]  /*6950*/  STL [R1+0x27bc], R57 ;  /* 0x0027bc3901007387 */ /* 0x0003e20000100800 */
[----:B0-----:R-:W-:Y:S01]  /*6960*/  IMAD.WIDE R48, R0, 0x2, R26 ;  /* 0x0000000200307825 */ /* 0x001fe200078e021a */
[----:B---3--:R-:W-:-:S02]  /*6970*/  PRMT R52, RZ, 0x7610, R52 ;  /* 0x00007610ff347816 */ /* 0x008fc40000000034 */
[----:B------:R-:W-:Y:S02]  /*6980*/  PRMT R53, RZ, 0x7610, R53 ;  /* 0x00007610ff357816 */ /* 0x000fe40000000035 */
[----:B------:R-:W2:Y:S01]  /*6990*/  @!P1 LDG.E.U16 R67, desc[UR6][R48.64] ;  /* 0x0000000630439981 */ /* 0x000ea2000c1e1500 */
[----:B-1----:R-:W-:-:S03]  /*69a0*/  IMAD.WIDE R56, R0, 0x2, R22 ;  /* 0x0000000200387825 */ /* 0x002fc600078e0216 */
[----:B------:R-:W3:Y:S04]  /*69b0*/  @!P1 LDG.E.U16 R52, desc[UR6][R54.64] ;  /* 0x0000000636349981 */ /* 0x000ee8000c1e1500 */
[----:B------:R0:W4:Y:S01]  /*69c0*/  @!P1 LDG.E.U16 R53, desc[UR6][R56.64] ;  /* 0x0000000638359981 */ /* 0x000122000c1e1500 */
[----:B------:R-:W-:-:S03]  /*69d0*/  VIADD R0, R28, 0xffffffd4 ;  /* 0xffffffd41c007836 */ /* 0x000fc60000000000 */
[----:B------:R1:W-:Y:S04]  /*69e0*/  STL.64 [R1+0x1af8], R48 ;  /* 0x001af83001007387 */ /* 0x0003e80000100a00 */
[----:B------:R0:W-:Y:S01]  /*69f0*/  STL.64 [R1+0x1af0], R50 ;  /* 0x001af03201007387 */ /* 0x0001e20000100a00 */
[----:B------:R-:W-:Y:S01]  /*6a00*/  ISETP.GE.U32.AND P1, PT, R0, 0x7ffffed5, PT ;  /* 0x7ffffed50000780c */ /* 0x000fe20003f26070 */
[----:B------:R-:W-:Y:S02]  /*6a10*/  IMAD R0, R3, 0x27, RZ ;  /* 0x0000002703007824 */ /* 0x000fe400078e02ff */
[----:B-1----:R-:W4:Y:S04]  /*6a20*/  LDL.LU.64 R48, [R1+0x4a50] ;  /* 0x004a500001307983 */ /* 0x002f280000300a00 */
[----:B------:R1:W-:Y:S04]  /*6a30*/  STL.64 [R1+0x1ae8], R56 ;  /* 0x001ae83801007387 */ /* 0x0003e80000100a00 */
[----:B0-----:R-:W4:Y:S01]  /*6a40*/  LDL.LU.64 R50, [R1+0x4a48] ;  /* 0x004a480001327983 */ /* 0x001f220000300a00 */
[----:B------:R-:W-:-:S02]  /*6a50*/  PRMT R70, RZ, 0x7610, R70 ;  /* 0x00007610ff467816 */ /* 0x000fc40000000046 */
[----:B------:R-:W-:Y:S01]  /*6a60*/  PRMT R71, RZ, 0x7610, R71 ;  /* 0x00007610ff477816 */ /* 0x000fe20000000047 */
[----:B------:R0:W-:Y:S01]  /*6a70*/  STL.64 [R1+0x1ae0], R54 ;  /* 0x001ae03601007387 */ /* 0x0001e20000100a00 */
[----:B-1----:R-:W-:-:S03]  /*6a80*/  IMAD.WIDE R56, R0, 0x2, R26 ;  /* 0x0000000200387825 */ /* 0x002fc600078e021a */
[----:B------:R-:W-:Y:S04]  /*6a90*/  STL [R1+0x2958], R66 ;  /* 0x0029584201007387 */ /* 0x000fe80000100800 */
[----:B------:R-:W4:Y:S01]  /*6aa0*/  @!P2 LDG.E.U16 R71, desc[UR6][R56.64] ;  /* 0x000000063847a981 */ /* 0x000f22000c1e1500 */
[----:B0-----:R-:W-:-:S05]  /*6ab0*/  IMAD.WIDE R54, R0, 0x2, R24 ;  /* 0x0000000200367825 */ /* 0x001fca00078e0218 */
[----:B------:R-:W4:Y:S04]  /*6ac0*/  @!P2 LDG.E.U16 R70, desc[UR6][R54.64] ;  /* 0x000000063646a981 */ /* 0x000f28000c1e1500 */
[----:B--2---:R-:W-:Y:S04]  /*6ad0*/  STL [R1+0x295c], R67 ;  /* 0x00295c4301007387 */ /* 0x004fe80000100800 */
[----:B---3--:R-:W-:Y:S04]  /*6ae0*/  STL [R1+0x2950], R52 ;  /* 0x0029503401007387 */ /* 0x008fe80000100800 */
[----:B----4-:R-:W-:Y:S04]  /*6af0*/  STL [R1+0x2954], R53 ;  /* 0x0029543501007387 */ /* 0x010fe80000100800 */
[----:B------:R0:W-:Y:S04]  /*6b00*/  STL.64 [R1+0x1ad8], R56 ;  /* 0x001ad83801007387 */ /* 0x0001e80000100a00 */
[----:B------:R1:W-:Y:S04]  /*6b10*/  STL.64 [R1+0x1ac8], R54 ;  /* 0x001ac83601007387 */ /* 0x0003e80000100a00 */
[----:B0-----:R-:W2:Y:S01]  /*6b20*/  LDL.LU.64 R56, [R1+0x4a40] ;  /* 0x004a400001387983 */ /* 0x001ea20000300a00 */
[----:B------:R-:W-:-:S04]  /*6b30*/  IMAD.WIDE R66, R0, 0x2, R22 ;  /* 0x0000000200427825 */ /* 0x000fc800078e0216 */
[----:B------:R-:W-:Y:S01]  /*6b40*/  IMAD.WIDE R52, R0, 0x2, R20 ;  /* 0x0000000200347825 */ /* 0x000fe200078e0214 */
[----:B------:R-:W-:Y:S02]  /*6b50*/  PRMT R51, RZ, 0x7610, R51 ;  /* 0x00007610ff337816 */ /* 0x000fe40000000033 */
[----:B------:R-:W-:Y:S01]  /*6b60*/  PRMT R50, RZ, 0x7610, R50 ;  /* 0x00007610ff327816 */ /* 0x000fe20000000032 */
[----:B------:R-:W-:Y:S01]  /*6b70*/  VIADD R0, R28, 0xffffffd3 ;  /* 0xffffffd31c007836 */ /* 0x000fe20000000000 */
[----:B------:R0:W-:Y:S04]  /*6b80*/  STL.64 [R1+0x1ac0], R66 ;  /* 0x001ac04201007387 */ /* 0x0001e80000100a00 */
[----:B------:R0:W3:Y:S04]  /*6b90*/  @!P2 LDG.E.U16 R51, desc[UR6][R66.64] ;  /* 0x000000064233a981 */ /* 0x0000e8000c1e1500 */
[----:B------:R4:W3:Y:S01]  /*6ba0*/  @!P2 LDG.E.U16 R50, desc[UR6][R52.64] ;  /* 0x000000063432a981 */ /* 0x0008e2000c1e1500 */
[----:B------:R-:W-:Y:S01]  /*6bb0*/  ISETP.GE.U32.AND P2, PT, R0, 0x7ffffed4, PT ;  /* 0x7ffffed40000780c */ /* 0x000fe20003f46070 */
[----:B------:R-:W-:-:S02]  /*6bc0*/  IMAD R0, R3, 0x28, RZ ;  /* 0x0000002803007824 */ /* 0x000fc400078e02ff */
[----:B-1----:R-:W3:Y:S01]  /*6bd0*/  LDL.LU.64 R54, [R1+0x4a38] ;  /* 0x004a380001367983 */ /* 0x002ee20000300a00 */
[----:B------:R-:W-:-:S03]  /*6be0*/  PRMT R58, RZ, 0x7610, R58 ;  /* 0x00007610ff3a7816 */ /* 0x000fc6000000003a */
[----:B------:R-:W-:Y:S04]  /*6bf0*/  STL.64 [R1+0x1ab8], R52 ;  /* 0x001ab83401007387 */ /* 0x000fe80000100a00 */
[----:B------:R-:W-:Y:S04]  /*6c00*/  STL [R1+0x2ae8], R70 ;  /* 0x002ae84601007387 */ /* 0x000fe80000100800 */
[----:B------:R1:W-:Y:S01]  /*6c10*/  STL [R1+0x2aec], R71 ;  /* 0x002aec4701007387 */ /* 0x0003e20000100800 */
[----:B0-----:R-:W-:-:S04]  /*6c20*/  IMAD.WIDE R66, R0, 0x2, R24 ;  /* 0x0000000200427825 */ /* 0x001fc800078e0218 */
[----:B-1----:R-:W-:-:S05]  /*6c30*/  IMAD.WIDE R70, R0, 0x2, R26 ;  /* 0x0000000200467825 */ /* 0x002fca00078e021a */
[----:B------:R-:W3:Y:S01]  /*6c40*/  @!P4 LDG.E.U16 R58, desc[UR6][R70.64] ;  /* 0x00000006463ac981 */ /* 0x000ee2000c1e1500 */
[----:B----4-:R-:W-:Y:S01]  /*6c50*/  IMAD.WIDE R52, R0, 0x2, R22 ;  /* 0x0000000200347825 */ /* 0x010fe200078e0216 */
[----:B--2---:R-:W-:Y:S02]  /*6c60*/  PRMT R57, RZ, 0x7610, R57 ;  /* 0x00007610ff397816 */ /* 0x004fe40000000039 */
[----:B------:R-:W-:-:S04]  /*6c70*/  PRMT R56, RZ, 0x7610, R56 ;  /* 0x00007610ff387816 */ /* 0x000fc80000000038 */
[----:B------:R0:W2:Y:S04]  /*6c80*/  @!P4 LDG.E.U16 R57, desc[UR6][R66.64] ;  /* 0x000000064239c981 */ /* 0x0000a8000c1e1500 */
[----:B------:R1:W2:Y:S04]  /*6c90*/  @!P4 LDG.E.U16 R56, desc[UR6][R52.64] ;  /* 0x000000063438c981 */ /* 0x0002a8000c1e1500 */
[----:B---3--:R-:W-:Y:S01]  /*6ca0*/  STL [R1+0x2ae0], R50 ;  /* 0x002ae03201007387 */ /* 0x008fe20000100800 */
[----:B------:R-:W-:-:S03]  /*6cb0*/  PRMT R55, RZ, 0x7610, R55 ;  /* 0x00007610ff377816 */ /* 0x000fc60000000037 */
[----:B------:R3:W-:Y:S04]  /*6cc0*/  STL [R1+0x2ae4], R51 ;  /* 0x002ae43301007387 */ /* 0x0007e80000100800 */
[----:B------:R4:W-:Y:S01]  /*6cd0*/  STL.64 [R1+0x1ab0], R70 ;  /* 0x001ab04601007387 */ /* 0x0009e20000100a00 */
[----:B---3--:R-:W-:-:S04]  /*6ce0*/  IMAD.WIDE R50, R0, 0x2, R20 ;  /* 0x0000000200327825 */ /* 0x008fc800078e0214 */
[----:B------:R-:W-:Y:S01]  /*6cf0*/  VIADD R0, R28, 0xffffffd2 ;  /* 0xffffffd21c007836 */ /* 0x000fe20000000000 */
[----:B------:R3:W2:Y:S04]  /*6d00*/  @!P4 LDG.E.U16 R55, desc[UR6][R50.64] ;  /* 0x000000063237c981 */ /* 0x0006a8000c1e1500 */
[----:B------:R-:W-:Y:S01]  /*6d10*/  ISETP.GE.U32.AND P4, PT, R0, 0x7ffffed3, PT ;  /* 0x7ffffed30000780c */ /* 0x000fe20003f86070 */
[----:B------:R0:W-:Y:S01]  /*6d20*/  STL.64 [R1+0x1aa8], R66 ;  /* 0x001aa84201007387 */ /* 0x0001e20000100a00 */
[----:B------:R-:W-:Y:S01]  /*6d30*/  IMAD R0, R3, 0x29, RZ ;  /* 0x0000002903007824 */ /* 0x000fe200078e02ff */
[----:B------:R-:W-:Y:S02]  /*6d40*/  PRMT R72, RZ, 0x7610, R72 ;  /* 0x00007610ff487816 */ /* 0x000fe40000000048 */
[----:B------:R1:W-:Y:S01]  /*6d50*/  STL.64 [R1+0x1aa0], R52 ;  /* 0x001aa03401007387 */ /* 0x0003e20000100a00 */
[----:B------:R-:W-:-:S03]  /*6d60*/  PRMT R73, RZ, 0x7610, R73 ;  /* 0x00007610ff497816 */ /* 0x000fc60000000049 */
[----:B------:R-:W-:Y:S01]  /*6d70*/  STL.64 [R1+0x3fb0], R58 ;  /* 0x003fb03a01007387 */ /* 0x000fe20000100a00 */
[----:B------:R-:W-:Y:S01]  /*6d80*/  PRMT R48, RZ, 0x7610, R48 ;  /* 0x00007610ff307816 */ /* 0x000fe20000000030 */
[C---:B----4-:R-:W-:Y:S02]  /*6d90*/  IMAD.WIDE R70, R0.reuse, 0x2, R26 ;  /* 0x0000000200467825 */ /* 0x050fe400078e021a */
[----:B------:R3:W-:Y:S01]  /*6da0*/  STL.64 [R1+0x1a98], R50 ;  /* 0x001a983201007387 */ /* 0x0007e20000100a00 */
[----:B------:R-:W-:Y:S01]  /*6db0*/  PRMT R49, RZ, 0x7610, R49 ;  /* 0x00007610ff317816 */ /* 0x000fe20000000031 */
[C---:B0-----:R-:W-:Y:S02]  /*6dc0*/  IMAD.WIDE R66, R0.reuse, 0x2, R22 ;  /* 0x0000000200427825 */ /* 0x041fe400078e0216 */
[----:B------:R-:W4:Y:S02]  /*6dd0*/  @!P5 LDG.E.U16 R73, desc[UR6][R70.64] ;  /* 0x000000064649d981 */ /* 0x000f24000c1e1500 */
[----:B-1----:R-:W-:-:S02]  /*6de0*/  IMAD.WIDE R52, R0, 0x2, R20 ;  /* 0x0000000200347825 */ /* 0x002fc400078e0214 */
[----:B------:R0:W4:Y:S02]  /*6df0*/  @!P5 LDG.E.U16 R49, desc[UR6][R66.64] ;  /* 0x000000064231d981 */ /* 0x000124000c1e1500 */
[----:B---3--:R-:W-:Y:S02]  /*6e00*/  IMAD.WIDE R50, R0, 0x2, R24 ;  /* 0x0000000200327825 */ /* 0x008fe400078e0218 */
[----:B------:R1:W3:Y:S04]  /*6e10*/  @!P5 LDG.E.U16 R48, desc[UR6][R52.64] ;  /* 0x000000063430d981 */ /* 0x0002e8000c1e1500 */
[----:B------:R-:W3:Y:S04]  /*6e20*/  @!P5 LDG.E.U16 R72, desc[UR6][R50.64] ;  /* 0x000000063248d981 */ /* 0x000ee8000c1e1500 */
[----:B--2---:R-:W-:Y:S04]  /*6e30*/  STL.64 [R1+0x3fb8], R56 ;  /* 0x003fb83801007387 */ /* 0x004fe80000100a00 */
[----:B------:R2:W-:Y:S04]  /*6e40*/  STL.64 [R1+0x1a90], R70 ;  /* 0x001a904601007387 */ /* 0x0005e80000100a00 */
[----:B------:R0:W-:Y:S04]  /*6e50*/  STL.64 [R1+0x1a88], R50 ;  /* 0x001a883201007387 */ /* 0x0001e80000100a00 */
[----:B--2---:R-:W2:Y:S04]  /*6e60*/  LDL.LU.64 R70, [R1+0x4a30] ;  /* 0x004a300001467983 */ /* 0x004ea80000300a00 */
[----:B------:R1:W-:Y:S04]  /*6e70*/  STL.64 [R1+0x1a80], R66 ;  /* 0x001a804201007387 */ /* 0x0003e80000100a00 */
[----:B0-----:R-:W2:Y:S01]  /*6e80*/  LDL.LU.64 R50, [R1+0x4a28] ;  /* 0x004a280001327983 */ /* 0x001ea20000300a00 */
[----:B------:R-:W-:-:S03]  /*6e90*/  VIADD R0, R28, 0xffffffd1 ;  /* 0xffffffd11c007836 */ /* 0x000fc60000000000 */
[----:B------:R0:W-:Y:S02]  /*6ea0*/  STL.64 [R1+0x1a78], R52 ;  /* 0x001a783401007387 */ /* 0x0001e40000100a00 */
[----:B------:R-:W-:Y:S01]  /*6eb0*/  ISETP.GE.U32.AND P5, PT, R0, 0x7ffffed2, PT ;  /* 0x7ffffed20000780c */ /* 0x000fe20003fa6070 */
[----:B------:R-:W-:-:S04]  /*6ec0*/  IMAD R0, R3, 0x2a, RZ ;  /* 0x0000002a03007824 */ /* 0x000fc800078e02ff */
[----:B-1----:R-:W-:-:S04]  /*6ed0*/  IMAD.WIDE R66, R0, 0x2, R22 ;  /* 0x0000000200427825 */ /* 0x002fc800078e0216 */
[C---:B0-----:R-:W-:Y:S01]  /*6ee0*/  IMAD.WIDE R52, R0.reuse, 0x2, R20 ;  /* 0x0000000200347825 */ /* 0x041fe200078e0214 */
[----:B---3--:R-:W-:Y:S04]  /*6ef0*/  STL [R1+0x27c], R72 ;  /* 0x00027c4801007387 */ /* 0x008fe80000100800 */
[----:B----4-:R0:W-:Y:S04]  /*6f00*/  STL [R1+0x288], R73 ;  /* 0x0002884901007387 */ /* 0x0101e80000100800 */
[----:B------:R-:W-:Y:S04]  /*6f10*/  STL [R1+0x274], R48 ;  /* 0x0002743001007387 */ /* 0x000fe80000100800 */
[----:B------:R1:W-:Y:S01]  /*6f20*/  STL [R1+0x278], R49 ;  /* 0x0002783101007387 */ /* 0x0003e20000100800 */
[----:B0-----:R-:W-:-:S04]  /*6f30*/  IMAD.WIDE R72, R0, 0x2, R26 ;  /* 0x0000000200487825 */ /* 0x001fc800078e021a */
[----:B-1----:R-:W-:Y:S01]  /*6f40*/  IMAD.WIDE R48, R0, 0x2, R24 ;  /* 0x0000000200307825 */ /* 0x002fe200078e0218 */
        /* <DEDUP_REMOVED lines=111> */
[----:B------:R-:W2:Y:S04]  /*7640*/  @!P5 LDG.E.U16 R68, desc[UR6][R48.64] ;  /* 0x000000063044d981 */ /* 0x000ea8000c1e1500 */
[----:B0-----:R-:W2:Y:S01]  /*7650*/  LDL.LU.64 R48, [R1+0x49d8] ;  /* 0x0049d80001307983 */ /* 0x001ea20000300a00 */
[----:B------:R-:W-:-:S05]  /*7660*/  VIADD R0, R28, 0xffffffcc ;  /* 0xffffffcc1c007836 */ /* 0x000fca0000000000 */
[----:B------:R-:W-:Y:S01]  /*7670*/  ISETP.GE.U32.AND P5, PT, R0, 0x7ffffecd, PT ;  /* 0x7ffffecd0000780c */ /* 0x000fe20003fa6070 */
[----:B------:R-:W-:Y:S01]  /*7680*/  IMAD R0, R3, 0x2f, RZ ;  /* 0x0000002f03007824 */ /* 0x000fe200078e02ff */
[----:B------:R0:W-:Y:S03]  /*7690*/  STL.64 [R1+0x19d8], R52 ;  /* 0x0019d83401007387 */ /* 0x0001e60000100a00 */
[----:B-1----:R-:W-:-:S04]  /*76a0*/  IMAD.WIDE R66, R0, 0x2, R20 ;  /* 0x0000000200427825 */ /* 0x002fc800078e0214 */
[C---:B0-----:R-:W-:Y:S01]  /*76b0*/  IMAD.WIDE R52, R0.reuse, 0x2, R26 ;  /* 0x0000000200347825 */ /* 0x041fe200078e021a */
[----:B---3--:R-:W-:Y:S01]  /*76c0*/  STL [R1+0x2940], R50 ;  /* 0x0029403201007387 */ /* 0x008fe20000100800 */
[----:B----4-:R-:W-:Y:S02]  /*76d0*/  PRMT R73, RZ, 0x7610, R73 ;  /* 0x00007610ff497816 */ /* 0x010fe40000000049 */
[----:B------:R-:W-:Y:S01]  /*76e0*/  PRMT R72, RZ, 0x7610, R72 ;  /* 0x00007610ff487816 */ /* 0x000fe20000000048 */
[----:B--2---:R0:W-:Y:S04]  /*76f0*/  STL [R1+0x2944], R51 ;  /* 0x0029443301007387 */ /* 0x0041e80000100800 */
[----:B------:R-:W2:Y:S04]  /*7700*/  @!P0 LDG.E.U16 R73, desc[UR6][R52.64] ;  /* 0x0000000634498981 */ /* 0x000ea8000c1e1500 */
[----:B------:R-:W-:Y:S01]  /*7710*/  STL [R1+0x2948], R68 ;  /* 0x0029484401007387 */ /* 0x000fe20000100800 */
[----:B0-----:R-:W-:-:S03]  /*7720*/  IMAD.WIDE R50, R0, 0x2, R24 ;  /* 0x0000000200327825 */ /* 0x001fc600078e0218 */
[----:B------:R0:W-:Y:S01]  /*7730*/  STL [R1+0x294c], R69 ;  /* 0x00294c4501007387 */ /* 0x0001e20000100800 */
[----:B------:R-:W-:Y:S02]  /*7740*/  PRMT R48, RZ, 0x7610, R48 ;  /* 0x00007610ff307816 */ /* 0x000fe40000000030 */
[----:B------:R-:W-:Y:S01]  /*7750*/  PRMT R49, RZ, 0x7610, R49 ;  /* 0x00007610ff317816 */ /* 0x000fe20000000031 */
[----:B------:R-:W3:Y:S01]  /*7760*/  @!P0 LDG.E.U16 R72, desc[UR6][R50.64] ;  /* 0x0000000632488981 */ /* 0x000ee2000c1e1500 */
[----:B0-----:R-:W-:-:S03]  /*7770*/  IMAD.WIDE R68, R0, 0x2, R22 ;  /* 0x0000000200447825 */ /* 0x001fc600078e0216 */
[----:B------:R0:W-:Y:S04]  /*7780*/  STL.64 [R1+0x19d0], R52 ;  /* 0x0019d03401007387 */ /* 0x0001e80000100a00 */
[----:B------:R1:W-:Y:S04]  /*7790*/  STL.64 [R1+0x19c8], R50 ;  /* 0x0019c83201007387 */ /* 0x0003e80000100a00 */
        /* <DEDUP_REMOVED lines=8> */
[----:B------:R-:W-:Y:S01]  /*7820*/  IMAD R0, R3, 0x30, RZ ;  /* 0x0000003003007824 */ /* 0x000fe200078e02ff */
[----:B------:R-:W-:-:S03]  /*7830*/  PRMT R54, RZ, 0x7610, R54 ;  /* 0x00007610ff367816 */ /* 0x000fc60000000036 */
[----:B0-----:R-:W-:-:S04]  /*7840*/  IMAD.WIDE R68, R0, 0x2, R24 ;  /* 0x0000000200447825 */ /* 0x001fc800078e0218 */
[C---:B-1----:R-:W-:Y:S01]  /*7850*/  IMAD.WIDE R66, R0.reuse, 0x2, R22 ;  /* 0x0000000200427825 */ /* 0x042fe200078e0216 */
[----:B------:R-:W-:Y:S02]  /*7860*/  PRMT R64, RZ, 0x7610, R64 ;  /* 0x00007610ff407816 */ /* 0x000fe40000000040 */
[----:B------:R-:W-:Y:S02]  /*7870*/  PRMT R65, RZ, 0x7610, R65 ;  /* 0x00007610ff417816 */ /* 0x000fe40000000041 */
[----:B------:R-:W-:Y:S02]  /*7880*/  PRMT R71, RZ, 0x7610, R71 ;  /* 0x00007610ff477816 */ /* 0x000fe40000000047 */
[----:B------:R-:W-:Y:S01]  /*7890*/  PRMT R70, RZ, 0x7610, R70 ;  /* 0x00007610ff467816 */ /* 0x000fe20000000046 */
[----:B---3--:R-:W-:Y:S04]  /*78a0*/  STL [R1+0x2ad8], R72 ;  /* 0x002ad84801007387 */ /* 0x008fe80000100800 */
[----:B--2---:R0:W-:Y:S04]  /*78b0*/  STL [R1+0x2adc], R73 ;  /* 0x002adc4901007387 */ /* 0x0041e80000100800 */
[----:B----4-:R-:W-:Y:S01]  /*78c0*/  STL [R1+0x2ad0], R48 ;  /* 0x002ad03001007387 */ /* 0x010fe20000100800 */
[----:B0-----:R-:W-:Y:S01]  /*78d0*/  IMAD.WIDE R72, R0, 0x2, R26 ;  /* 0x0000000200487825 */ /* 0x001fe200078e021a */
[----:B------:R-:W-:-:S02]  /*78e0*/  PRMT R53, RZ, 0x7610, R53 ;  /* 0x00007610ff357816 */ /* 0x000fc40000000035 */
[----:B------:R-:W-:Y:S02]  /*78f0*/  PRMT R52, RZ, 0x7610, R52 ;  /* 0x00007610ff347816 */ /* 0x000fe40000000034 */
[----:B------:R0:W2:Y:S04]  /*7900*/  @!P1 LDG.E.U16 R54, desc[UR6][R72.64] ;  /* 0x0000000648369981 */ /* 0x0000a8000c1e1500 */
[----:B------:R1:W3:Y:S01]  /*7910*/  @!P1 LDG.E.U16 R53, desc[UR6][R68.64] ;  /* 0x0000000644359981 */ /* 0x0002e2000c1e1500 */
[----:B------:R-:W-:-:S03]  /*7920*/  PRMT R51, RZ, 0x7610, R51 ;  /* 0x00007610ff337816 */ /* 0x000fc60000000033 */
[----:B------:R4:W2:Y:S04]  /*7930*/  @!P1 LDG.E.U16 R52, desc[UR6][R66.64] ;  /* 0x0000000642349981 */ /* 0x0008a8000c1e1500 */
[----:B------:R0:W-:Y:S02]  /*7940*/  STL [R1+0x2ad4], R49 ;  /* 0x002ad43101007387 */ /* 0x0001e40000100800 */
[----:B0-----:R-:W-:-:S04]  /*7950*/  IMAD.WIDE R48, R0, 0x2, R20 ;  /* 0x0000000200307825 */ /* 0x001fc800078e0214 */
[----:B------:R-:W-:Y:S01]  /*7960*/  VIADD R0, R28, 0xffffffca ;  /* 0xffffffca1c007836 */ /* 0x000fe20000000000 */
[----:B------:R0:W2:Y:S04]  /*7970*/  @!P1 LDG.E.U16 R51, desc[UR6][R48.64] ;  /* 0x0000000630339981 */ /* 0x0000a8000c1e1500 */
[----:B------:R-:W-:Y:S01]  /*7980*/  ISETP.GE.U32.AND P1, PT, R0, 0x7ffffecb, PT ;  /* 0x7ffffecb0000780c */ /* 0x000fe20003f26070 */
[----:B------:R-:W-:Y:S01]  /*7990*/  IMAD R0, R3, 0x31, RZ ;  /* 0x0000003103007824 */ /* 0x000fe200078e02ff */
[----:B------:R0:W-:Y:S04]  /*79a0*/  STL.64 [R1+0x19b0], R72 ;  /* 0x0019b04801007387 */ /* 0x0001e80000100a00 */
[----:B------:R1:W-:Y:S04]  /*79b0*/  STL.64 [R1+0x19a8], R68 ;  /* 0x0019a84401007387 */ /* 0x0003e80000100a00 */
[----:B------:R4:W-:Y:S04]  /*79c0*/  STL.64 [R1+0x19a0], R66 ;  /* 0x0019a04201007387 */ /* 0x0009e80000100a00 */
[----:B------:R4:W-:Y:S01]  /*79d0*/  STL.64 [R1+0x1998], R48 ;  /* 0x0019983001007387 */ /* 0x0009e20000100a00 */
[----:B0-----:R-:W-:-:S04]  /*79e0*/  IMAD.WIDE R72, R0, 0x2, R26 ;  /* 0x0000000200487825 */ /* 0x001fc800078e021a */
[----:B-1----:R-:W-:-:S04]  /*79f0*/  IMAD.WIDE R68, R0, 0x2, R22 ;  /* 0x0000000200447825 */ /* 0x002fc800078e0216 */
[----:B----4-:R-:W-:-:S04]  /*7a00*/  IMAD.WIDE R66, R0, 0x2, R20 ;  /* 0x0000000200427825 */ /* 0x010fc800078e0214 */
        /* <DEDUP_REMOVED lines=91> */
[----:B----4-:R-:W-:Y:S04]  /*7fc0*/  STL [R1+0x25f8], R72 ;  /* 0x0025f84801007387 */ /* 0x010fe80000100800 */
[----:B--2---:R0:W-:Y:S01]  /*7fd0*/  STL [R1+0x25fc], R73 ;  /* 0x0025fc4901007387 */ /* 0x0041e20000100800 */
[----:B------:R-:W-:-:S03]  /*7fe0*/  PRMT R64, RZ, 0x7610, R64 ;  /* 0x00007610ff407816 */ /* 0x000fc60000000040 */
[----:B---3--:R-:W-:Y:S01]  /*7ff0*/  STL [R1+0x25f0], R48 ;  /* 0x0025f03001007387 */ /* 0x008fe20000100800 */
[----:B------:R-:W-:Y:S02]  /*8000*/  PRMT R65, RZ, 0x7610, R65 ;  /* 0x00007610ff417816 */ /* 0x000fe40000000041 */
[----:B------:R-:W-:Y:S01]  /*8010*/  PRMT R71, RZ, 0x7610, R71 ;  /* 0x00007610ff477816 */ /* 0x000fe20000000047 */
[----:B------:R-:W2:Y:S01]  /*8020*/  @!P1 LDG.E.U16 R64, desc[UR6][R66.64] ;  /* 0x0000000642409981 */ /* 0x000ea2000c1e1500 */
[C---:B0-----:R-:W-:Y:S01]  /*8030*/  IMAD.WIDE R72, R0.reuse, 0x2, R26 ;  /* 0x0000000200487825 */ /* 0x041fe200078e021a */
[----:B------:R-:W-:Y:S02]  /*8040*/  PRMT R70, RZ, 0x7610, R70 ;  /* 0x00007610ff467816 */ /* 0x000fe40000000046 */
[----:B------:R0:W-:Y:S04]  /*8050*/  STL [R1+0x25f4], R49 ;  /* 0x0025f43101007387 */ /* 0x0001e80000100800 */
[----:B------:R1:W-:Y:S04]  /*8060*/  STL.64 [R1+0x1910], R72 ;  /* 0x0019104801007387 */ /* 0x0003e80000100a00 */
[----:B------:R-:W3:Y:S01]  /*8070*/  @!P1 LDG.E.U16 R71, desc[UR6][R72.64] ;  /* 0x0000000648479981 */ /* 0x000ee2000c1e1500 */
[----:B0-----:R-:W-:-:S03]  /*8080*/  IMAD.WIDE R48, R0, 0x2, R24 ;  /* 0x0000000200307825 */ /* 0x001fc600078e0218 */
[----:B------:R0:W4:Y:S04]  /*8090*/  @!P1 LDG.E.U16 R65, desc[UR6][R68.64] ;  /* 0x0000000644419981 */ /* 0x000128000c1e1500 */
[----:B------:R0:W-:Y:S04]  /*80a0*/  STL.64 [R1+0x1908], R48 ;  /* 0x0019083001007387 */ /* 0x0001e80000100a00 */
        /* <DEDUP_REMOVED lines=8> */
[----:B-1----:R-:W-:-:S04]  /*8130*/  IMAD.WIDE R68, R0, 0x2, R22 ;  /* 0x0000000200447825 */ /* 0x002fc800078e0216 */
[C---:B0-----:R-:W-:Y:S01]  /*8140*/  IMAD.WIDE R66, R0.reuse, 0x2, R20 ;  /* 0x0000000200427825 */ /* 0x041fe200078e0214 */
[----:B--2---:R-:W-:Y:S04]  /*8150*/  STL [R1+0x2790], R64 ;  /* 0x0027904001007387 */ /* 0x004fe80000100800 */
[----:B----4-:R0:W-:Y:S01]  /*8160*/  STL [R1+0x2794], R65 ;  /* 0x0027944101007387 */ /* 0x0101e20000100800 */
[----:B---3--:R-:W-:Y:S02]  /*8170*/  PRMT R72, RZ, 0x7610, R72 ;  /* 0x00007610ff487816 */ /* 0x008fe40000000048 */
[----:B------:R-:W-:Y:S01]  /*8180*/  PRMT R73, RZ, 0x7610, R73 ;  /* 0x00007610ff497816 */ /* 0x000fe20000000049 */
[----:B0-----:R-:W-:Y:S01]  /*8190*/  IMAD.WIDE R64, R0, 0x2, R26 ;  /* 0x0000000200407825 */ /* 0x001fe200078e021a */
[----:B------:R-:W-:Y:S04]  /*81a0*/  STL [R1+0x2798], R70 ;  /* 0x0027984601007387 */ /* 0x000fe80000100800 */
[----:B------:R0:W-:Y:S01]  /*81b0*/  STL [R1+0x279c], R71 ;  /* 0x00279c4701007387 */ /* 0x0001e20000100800 */
[----:B------:R-:W-:-:S03]  /*81c0*/  PRMT R48, RZ, 0x7610, R48 ;  /* 0x00007610ff307816 */ /* 0x000fc60000000030 */
[----:B------:R-:W2:Y:S01]  /*81d0*/  @!P2 LDG.E.U16 R73, desc[UR6][R64.64] ;  /* 0x000000064049a981 */ /* 0x000ea2000c1e1500 */
[----:B------:R-:W-:Y:S01]  /*81e0*/  PRMT R49, RZ, 0x7610, R49 ;  /* 0x00007610ff317816 */ /* 0x000fe20000000031 */
[----:B0-----:R-:W-:Y:S02]  /*81f0*/  IMAD.WIDE R70, R0, 0x2, R24 ;  /* 0x0000000200467825 */ /* 0x001fe400078e0218 */
[----:B------:R-:W3:Y:S04]  /*8200*/  @!P2 LDG.E.U16 R48, desc[UR6][R66.64] ;  /* 0x000000064230a981 */ /* 0x000ee8000c1e1500 */
[----:B------:R0:W4:Y:S04]  /*8210*/  @!P2 LDG.E.U16 R49, desc[UR6][R68.64] ;  /* 0x000000064431a981 */ /* 0x000128000c1e1500 */
[----:B------:R-:W2:Y:S04]  /*8220*/  @!P2 LDG.E.U16 R72, desc[UR6][R70.64] ;  /* 0x000000064648a981 */ /* 0x000ea8000c1e1500 */
[----:B------:R1:W-:Y:S04]  /*8230*/  STL.64 [R1+0x18f0], R64 ;  /* 0x0018f04001007387 */ /* 0x0003e80000100a00 */
[----:B------:R0:W-:Y:S04]  /*8240*/  STL.64 [R1+0x18e8], R70 ;  /* 0x0018e84601007387 */ /* 0x0001e80000100a00 */
[----:B-1----:R-:W2:Y:S01]  /*8250*/  LDL.LU.64 R64, [R1+0x4970] ;  /* 0x0049700001407983 */ /* 0x002ea20000300a00 */
[----:B------:R-:W-:-:S03]  /*8260*/  VIADD R0, R28, 0xffffffc4 ;  /* 0xffffffc41c007836 */ /* 0x000fc60000000000 */
[----:B------:R1:W-:Y:S02]  /*8270*/  STL.64 [R1+0x18e0], R68 ;  /* 0x0018e04401007387 */ /* 0x0003e40000100a00 */
[----:B------:R-:W-:Y:S01]  /*8280*/  ISETP.GE.U32.AND P2, PT, R0, 0x7ffffec5, PT ;  /* 0x7ffffec50000780c */ /* 0x000fe20003f46070 */
[----:B------:R-:W-:Y:S01]  /*8290*/  IMAD R0, R3, 0x37, RZ ;  /* 0x0000003703007824 */ /* 0x000fe200078e02ff */
[----:B0-----:R-:W2:Y:S04]  /*82a0*/  LDL.LU.64 R70, [R1+0x4968] ;  /* 0x0049680001467983 */ /* 0x001ea80000300a00 */
[----:B------:R0:W-:Y:S01]  /*82b0*/  STL.64 [R1+0x18d8], R66 ;  /* 0x0018d84201007387 */ /* 0x0001e20000100a00 */
[----:B------:R-:W-:Y:S02]  /*82c0*/  PRMT R85, RZ, 0x7610, R85 ;  /* 0x00007610ff557816 */ /* 0x000fe40000000055 */
[----:B------:R-:W-:Y:S01]  /*82d0*/  PRMT R84, RZ, 0x7610, R84 ;  /* 0x00007610ff547816 */ /* 0x000fe20000000054 */
[----:B-1----:R-:W-:-:S04]  /*82e0*/  IMAD.WIDE R68, R0, 0x2, R22 ;  /* 0x0000000200447825 */ /* 0x002fc800078e0216 */
[C---:B0-----:R-:W-:Y:S01]  /*82f0*/  IMAD.WIDE R66, R0.reuse, 0x2, R20 ;  /* 0x0000000200427825 */ /* 0x041fe200078e0214 */
[----:B---3--:R-:W-:Y:S04]  /*8300*/  STL [R1+0x2930], R48 ;  /* 0x0029303001007387 */ /* 0x008fe80000100800 */
[----:B----4-:R0:W-:Y:S04]  /*8310*/  STL [R1+0x2934], R49 ;  /* 0x0029343101007387 */ /* 0x0101e80000100800 */
[----:B--2---:R-:W-:Y:S04]  /*8320*/  STL [R1+0x2938], R72 ;  /* 0x0029384801007387 */ /* 0x004fe80000100800 */
        /* <DEDUP_REMOVED lines=20> */
[----:B-1----:R-:W-:Y:S01]  /*8470*/  IMAD.WIDE R66, R0, 0x2, R22 ;  /* 0x0000000200427825 */ /* 0x002fe200078e0216 */
[----:B------:R-:W-:Y:S02]  /*8480*/  PRMT R62, RZ, 0x7610, R62 ;  /* 0x00007610ff3e7816 */ /* 0x000fe4000000003e */
[----:B------:R-:W-:Y:S02]  /*8490*/  PRMT R63, RZ, 0x7610, R63 ;  /* 0x00007610ff3f7816 */ /* 0x000fe4000000003f */
[----:B------:R-:W-:Y:S02]  /*84a0*/  PRMT R71, RZ, 0x7610, R71 ;  /* 0x00007610ff477816 */ /* 0x000fe40000000047 */
[----:B------:R-:W-:Y:S01]  /*84b0*/  PRMT R70, RZ, 0x7610, R70 ;  /* 0x00007610ff467816 */ /* 0x000fe20000000046 */
[----:B---3--:R-:W-:Y:S04]  /*84c0*/  STL [R1+0x2ac8], R84 ;  /* 0x002ac85401007387 */ /* 0x008fe80000100800 */
[----:B--2---:R0:W-:Y:S04]  /*84d0*/  STL [R1+0x2acc], R85 ;  /* 0x002acc5501007387 */ /* 0x0041e80000100800 */
[----:B----4-:R-:W-:Y:S01]  /*84e0*/  STL [R1+0x2ac0], R64 ;  /* 0x002ac04001007387 */ /* 0x010fe20000100800 */
[----:B------:R-:W-:-:S02]  /*84f0*/  PRMT R49, RZ, 0x7610, R49 ;  /* 0x00007610ff317816 */ /* 0x000fc40000000031 */
[----:B------:R-:W-:Y:S01]  /*8500*/  PRMT R48, RZ, 0x7610, R48 ;  /* 0x00007610ff307816 */ /* 0x000fe20000000030 */
[----:B0-----:R-:W-:-:S03]  /*8510*/  IMAD.WIDE R84, R0, 0x2, R26 ;  /* 0x0000000200547825 */ /* 0x001fc600078e021a */
[----:B------:R-:W2:Y:S01]  /*8520*/  @!P5 LDG.E.U16 R49, desc[UR6][R68.64] ;  /* 0x000000064431d981 */ /* 0x000ea2000c1e1500 */
[----:B------:R-:W-:-:S03]  /*8530*/  PRMT R72, RZ, 0x7610, R72 ;  /* 0x00007610ff487816 */ /* 0x000fc60000000048 */
[----:B------:R0:W3:Y:S04]  /*8540*/  @!P5 LDG.E.U16 R50, desc[UR6][R84.64] ;  /* 0x000000065432d981 */ /* 0x0000e8000c1e1500 */
[----:B------:R1:W-:Y:S04]  /*8550*/  STL [R1+0x2ac4], R65 ;  /* 0x002ac44101007387 */ /* 0x0003e80000100800 */
[----:B------:R4:W2:Y:S01]  /*8560*/  @!P5 LDG.E.U16 R48, desc[UR6][R66.64] ;  /* 0x000000064230d981 */ /* 0x0008a2000c1e1500 */
[----:B-1----:R-:W-:-:S04]  /*8570*/  IMAD.WIDE R64, R0, 0x2, R20 ;  /* 0x0000000200407825 */ /* 0x002fc800078e0214 */
        /* <DEDUP_REMOVED lines=140> */
[----:B------:R0:W4:Y:S04]  /*8e40*/  @!P0 LDG.E.U16 R67, desc[UR6][R70.64] ;  /* 0x0000000646438981 */ /* 0x000128000c1e1500 */
[----:B------:R1:W-:Y:S04]  /*8e50*/  STL.64 [R1+0x17f0], R62 ;  /* 0x0017f03e01007387 */ /* 0x0003e80000100a00 */
[----:B------:R0:W-:Y:S01]  /*8e60*/  STL.64 [R1+0x17e8], R64 ;  /* 0x0017e84001007387 */ /* 0x0001e20000100a00 */
[----:B------:R-:W-:-:S03]  /*8e70*/  VIADD R0, R28, 0xffffffbc ;  /* 0xffffffbc1c007836 */ /* 0x000fc60000000000 */
[----:B-1----:R-:W4:Y:S04]  /*8e80*/  LDL.LU.64 R62, [R1+0x4900] ;  /* 0x00490000013e7983 */ /* 0x002f280000300a00 */
[----:B------:R1:W-:Y:S04]  /*8e90*/  STL.64 [R1+0x17e0], R70 ;  /* 0x0017e04601007387 */ /* 0x0003e80000100a00 */
[----:B0-----:R-:W4:Y:S01]  /*8ea0*/  LDL.LU.64 R64, [R1+0x48f8] ;  /* 0x0048f80001407983 */ /* 0x001f220000300a00 */
[----:B------:R-:W-:Y:S01]  /*8eb0*/  ISETP.GE.U32.AND P0, PT, R0, 0x7ffffebd, PT ;  /* 0x7ffffebd0000780c */ /* 0x000fe20003f06070 */
[----:B------:R-:W-:Y:S01]  /*8ec0*/  IMAD R0, R3, 0x3f, RZ ;  /* 0x0000003f03007824 */ /* 0x000fe200078e02ff */
[----:B------:R-:W-:Y:S01]  /*8ed0*/  PRMT R83, RZ, 0x7610, R83 ;  /* 0x00007610ff537816 */ /* 0x000fe20000000053 */
[----:B------:R0:W-:Y:S01]  /*8ee0*/  STL.64 [R1+0x17d8], R68 ;  /* 0x0017d84401007387 */ /* 0x0001e20000100a00 */
[----:B------:R-:W-:Y:S01]  /*8ef0*/  PRMT R82, RZ, 0x7610, R82 ;  /* 0x00007610ff527816 */ /* 0x000fe20000000052 */
[----:B-1----:R-:W-:-:S02]  /*8f00*/  IMAD.WIDE R70, R0, 0x2, R26 ;  /* 0x0000000200467825 */ /* 0x002fc400078e021a */
        /* <DEDUP_REMOVED lines=14> */
[----:B------:R0:W-:Y:S01]  /*8ff0*/  STL.64 [R1+0x17c0], R78 ;  /* 0x0017c04e01007387 */ /* 0x0001e20000100a00 */
[----:B------:R-:W-:-:S03]  /*9000*/  VIADD R0, R28, 0xffffffbb ;  /* 0xffffffbb1c007836 */ /* 0x000fc60000000000 */
[----:B------:R-:W3:Y:S04]  /*9010*/  @!P1 LDG.E.U16 R64, desc[UR6][R66.64] ;  /* 0x0000000642409981 */ /* 0x000ee8000c1e1500 */
[----:B-1----:R-:W4:Y:S04]  /*9020*/  LDL.LU.64 R68, [R1+0x48e8] ;  /* 0x0048e80001447983 */ /* 0x002f280000300a00 */
[----:B------:R0:W4:Y:S01]  /*9030*/  @!P1 LDG.E.U16 R65, desc[UR6][R78.64] ;  /* 0x000000064e419981 */ /* 0x000122000c1e1500 */
[----:B------:R-:W-:Y:S01]  /*9040*/  ISETP.GE.U32.AND P1, PT, R0, 0x7ffffebc, PT ;  /* 0x7ffffebc0000780c */ /* 0x000fe20003f26070 */
[----:B------:R-:W-:-:S02]  /*9050*/  IMAD.SHL.U32 R0, R3, 0x40, RZ ;  /* 0x0000004003007824 */ /* 0x000fc400078e00ff */
[----:B------:R-:W-:Y:S04]  /*9060*/  STL.64 [R1+0x17b8], R66 ;  /* 0x0017b84201007387 */ /* 0x000fe80000100a00 */
[----:B------:R-:W-:Y:S01]  /*9070*/  STL [R1+0x2ab8], R82 ;  /* 0x002ab85201007387 */ /* 0x000fe20000100800 */
[----:B0-----:R-:W-:-:S03]  /*9080*/  IMAD.WIDE R78, R0, 0x2, R24 ;  /* 0x00000002004e7825 */ /* 0x001fc600078e0218 */
[----:B------:R0:W-:Y:S02]  /*9090*/  STL [R1+0x2abc], R83 ;  /* 0x002abc5301007387 */ /* 0x0001e40000100800 */
[----:B0-----:R-:W-:Y:S01]  /*90a0*/  IMAD.WIDE R82, R0, 0x2, R26 ;  /* 0x0000000200527825 */ /* 0x001fe200078e021a */
[----:B--2---:R-:W-:Y:S02]  /*90b0*/  PRMT R71, RZ, 0x7610, R71 ;  /* 0x00007610ff477816 */ /* 0x004fe40000000047 */
[----:B------:R-:W-:-:S04]  /*90c0*/  PRMT R70, RZ, 0x7610, R70 ;  /* 0x00007610ff467816 */ /* 0x000fc80000000046 */
[----:B------:R0:W2:Y:S04]  /*90d0*/  @!P2 LDG.E.U16 R71, desc[UR6][R82.64] ;  /* 0x000000065247a981 */ /* 0x0000a8000c1e1500 */
[----:B------:R1:W2:Y:S01]  /*90e0*/  @!P2 LDG.E.U16 R70, desc[UR6][R78.64] ;  /* 0x000000064e46a981 */ /* 0x0002a2000c1e1500 */
[----:B------:R-:W-:-:S03]  /*90f0*/  IMAD.WIDE R66, R0, 0x2, R22 ;  /* 0x0000000200427825 */ /* 0x000fc600078e0216 */
[----:B---3--:R-:W-:Y:S01]  /*9100*/  STL [R1+0x2ab0], R64 ;  /* 0x002ab04001007387 */ /* 0x008fe20000100800 */
[----:B----4-:R-:W-:Y:S02]  /*9110*/  PRMT R69, RZ, 0x7610, R69 ;  /* 0x00007610ff457816 */ /* 0x010fe40000000045 */
[----:B------:R-:W-:Y:S01]  /*9120*/  PRMT R68, RZ, 0x7610, R68 ;  /* 0x00007610ff447816 */ /* 0x000fe20000000044 */
[----:B------:R3:W-:Y:S04]  /*9130*/  STL [R1+0x2ab4], R65 ;  /* 0x002ab44101007387 */ /* 0x0007e80000100800 */
[----:B------:R4:W2:Y:S01]  /*9140*/  @!P2 LDG.E.U16 R69, desc[UR6][R66.64] ;  /* 0x000000064245a981 */ /* 0x0008a2000c1e1500 */
        /* <DEDUP_REMOVED lines=9> */
[----:B------:R4:W-:Y:S01]  /*91e0*/  STL.64 [R1+0x17a0], R66 ;  /* 0x0017a04201007387 */ /* 0x0009e20000100a00 */
[----:B------:R-:W-:-:S03]  /*91f0*/  PRMT R62, RZ, 0x7610, R62 ;  /* 0x00007610ff3e7816 */ /* 0x000fc6000000003e */
[----:B------:R3:W-:Y:S01]  /*9200*/  STL.64 [R1+0x1798], R64 ;  /* 0x0017984001007387 */ /* 0x0007e20000100a00 */
[----:B0-----:R-:W-:Y:S01]  /*9210*/  IMAD.WIDE R82, R0, 0x2, R26 ;  /* 0x0000000200527825 */ /* 0x001fe200078e021a */
[----:B------:R-:W-:-:S03]  /*9220*/  PRMT R63, RZ, 0x7610, R63 ;  /* 0x00007610ff3f7816 */ /* 0x000fc6000000003f */
[C---:B-1----:R-:W-:Y:S01]  /*9230*/  IMAD.WIDE R78, R0.reuse, 0x2, R22 ;  /* 0x00000002004e7825 */ /* 0x042fe200078e0216 */
[----:B------:R-:W2:Y:S03]  /*9240*/  @!P4 LDG.E.U16 R85, desc[UR6][R82.64] ;  /* 0x000000065255c981 */ /* 0x000ea6000c1e1500 */
[C---:B----4-:R-:W-:Y:S01]  /*9250*/  IMAD.WIDE R66, R0.reuse, 0x2, R20 ;  /* 0x0000000200427825 */ /* 0x050fe200078e0214 */
[----:B------:R0:W4:Y:S03]  /*9260*/  @!P4 LDG.E.U16 R63, desc[UR6][R78.64] ;  /* 0x000000064e3fc981 */ /* 0x000126000c1e1500 */
[----:B---3--:R-:W-:Y:S01]  /*9270*/  IMAD.WIDE R64, R0, 0x2, R24 ;  /* 0x0000000200407825 */ /* 0x008fe200078e0218 */
        /* <DEDUP_REMOVED lines=15> */
[----:B------:R0:W-:Y:S04]  /*9370*/  STL [R1+0x238], R85 ;  /* 0x0002385501007387 */ /* 0x0001e80000100800 */
[----:B------:R-:W-:Y:S04]  /*9380*/  STL [R1+0x224], R62 ;  /* 0x0002243e01007387 */ /* 0x000fe80000100800 */
[----:B----4-:R1:W-:Y:S01]  /*9390*/  STL [R1+0x228], R63 ;  /* 0x0002283f01007387 */ /* 0x0103e20000100800 */
        /* <DEDUP_REMOVED lines=155> */
[----:B------:R-:W-:-:S04]  /*9d50*/  PRMT R66, RZ, 0x7610, R66 ;  /* 0x00007610ff427816 */ /* 0x000fc80000000042 */
[----:B------:R0:W2:Y:S01]  /*9d60*/  @!P0 LDG.E.U16 R67, desc[UR6][R84.64] ;  /* 0x0000000654438981 */ /* 0x0000a2000c1e1500 */
[----:B------:R-:W-:Y:S02]  /*9d70*/  PRMT R65, RZ, 0x7610, R65 ;  /* 0x00007610ff417816 */ /* 0x000fe40000000041 */
[----:B------:R-:W-:Y:S01]  /*9d80*/  PRMT R64, RZ, 0x7610, R64 ;  /* 0x00007610ff407816 */ /* 0x000fe20000000040 */
[----:B------:R1:W3:Y:S04]  /*9d90*/  @!P0 LDG.E.U16 R66, desc[UR6][R80.64] ;  /* 0x0000000650428981 */ /* 0x0002e8000c1e1500 */
[----:B------:R4:W-:Y:S04]  /*9da0*/  STL [R1+0x2aa4], R63 ;  /* 0x002aa43f01007387 */ /* 0x0009e80000100800 */
[----:B------:R0:W2:Y:S01]  /*9db0*/  @!P0 LDG.E.U16 R65, desc[UR6][R78.64] ;  /* 0x000000064e418981 */ /* 0x0000a2000c1e1500 */
[----:B----4-:R-:W-:-:S04]  /*9dc0*/  IMAD.WIDE R62, R0, 0x2, R20 ;  /* 0x00000002003e7825 */ /* 0x010fc800078e0214 */
        /* <DEDUP_REMOVED lines=129> */
[----:B---3--:R-:W-:Y:S01]  /*a5e0*/  PRMT R85, RZ, 0x7610, R85 ;  /* 0x00007610ff557816 */ /* 0x008fe20000000055 */
[----:B0-----:R-:W-:Y:S01]  /*a5f0*/  IMAD.WIDE R76, R0, 0x2, R26 ;  /* 0x00000002004c7825 */ /* 0x001fe200078e021a */
[----:B------:R-:W-:-:S04]  /*a600*/  PRMT R84, RZ, 0x7610, R84 ;  /* 0x00007610ff547816 */ /* 0x000fc80000000054 */
        /* <DEDUP_REMOVED lines=22> */
[----:B------:R0:W4:Y:S04]  /*a770*/  @!P2 LDG.E.U16 R75, desc[UR6][R80.64] ;  /* 0x00000006504ba981 */ /* 0x000128000c1e1500 */
[----:B------:R1:W4:Y:S04]  /*a780*/  @!P2 LDG.E.U16 R74, desc[UR6][R78.64] ;  /* 0x000000064e4aa981 */ /* 0x000328000c1e1500 */
[----:B---3--:R-:W-:Y:S04]  /*a790*/  STL [R1+0x2900], R62 ;  /* 0x0029003e01007387 */ /* 0x008fe80000100800 */
[----:B--2---:R2:W-:Y:S04]  /*a7a0*/  STL [R1+0x2904], R63 ;  /* 0x0029043f01007387 */ /* 0x0045e80000100800 */
[----:B----4-:R-:W-:Y:S01]  /*a7b0*/  STL [R1+0x2908], R84 ;  /* 0x0029085401007387 */ /* 0x010fe20000100800 */
[----:B--2---:R-:W-:-:S03]  /*a7c0*/  IMAD.WIDE R62, R0, 0x2, R26 ;  /* 0x00000002003e7825 */ /* 0x004fc600078e021a */
[----:B------:R2:W-:Y:S01]  /*a7d0*/  STL [R1+0x290c], R85 ;  /* 0x00290c5501007387 */ /* 0x0005e20000100800 */
[----:B------:R-:W-:Y:S02]  /*a7e0*/  PRMT R83, RZ, 0x7610, R83 ;  /* 0x00007610ff537816 */ /* 0x000fe40000000053 */
[----:B------:R-:W-:Y:S01]  /*a7f0*/  PRMT R82, RZ, 0x7610, R82 ;  /* 0x00007610ff527816 */ /* 0x000fe20000000052 */
[----:B--2---:R-:W-:Y:S01]  /*a800*/  IMAD.WIDE R84, R0, 0x2, R24 ;  /* 0x0000000200547825 */ /* 0x004fe200078e0218 */
[----:B------:R2:W-:Y:S04]  /*a810*/  STL.64 [R1+0x15d0], R62 ;  /* 0x0015d03e01007387 */ /* 0x0005e80000100a00 */
[----:B------:R3:W-:Y:S04]  /*a820*/  STL.64 [R1+0x15c8], R84 ;  /* 0x0015c85401007387 */ /* 0x0007e80000100a00 */
[----:B------:R-:W4:Y:S04]  /*a830*/  @!P2 LDG.E.U16 R83, desc[UR6][R62.64] ;  /* 0x000000063e53a981 */ /* 0x000f28000c1e1500 */
[----:B------:R-:W4:Y:S04]  /*a840*/  @!P2 LDG.E.U16 R82, desc[UR6][R84.64] ;  /* 0x000000065452a981 */ /* 0x000f28000c1e1500 */
[----:B--2---:R-:W2:Y:S04]  /*a850*/  LDL.LU.64 R62, [R1+0x4810] ;  /* 0x00481000013e7983 */ /* 0x004ea80000300a00 */
[----:B------:R0:W-:Y:S04]  /*a860*/  STL.64 [R1+0x15c0], R80 ;  /* 0x0015c05001007387 */ /* 0x0001e80000100a00 */
[----:B---3--:R-:W3:Y:S01]  /*a870*/  LDL.LU.64 R84, [R1+0x4808] ;  /* 0x0048080001547983 */ /* 0x008ee20000300a00 */
[----:B------:R-:W-:-:S03]  /*a880*/  VIADD R0, R28, 0xffffffab ;  /* 0xffffffab1c007836 */ /* 0x000fc60000000000 */
[----:B------:R1:W-:Y:S02]  /*a890*/  STL.64 [R1+0x15b8], R78 ;  /* 0x0015b84e01007387 */ /* 0x0003e40000100a00 */
[----:B------:R-:W-:Y:S01]  /*a8a0*/  ISETP.GE.U32.AND P2, PT, R0, 0x7ffffeac, PT ;  /* 0x7ffffeac0000780c */ /* 0x000fe20003f46070 */
[----:B------:R-:W-:Y:S01]  /*a8b0*/  IMAD R0, R3, 0x50, RZ ;  /* 0x0000005003007824 */ /* 0x000fe200078e02ff */
[----:B------:R-:W-:-:S03]  /*a8c0*/  PRMT R61, RZ, 0x7610, R61 ;  /* 0x00007610ff3d7816 */ /* 0x000fc6000000003d */
[----:B0-----:R-:W-:-:S04]  /*a8d0*/  IMAD.WIDE R80, R0, 0x2, R24 ;  /* 0x0000000200507825 */ /* 0x001fc800078e0218 */
[----:B-1----:R-:W-:-:S05]  /*a8e0*/  IMAD.WIDE R78, R0, 0x2, R22 ;  /* 0x00000002004e7825 */ /* 0x002fca00078e0216 */
[----:B------:R-:W3:Y:S01]  /*a8f0*/  @!P4 LDG.E.U16 R61, desc[UR6][R78.64] ;  /* 0x000000064e3dc981 */ /* 0x000ee2000c1e1500 */
[----:B------:R-:W-:Y:S02]  /*a900*/  PRMT R2, RZ, 0x7610, R2 ;  /* 0x00007610ff027816 */ /* 0x000fe40000000002 */
[----:B------:R-:W-:Y:S02]  /*a910*/  PRMT R12, RZ, 0x7610, R12 ;  /* 0x00007610ff0c7816 */ /* 0x000fe4000000000c */
[----:B------:R-:W-:Y:S02]  /*a920*/  PRMT R13, RZ, 0x7610, R13 ;  /* 0x00007610ff0d7816 */ /* 0x000fe4000000000d */
[----:B------:R-:W-:Y:S01]  /*a930*/  PRMT R14, RZ, 0x7610, R14 ;  /* 0x00007610ff0e7816 */ /* 0x000fe2000000000e */
[----:B----4-:R-:W-:Y:S04]  /*a940*/  STL [R1+0x2a98], R82 ;  /* 0x002a985201007387 */ /* 0x010fe80000100800 */
[----:B------:R0:W-:Y:S01]  /*a950*/  STL [R1+0x2a9c], R83 ;  /* 0x002a9c5301007387 */ /* 0x0001e20000100800 */
[----:B--2---:R-:W-:-:S03]  /*a960*/  PRMT R63, RZ, 0x7610, R63 ;  /* 0x00007610ff3f7816 */ /* 0x004fc6000000003f */
[----:B------:R-:W-:Y:S01]  /*a970*/  STL [R1+0x2a90], R74 ;  /* 0x002a904a01007387 */ /* 0x000fe20000100800 */
[----:B------:R-:W-:-:S03]  /*a980*/  PRMT R62, RZ, 0x7610, R62 ;  /* 0x00007610ff3e7816 */ /* 0x000fc6000000003e */
[----:B------:R1:W-:Y:S01]  /*a990*/  STL [R1+0x2a94], R75 ;  /* 0x002a944b01007387 */ /* 0x0003e20000100800 */
[----:B---3--:R-:W-:Y:S01]  /*a9a0*/  PRMT R84, RZ, 0x7610, R84 ;  /* 0x00007610ff547816 */ /* 0x008fe20000000054 */
[C---:B0-----:R-:W-:Y:S02]  /*a9b0*/  IMAD.WIDE R82, R0.reuse, 0x2, R26 ;  /* 0x0000000200527825 */ /* 0x041fe400078e021a */
[----:B------:R-:W2:Y:S04]  /*a9c0*/  @!P4 LDG.E.U16 R62, desc[UR6][R80.64] ;  /* 0x00000006503ec981 */ /* 0x000ea8000c1e1500 */
[----:B------:R0:W3:Y:S01]  /*a9d0*/  @!P4 LDG.E.U16 R63, desc[UR6][R82.64] ;  /* 0x00000006523fc981 */ /* 0x0000e2000c1e1500 */
[----:B-1----:R-:W-:-:S04]  /*a9e0*/  IMAD.WIDE R74, R0, 0x2, R20 ;  /* 0x00000002004a7825 */ /* 0x002fc800078e0214 */
[----:B------:R-:W-:Y:S01]  /*a9f0*/  VIADD R0, R28, 0xffffffaa ;  /* 0xffffffaa1c007836 */ /* 0x000fe20000000000 */
[----:B------:R1:W4:Y:S04]  /*aa00*/  @!P4 LDG.E.U16 R84, desc[UR6][R74.64] ;  /* 0x000000064a54c981 */ /* 0x000328000c1e1500 */
[----:B------:R-:W-:Y:S01]  /*aa10*/  ISETP.GE.U32.AND P4, PT, R0, 0x7ffffeab, PT ;  /* 0x7ffffeab0000780c */ /* 0x000fe20003f86070 */
[----:B------:R-:W-:Y:S01]  /*aa20*/  IMAD R0, R3, 0x51, RZ ;  /* 0x0000005103007824 */ /* 0x000fe200078e02ff */
[----:B------:R0:W-:Y:S04]  /*aa30*/  STL.64 [R1+0x15b0], R82 ;  /* 0x0015b05201007387 */ /* 0x0001e80000100a00 */
[----:B------:R1:W-:Y:S04]  /*aa40*/  STL.64 [R1+0x15a8], R80 ;  /* 0x0015a85001007387 */ /* 0x0003e80000100a00 */
[----:B------:R1:W-:Y:S01]  /*aa50*/  STL.64 [R1+0x15a0], R78 ;  /* 0x0015a04e01007387 */ /* 0x0003e20000100a00 */
[----:B0-----:R-:W-:-:S03]  /*aa60*/  IMAD.WIDE R82, R0, 0x2, R26 ;  /* 0x0000000200527825 */ /* 0x001fc600078e021a */
[----:B------:R0:W-:Y:S01]  /*aa70*/  STL.64 [R1+0x1598], R74 ;  /* 0x0015984a01007387 */ /* 0x0001e20000100a00 */
[----:B-1----:R-:W-:-:S03]  /*aa80*/  IMAD.WIDE R80, R0, 0x2, R24 ;  /* 0x0000000200507825 */ /* 0x002fc600078e0218 */
[----:B------:R1:W2:Y:S01]  /*aa90*/  @!P5 LDG.E.U16 R2, desc[UR6][R82.64] ;  /* 0x000000065202d981 */ /* 0x0002a2000c1e1500 */
[----:B------:R-:W-:-:S03]  /*aaa0*/  IMAD.WIDE R78, R0, 0x2, R22 ;  /* 0x00000002004e7825 */ /* 0x000fc600078e0216 */
[----:B------:R1:W3:Y:S01]  /*aab0*/  @!P5 LDG.E.U16 R12, desc[UR6][R80.64] ;  /* 0x00000006500cd981 */ /* 0x0002e2000c1e1500 */
[----:B0-----:R-:W-:-:S03]  /*aac0*/  IMAD.WIDE R74, R0, 0x2, R20 ;  /* 0x00000002004a7825 */ /* 0x001fc600078e0214 */
[----:B------:R0:W4:Y:S04]  /*aad0*/  @!P5 LDG.E.U16 R13, desc[UR6][R78.64] ;  /* 0x000000064e0dd981 */ /* 0x000128000c1e1500 */
[----:B------:R0:W4:Y:S01]  /*aae0*/  @!P5 LDG.E.U16 R14, desc[UR6][R74.64] ;  /* 0x000000064a0ed981 */ /* 0x000122000c1e1500 */
[----:B------:R-:W-:-:S03]  /*aaf0*/  VIADD R0, R28, 0xffffffa9 ;  /* 0xffffffa91c007836 */ /* 0x000fc60000000000 */
[----:B------:R1:W-:Y:S02]  /*ab00*/  STL.64 [R1+0x1590], R82 ;  /* 0x0015905201007387 */ /* 0x0003e40000100a00 */
[----:B------:R-:W-:Y:S01]  /*ab10*/  ISETP.GE.U32.AND P5, PT, R0, 0x7ffffeaa, PT ;  /* 0x7ffffeaa0000780c */ /* 0x000fe20003fa6070 */
[----:B------:R-:W-:Y:S01]  /*ab20*/  IMAD R0, R3, 0x52, RZ ;  /* 0x0000005203007824 */ /* 0x000fe200078e02ff */
[----:B------:R0:W-:Y:S01]  /*ab30*/  STL.64 [R1+0x1588], R80 ;  /* 0x0015885001007387 */ /* 0x0001e20000100a00 */
[----:B------:R-:W-:-:S03]  /*ab40*/  PRMT R93, RZ, 0x7610, R93 ;  /* 0x00007610ff5d7816 */ /* 0x000fc6000000005d */
[----:B------:R0:W-:Y:S01]  /*ab50*/  STL.64 [R1+0x1580], R78 ;  /* 0x0015804e01007387 */ /* 0x0001e20000100a00 */
[----:B------:R-:W-:Y:S02]  /*ab60*/  PRMT R92, RZ, 0x7610, R92 ;  /* 0x00007610ff5c7816 */ /* 0x000fe4000000005c */
[----:B------:R-:W-:Y:S01]  /*ab70*/  PRMT R76, RZ, 0x7610, R76 ;  /* 0x00007610ff4c7816 */ /* 0x000fe2000000004c */
[----:B-1----:R-:W-:Y:S01]  /*ab80*/  IMAD.WIDE R82, R0, 0x2, R24 ;  /* 0x0000000200527825 */ /* 0x002fe200078e0218 */
[----:B------:R-:W-:-:S03]  /*ab90*/  PRMT R77, RZ, 0x7610, R77 ;  /* 0x00007610ff4d7816 */ /* 0x000fc6000000004d */
[C---:B0-----:R-:W-:Y:S01]  /*aba0*/  IMAD.WIDE R80, R0.reuse, 0x2, R22 ;  /* 0x0000000200507825 */ /* 0x041fe200078e0216 */
[----:B------:R-:W4:Y:S03]  /*abb0*/  @!P0 LDG.E.U16 R92, desc[UR6][R82.64] ;  /* 0x00000006525c8981 */ /* 0x000f26000c1e1500 */
[C---:B------:R-:W-:Y:S01]  /*abc0*/  IMAD.WIDE R78, R0.reuse, 0x2, R20 ;  /* 0x00000002004e7825 */ /* 0x040fe200078e0214 */
[----:B------:R0:W4:Y:S04]  /*abd0*/  @!P0 LDG.E.U16 R77, desc[UR6][R80.64] ;  /* 0x00000006504d8981 */ /* 0x000128000c1e1500 */
[----:B------:R1:W4:Y:S04]  /*abe0*/  @!P0 LDG.E.U16 R76, desc[UR6][R78.64] ;  /* 0x000000064e4c8981 */ /* 0x000328000c1e1500 */
[----:B--2---:R-:W-:Y:S04]  /*abf0*/  STL [R1+0x3f04], R2 ;  /* 0x003f040201007387 */ /* 0x004fe80000100800 */
[----:B------:R2:W-:Y:S04]  /*ac00*/  STL.64 [R1+0x1578], R74 ;  /* 0x0015784a01007387 */ /* 0x0005e80000100a00 */
[----:B---3--:R-:W-:Y:S04]  /*ac10*/  STL [R1+0x3f00], R12 ;  /* 0x003f000c01007387 */ /* 0x008fe80000100800 */
[----:B----4-:R-:W-:Y:S01]  /*ac20*/  STL [R1+0x3efc], R13 ;  /* 0x003efc0d01007387 */ /* 0x010fe20000100800 */
[----:B--2---:R-:W-:-:S03]  /*ac30*/  IMAD.WIDE R74, R0, 0x2, R26 ;  /* 0x00000002004a7825 */ /* 0x004fc600078e021a */
[----:B------:R-:W-:Y:S04]  /*ac40*/  STL [R1+0x3ef8], R14 ;  /* 0x003ef80e01007387 */ /* 0x000fe80000100800 */
[----:B------:R2:W-:Y:S04]  /*ac50*/  STL.64 [R1+0x1570], R74 ;  /* 0x0015704a01007387 */ /* 0x0005e80000100a00 */
[----:B------:R3:W-:Y:S04]  /*ac60*/  STL.64 [R1+0x1568], R82 ;  /* 0x0015685201007387 */ /* 0x0007e80000100a00 */
        /* <DEDUP_REMOVED lines=8> */
[----:B------:R-:W-:Y:S03]  /*acf0*/  STL [R1+0x2214], R92 ;  /* 0x0022145c01007387 */ /* 0x000fe60000100800 */
[----:B0-----:R-:W-:-:S04]  /*ad00*/  IMAD.WIDE R80, R0, 0x2, R22 ;  /* 0x0000000200507825 */ /* 0x001fc800078e0216 */
[C---:B-1----:R-:W-:Y:S01]  /*ad10*/  IMAD.WIDE R78, R0.reuse, 0x2, R20 ;  /* 0x00000002004e7825 */ /* 0x042fe200078e0214 */
[----:B----4-:R0:W-:Y:S04]  /*ad20*/  STL [R1+0x2218], R93 ;  /* 0x0022185d01007387 */ /* 0x0101e80000100800 */
[----:B------:R-:W-:Y:S04]  /*ad30*/  STL [R1+0x220c], R76 ;  /* 0x00220c4c01007387 */ /* 0x000fe80000100800 */
[----:B------:R1:W-:Y:S01]  /*ad40*/  STL [R1+0x2210], R77 ;  /* 0x0022104d01007387 */ /* 0x0003e20000100800 */
[----:B--2---:R-:W-:Y:S01]  /*ad50*/  PRMT R74, RZ, 0x7610, R74 ;  /* 0x00007610ff4a7816 */ /* 0x004fe2000000004a */
[----:B0-----:R-:W-:Y:S01]  /*ad60*/  IMAD.WIDE R92, R0, 0x2, R26 ;  /* 0x00000002005c7825 */ /* 0x001fe200078e021a */
[----:B------:R-:W-:-:S04]  /*ad70*/  PRMT R75, RZ, 0x7610, R75 ;  /* 0x00007610ff4b7816 */ /* 0x000fc8000000004b */
[----:B------:R-:W2:Y:S01]  /*ad80*/  @!P1 LDG.E.U16 R74, desc[UR6][R78.64] ;  /* 0x000000064e4a9981 */ /* 0x000ea2000c1e1500 */
[----:B---3--:R-:W-:Y:S01]  /*ad90*/  PRMT R83, RZ, 0x7610, R83 ;  /* 0x00007610ff537816 */ /* 0x008fe20000000053 */
[----:B-1----:R-:W-:Y:S01]  /*ada0*/  IMAD.WIDE R76, R0, 0x2, R24 ;  /* 0x00000002004c7825 */ /* 0x002fe200078e0218 */
[----:B------:R-:W-:Y:S01]  /*adb0*/  PRMT R82, RZ, 0x7610, R82 ;  /* 0x00007610ff527816 */ /* 0x000fe20000000052 */
[----:B------:R0:W-:Y:S04]  /*adc0*/  STL.64 [R1+0x1550], R92 ;  /* 0x0015505c01007387 */ /* 0x0001e80000100a00 */
[----:B------:R1:W3:Y:S04]  /*add0*/  @!P1 LDG.E.U16 R75, desc[UR6][R80.64] ;  /* 0x00000006504b9981 */ /* 0x0002e8000c1e1500 */
[----:B------:R4:W-:Y:S04]  /*ade0*/  STL.64 [R1+0x1548], R76 ;  /* 0x0015484c01007387 */ /* 0x0009e80000100a00 */
[----:B------:R-:W3:Y:S04]  /*adf0*/  @!P1 LDG.E.U16 R83, desc[UR6][R92.64] ;  /* 0x000000065c539981 */ /* 0x000ee8000c1e1500 */
[----:B------:R-:W3:Y:S04]  /*ae00*/  @!P1 LDG.E.U16 R82, desc[UR6][R76.64] ;  /* 0x000000064c529981 */ /* 0x000ee8000c1e1500 */
[----:B0-----:R-:W3:Y:S04]  /*ae10*/  LDL.LU.64 R92, [R1+0x47f0] ;  /* 0x0047f000015c7983 */ /* 0x001ee80000300a00 */
[----:B------:R1:W-:Y:S04]  /*ae20*/  STL.64 [R1+0x1540], R80 ;  /* 0x0015405001007387 */ /* 0x0003e80000100a00 */
[----:B----4-:R-:W4:Y:S01]  /*ae30*/  LDL.LU.64 R76, [R1+0x47e8] ;  /* 0x0047e800014c7983 */ /* 0x010f220000300a00 */
[----:B------:R-:W-:-:S03]  /*ae40*/  VIADD R0, R28, 0xffffffa7 ;  /* 0xffffffa71c007836 */ /* 0x000fc60000000000 */
[----:B------:R0:W-:Y:S02]  /*ae50*/  STL.64 [R1+0x1538], R78 ;  /* 0x0015384e01007387 */ /* 0x0001e40000100a00 */
[----:B------:R-:W-:Y:S01]  /*ae60*/  ISETP.GE.U32.AND P1, PT, R0, 0x7ffffea8, PT ;  /* 0x7ffffea80000780c */ /* 0x000fe20003f26070 */
[----:B------:R-:W-:-:S04]  /*ae70*/  IMAD R0, R3, 0x54, RZ ;  /* 0x0000005403007824 */ /* 0x000fc800078e02ff */
[----:B-1----:R-:W-:-:S04]  /*ae80*/  IMAD.WIDE R80, R0, 0x2, R22 ;  /* 0x0000000200507825 */ /* 0x002fc800078e0216 */
[C---:B0-----:R-:W-:Y:S01]  /*ae90*/  IMAD.WIDE R78, R0.reuse, 0x2, R20 ;  /* 0x00000002004e7825 */ /* 0x041fe200078e0214 */
[----:B--2---:R-:W-:Y:S04]  /*aea0*/  STL [R1+0x243c], R74 ;  /* 0x00243c4a01007387 */ /* 0x004fe80000100800 */
[----:B---3--:R0:W-:Y:S02]  /*aeb0*/  STL [R1+0x2440], R75 ;  /* 0x0024404b01007387 */ /* 0x0081e40000100800 */
[----:B0-----:R-:W-:Y:S02]  /*aec0*/  IMAD.WIDE R74, R0, 0x2, R26 ;  /* 0x00000002004a7825 */ /* 0x001fe400078e021a */
[----:B------:R-:W-:Y:S04]  /*aed0*/  STL [R1+0x2444], R82 ;  /* 0x0024445201007387 */ /* 0x000fe80000100800 */
[----:B------:R0:W-:Y:S01]  /*aee0*/  STL [R1+0x2448], R83 ;  /* 0x0024485301007387 */ /* 0x0001e20000100800 */
[----:B------:R-:W-:-:S02]  /*aef0*/  PRMT R93, RZ, 0x7610, R93 ;  /* 0x00007610ff5d7816 */ /* 0x000fc4000000005d */
[----:B------:R-:W-:Y:S01]  /*af00*/  PRMT R92, RZ, 0x7610, R92 ;  /* 0x00007610ff5c7816 */ /* 0x000fe2000000005c */
[----:B------:R1:W-:Y:S04]  /*af10*/  STL.64 [R1+0x1530], R74 ;  /* 0x0015304a01007387 */ /* 0x0003e80000100a00 */
[----:B------:R-:W2:Y:S01]  /*af20*/  @!P2 LDG.E.U16 R93, desc[UR6][R74.64] ;  /* 0x000000064a5da981 */ /* 0x000ea2000c1e1500 */
[----:B0-----:R-:W-:Y:S01]  /*af30*/  IMAD.WIDE R82, R0, 0x2, R24 ;  /* 0x0000000200527825 */ /* 0x001fe200078e0218 */
[----:B----4-:R-:W-:Y:S02]  /*af40*/  PRMT R76, RZ, 0x7610, R76 ;  /* 0x00007610ff4c7816 */ /* 0x010fe4000000004c */
[----:B------:R-:W-:Y:S02]  /*af50*/  PRMT R77, RZ, 0x7610, R77 ;  /* 0x00007610ff4d7816 */ /* 0x000fe4000000004d */
[----:B------:R0:W-:Y:S04]  /*af60*/  STL.64 [R1+0x1528], R82 ;  /* 0x0015285201007387 */ /* 0x0001e80000100a00 */
[----:B------:R-:W3:Y:S04]  /*af70*/  @!P2 LDG.E.U16 R92, desc[UR6][R82.64] ;  /* 0x00000006525ca981 */ /* 0x000ee8000c1e1500 */
[----:B-1----:R-:W4:Y:S04]  /*af80*/  LDL.LU.64 R74, [R1+0x47e0] ;  /* 0x0047e000014a7983 */ /* 0x002f280000300a00 */
[----:B------:R1:W-:Y:S04]  /*af90*/  STL.64 [R1+0x1520], R80 ;  /* 0x0015205001007387 */ /* 0x0003e80000100a00 */
[----:B------:R-:W4:Y:S04]  /*afa0*/  @!P2 LDG.E.U16 R76, desc[UR6][R78.64] ;  /* 0x000000064e4ca981 */ /* 0x000f28000c1e1500 */
[----:B0-----:R-:W4:Y:S04]  /*afb0*/  LDL.LU.64 R82, [R1+0x47d8] ;  /* 0x0047d80001527983 */ /* 0x001f280000300a00 */
[----:B------:R1:W4:Y:S01]  /*afc0*/  @!P2 LDG.E.U16 R77, desc[UR6][R80.64] ;  /* 0x00000006504da981 */ /* 0x000322000c1e1500 */
[----:B------:R-:W-:-:S03]  /*afd0*/  VIADD R0, R28, 0xffffffa6 ;  /* 0xffffffa61c007836 */ /* 0x000fc60000000000 */
[----:B------:R0:W-:Y:S02]  /*afe0*/  STL.64 [R1+0x1518], R78 ;  /* 0x0015184e01007387 */ /* 0x0001e40000100a00 */
[----:B------:R-:W-:Y:S01]  /*aff0*/  ISETP.GE.U32.AND P2, PT, R0, 0x7ffffea7, PT ;  /* 0x7ffffea70000780c */ /* 0x000fe20003f46070 */
[----:B------:R-:W-:-:S04]  /*b000*/  IMAD R0, R3, 0x55, RZ ;  /* 0x0000005503007824 */ /* 0x000fc800078e02ff */
[----:B-1----:R-:W-:-:S04]  /*b010*/  IMAD.WIDE R80, R0, 0x2, R22 ;  /* 0x0000000200507825 */ /* 0x002fc800078e0216 */
[----:B0-----:R-:W-:Y:S01]  /*b020*/  IMAD.WIDE R78, R0, 0x2, R20 ;  /* 0x00000002004e7825 */ /* 0x001fe200078e0214 */
[----:B---3--:R-:W-:Y:S04]  /*b030*/  STL [R1+0x25b8], R92 ;  /* 0x0025b85c01007387 */ /* 0x008fe80000100800 */
[----:B--2---:R0:W-:Y:S01]  /*b040*/  STL [R1+0x25bc], R93 ;  /* 0x0025bc5d01007387 */ /* 0x0041e20000100800 */
[----:B----4-:R-:W-:Y:S02]  /*b050*/  PRMT R74, RZ, 0x7610, R74 ;  /* 0x00007610ff4a7816 */ /* 0x010fe4000000004a */
[----:B------:R-:W-:-:S04]  /*b060*/  PRMT R75, RZ, 0x7610, R75 ;  /* 0x00007610ff4b7816 */ /* 0x000fc8000000004b */
[----:B------:R-:W2:Y:S01]  /*b070*/  @!P4 LDG.E.U16 R74, desc[UR6][R78.64] ;  /* 0x000000064e4ac981 */ /* 0x000ea2000c1e1500 */
[----:B0-----:R-:W-:-:S03]  /*b080*/  IMAD.WIDE R92, R0, 0x2, R26 ;  /* 0x00000002005c7825 */ /* 0x001fc600078e021a */
[----:B------:R-:W-:Y:S01]  /*b090*/  STL [R1+0x25b0], R76 ;  /* 0x0025b04c01007387 */ /* 0x000fe20000100800 */
[----:B------:R-:W-:Y:S02]  /*b0a0*/  PRMT R83, RZ, 0x7610, R83 ;  /* 0x00007610ff537816 */ /* 0x000fe40000000053 */
[----:B------:R-:W-:Y:S01]  /*b0b0*/  PRMT R82, RZ, 0x7610, R82 ;  /* 0x00007610ff527816 */ /* 0x000fe20000000052 */
[----:B------:R0:W3:Y:S04]  /*b0c0*/  @!P4 LDG.E.U16 R75, desc[UR6][R80.64] ;  /* 0x00000006504bc981 */ /* 0x0000e8000c1e1500 */
[----:B------:R1:W-:Y:S04]  /*b0d0*/  STL [R1+0x25b4], R77 ;  /* 0x0025b44d01007387 */ /* 0x0003e80000100800 */
[----:B------:R4:W-:Y:S04]  /*b0e0*/  STL.64 [R1+0x1510], R92 ;  /* 0x0015105c01007387 */ /* 0x0009e80000100a00 */
[----:B------:R-:W3:Y:S01]  /*b0f0*/  @!P4 LDG.E.U16 R83, desc[UR6][R92.64] ;  /* 0x000000065c53c981 */ /* 0x000ee2000c1e1500 */
[----:B-1----:R-:W-:-:S05]  /*b100*/  IMAD.WIDE R76, R0, 0x2, R24 ;  /* 0x00000002004c7825 */ /* 0x002fca00078e0218 */
[----:B------:R1:W-:Y:S04]  /*b110*/  STL.64 [R1+0x1508], R76 ;  /* 0x0015084c01007387 */ /* 0x0003e80000100a00 */
[----:B----4-:R-:W4:Y:S04]  /*b120*/  LDL.LU.64 R92, [R1+0x47d0] ;  /* 0x0047d000015c7983 */ /* 0x010f280000300a00 */
[----:B------:R0:W-:Y:S04]  /*b130*/  STL.64 [R1+0x1500], R80 ;  /* 0x0015005001007387 */ /* 0x0001e80000100a00 */
[----:B------:R-:W4:Y:S04]  /*b140*/  @!P4 LDG.E.U16 R82, desc[UR6][R76.64] ;  /* 0x000000064c52c981 */ /* 0x000f28000c1e1500 */
[----:B-1----:R-:W4:Y:S01]  /*b150*/  LDL.LU.64 R76, [R1+0x47c8] ;  /* 0x0047c800014c7983 */ /* 0x002f220000300a00 */
        /* <DEDUP_REMOVED lines=8> */
[----:B------:R-:W4:Y:S04]  /*b1e0*/  @!P5 LDG.E.U16 R86, desc[UR6][R78.64] ;  /* 0x000000064e56d981 */ /* 0x000f28000c1e1500 */
[----:B--2---:R-:W-:Y:S04]  /*b1f0*/  STL [R1+0x2750], R74 ;  /* 0x0027504a01007387 */ /* 0x004fe80000100800 */
[----:B---3--:R0:W-:Y:S02]  /*b200*/  STL [R1+0x2754], R75 ;  /* 0x0027544b01007387 */ /* 0x0081e40000100800 */
[----:B0-----:R-:W-:-:S05]  /*b210*/  IMAD.WIDE R74, R0, 0x2, R26 ;  /* 0x00000002004a7825 */ /* 0x001fca00078e021a */
[----:B------:R-:W2:Y:S04]  /*b220*/  @!P5 LDG.E.U16 R87, desc[UR6][R74.64] ;  /* 0x000000064a57d981 */ /* 0x000ea8000c1e1500 */
[----:B----4-:R-:W-:Y:S04]  /*b230*/  STL [R1+0x2758], R82 ;  /* 0x0027585201007387 */ /* 0x010fe80000100800 */
[----:B------:R0:W-:Y:S01]  /*b240*/  STL [R1+0x275c], R83 ;  /* 0x00275c5301007387 */ /* 0x0001e20000100800 */
[----:B------:R-:W-:Y:S02]  /*b250*/  PRMT R76, RZ, 0x7610, R76 ;  /* 0x00007610ff4c7816 */ /* 0x000fe4000000004c */
[----:B------:R-:W-:Y:S01]  /*b260*/  PRMT R77, RZ, 0x7610, R77 ;  /* 0x00007610ff4d7816 */ /* 0x000fe2000000004d */
[----:B0-----:R-:W-:Y:S01]  /*b270*/  IMAD.WIDE R82, R0, 0x2, R22 ;  /* 0x0000000200527825 */ /* 0x001fe200078e0216 */
[----:B------:R0:W-:Y:S04]  /*b280*/  STL.64 [R1+0x14f0], R74 ;  /* 0x0014f04a01007387 */ /* 0x0001e80000100a00 */
[----:B------:R1:W-:Y:S04]  /*b290*/  STL.64 [R1+0x14e8], R78 ;  /* 0x0014e84e01007387 */ /* 0x0003e80000100a00 */
[----:B------:R-:W3:Y:S04]  /*b2a0*/  @!P5 LDG.E.U16 R76, desc[UR6][R80.64] ;  /* 0x00000006504cd981 */ /* 0x000ee8000c1e1500 */
[----:B0-----:R-:W4:Y:S04]  /*b2b0*/  LDL.LU.64 R74, [R1+0x47c0] ;  /* 0x0047c000014a7983 */ /* 0x001f280000300a00 */
[----:B------:R0:W4:Y:S01]  /*b2c0*/  @!P5 LDG.E.U16 R77, desc[UR6][R82.64] ;  /* 0x00000006524dd981 */ /* 0x000122000c1e1500 */
[----:B------:R-:W-:-:S03]  /*b2d0*/  VIADD R0, R28, 0xffffffa4 ;  /* 0xffffffa41c007836 */ /* 0x000fc60000000000 */
[----:B------:R0:W-:Y:S02]  /*b2e0*/  STL.64 [R1+0x14e0], R82 ;  /* 0x0014e05201007387 */ /* 0x0001e40000100a00 */
[----:B------:R-:W-:Y:S01]  /*b2f0*/  ISETP.GE.U32.AND P5, PT, R0, 0x7ffffea5, PT ;  /* 0x7ffffea50000780c */ /* 0x000fe20003fa6070 */
[----:B------:R-:W-:Y:S01]  /*b300*/  IMAD R0, R3, 0x57, RZ ;  /* 0x0000005703007824 */ /* 0x000fe200078e02ff */
[----:B-1----:R-:W4:Y:S01]  /*b310*/  LDL.LU.64 R78, [R1+0x47b8] ;  /* 0x0047b800014e7983 */ /* 0x002f220000300a00 */
[----:B------:R-:W-:-:S03]  /*b320*/  PRMT R93, RZ, 0x7610, R93 ;  /* 0x00007610ff5d7816 */ /* 0x000fc6000000005d */
[----:B------:R1:W-:Y:S01]  /*b330*/  STL.64 [R1+0x14d8], R80 ;  /* 0x0014d85001007387 */ /* 0x0003e20000100a00 */
[----:B------:R-:W-:-:S03]  /*b340*/  PRMT R92, RZ, 0x7610, R92 ;  /* 0x00007610ff5c7816 */ /* 0x000fc6000000005c */
[----:B------:R-:W-:Y:S01]  /*b350*/  STL [R1+0x28f8], R86 ;  /* 0x0028f85601007387 */ /* 0x000fe20000100800 */
[----:B0-----:R-:W-:-:S05]  /*b360*/  IMAD.WIDE R82, R0, 0x2, R26 ;  /* 0x0000000200527825 */ /* 0x001fca00078e021a */
[----:B------:R-:W4:Y:S01]  /*b370*/  @!P0 LDG.E.U16 R93, desc[UR6][R82.64] ;  /* 0x00000006525d8981 */ /* 0x000f22000c1e1500 */
[----:B-1----:R-:W-:-:S05]  /*b380*/  IMAD.WIDE R80, R0, 0x2, R24 ;  /* 0x0000000200507825 */ /* 0x002fca00078e0218 */
[----:B------:R-:W4:Y:S04]  /*b390*/  @!P0 LDG.E.U16 R92, desc[UR6][R80.64] ;  /* 0x00000006505c8981 */ /* 0x000f28000c1e1500 */
[----:B--2---:R0:W-:Y:S02]  /*b3a0*/  STL [R1+0x28fc], R87 ;  /* 0x0028fc5701007387 */ /* 0x0041e40000100800 */
[C---:B0-----:R-:W-:Y:S02]  /*b3b0*/  IMAD.WIDE R86, R0.reuse, 0x2, R22 ;  /* 0x0000000200567825 */ /* 0x041fe400078e0216 */
[----:B---3--:R-:W-:Y:S01]  /*b3c0*/  STL [R1+0x28f0], R76 ;  /* 0x0028f04c01007387 */ /* 0x008fe20000100800 */
[----:B----4-:R-:W-:Y:S02]  /*b3d0*/  PRMT R74, RZ, 0x7610, R74 ;  /* 0x00007610ff4a7816 */ /* 0x010fe4000000004a */
[----:B------:R-:W-:Y:S01]  /*b3e0*/  PRMT R75, RZ, 0x7610, R75 ;  /* 0x00007610ff4b7816 */ /* 0x000fe2000000004b */
[----:B------:R0:W-:Y:S04]  /*b3f0*/  STL [R1+0x28f4], R77 ;  /* 0x0028f44d01007387 */ /* 0x0001e80000100800 */
[----:B------:R1:W-:Y:S04]  /*b400*/  STL.64 [R1+0x14d0], R82 ;  /* 0x0014d05201007387 */ /* 0x0003e80000100a00 */
[----:B------:R2:W3:Y:S01]  /*b410*/  @!P0 LDG.E.U16 R75, desc[UR6][R86.64] ;  /* 0x00000006564b8981 */ /* 0x0004e2000c1e1500 */
[----:B0-----:R-:W-:-:S03]  /*b420*/  IMAD.WIDE R76, R0, 0x2, R20 ;  /* 0x00000002004c7825 */ /* 0x001fc600078e0214 */
[----:B------:R0:W-:Y:S04]  /*b430*/  STL.64 [R1+0x14c8], R80 ;  /* 0x0014c85001007387 */ /* 0x0001e80000100a00 */
[----:B-1----:R-:W4:Y:S04]  /*b440*/  LDL.LU.64 R82, [R1+0x47b0] ;  /* 0x0047b00001527983 */ /* 0x002f280000300a00 */
[----:B------:R2:W-:Y:S04]  /*b450*/  STL.64 [R1+0x14c0], R86 ;  /* 0x0014c05601007387 */ /* 0x0005e80000100a00 */
[----:B------:R1:W3:Y:S04]  /*b460*/  @!P0 LDG.E.U16 R74, desc[UR6][R76.64] ;  /* 0x000000064c4a8981 */ /* 0x0002e8000c1e1500 */
[----:B0-----:R-:W3:Y:S01]  /*b470*/  LDL.LU.64 R80, [R1+0x47a8] ;  /* 0x0047a80001507983 */ /* 0x001ee20000300a00 */
[----:B------:R-:W-:-:S03]  /*b480*/  VIADD R0, R28, 0xffffffa3 ;  /* 0xffffffa31c007836 */ /* 0x000fc60000000000 */
[----:B------:R1:W-:Y:S02]  /*b490*/  STL.64 [R1+0x14b8], R76 ;  /* 0x0014b84c01007387 */ /* 0x0003e40000100a00 */
[----:B------:R-:W-:Y:S01]  /*b4a0*/  ISETP.GE.U32.AND P0, PT, R0, 0x7ffffea4, PT ;  /* 0x7ffffea40000780c */ /* 0x000fe20003f06070 */
[----:B------:R-:W-:Y:S01]  /*b4b0*/  IMAD R0, R3, 0x58, RZ ;  /* 0x0000005803007824 */ /* 0x000fe200078e02ff */
[----:B------:R-:W-:Y:S04]  /*b4c0*/  STL [R1+0x2a88], R92 ;  /* 0x002a885c01007387 */ /* 0x000fe80000100800 */
[----:B------:R0:W-:Y:S01]  /*b4d0*/  STL [R1+0x2a8c], R93 ;  /* 0x002a8c5d01007387 */ /* 0x0001e20000100800 */
[----:B--2---:R-:W-:-:S04]  /*b4e0*/  IMAD.WIDE R86, R0, 0x2, R24 ;  /* 0x0000000200567825 */ /* 0x004fc800078e0218 */
[----:B-1----:R-:W-:-:S04]  /*b4f0*/  IMAD.WIDE R76, R0, 0x2, R22 ;  /* 0x00000002004c7825 */ /* 0x002fc800078e0216 */
[----:B0-----:R-:W-:Y:S01]  /*b500*/  IMAD.WIDE R92, R0, 0x2, R26 ;  /* 0x00000002005c7825 */ /* 0x001fe200078e021a */
[----:B------:R-:W-:Y:S02]  /*b510*/  PRMT R11, RZ, 0x7610, R11 ;  /* 0x00007610ff0b7816 */ /* 0x000fe4000000000b */
[----:B------:R-:W-:Y:S02]  /*b520*/  PRMT R14, RZ, 0x7610, R14 ;  /* 0x00007610ff0e7816 */ /* 0x000fe4000000000e */
[----:B------:R-:W-:Y:S02]  /*b530*/  PRMT R78, RZ, 0x7610, R78 ;  /* 0x00007610ff4e7816 */ /* 0x000fe4000000004e */
[----:B------:R-:W-:Y:S02]  /*b540*/  PRMT R79, RZ, 0x7610, R79 ;  /* 0x00007610ff4f7816 */ /* 0x000fe4000000004f */
[----:B----4-:R-:W-:Y:S02]  /*b550*/  PRMT R83, RZ, 0x7610, R83 ;  /* 0x00007610ff537816 */ /* 0x010fe40000000053 */
[----:B------:R-:W-:-:S04]  /*b560*/  PRMT R82, RZ, 0x7610, R82 ;  /* 0x00007610ff527816 */ /* 0x000fc80000000052 */
[----:B------:R0:W2:Y:S04]  /*b570*/  @!P1 LDG.E.U16 R83, desc[UR6][R92.64] ;  /* 0x000000065c539981 */ /* 0x0000a8000c1e1500 */
[----:B---3--:R-:W-:Y:S01]  /*b580*/  STL [R1+0x2a80], R74 ;  /* 0x002a804a01007387 */ /* 0x008fe20000100800 */
[----:B------:R-:W-:Y:S02]  /*b590*/  PRMT R81, RZ, 0x7610, R81 ;  /* 0x00007610ff517816 */ /* 0x000fe40000000051 */
[----:B------:R-:W-:Y:S01]  /*b5a0*/  PRMT R80, RZ, 0x7610, R80 ;  /* 0x00007610ff507816 */ /* 0x000fe20000000050 */
[----:B------:R1:W-:Y:S04]  /*b5b0*/  STL [R1+0x2a84], R75 ;  /* 0x002a844b01007387 */ /* 0x0003e80000100800 */
[----:B------:R3:W4:Y:S04]  /*b5c0*/  @!P1 LDG.E.U16 R82, desc[UR6][R86.64] ;  /* 0x0000000656529981 */ /* 0x000728000c1e1500 */
        /* <DEDUP_REMOVED lines=11> */
[C---:B---3--:R-:W-:Y:S01]  /*b680*/  IMAD.WIDE R86, R0.reuse, 0x2, R22 ;  /* 0x0000000200567825 */ /* 0x048fe200078e0216 */
[----:B------:R0:W3:Y:S03]  /*b690*/  @!P2 LDG.E.U16 R79, desc[UR6][R92.64] ;  /* 0x000000065c4fa981 */ /* 0x0000e6000c1e1500 */
[C---:B-1----:R-:W-:Y:S01]  /*b6a0*/  IMAD.WIDE R76, R0.reuse, 0x2, R26 ;  /* 0x00000002004c7825 */ /* 0x042fe200078e021a */
[----:B------:R1:W2:Y:S03]  /*b6b0*/  @!P2 LDG.E.U16 R78, desc[UR6][R86.64] ;  /* 0x00000006564ea981 */ /* 0x0002a6000c1e1500 */
[----:B------:R-:W-:Y:S01]  /*b6c0*/  IMAD.WIDE R74, R0, 0x2, R20 ;  /* 0x00000002004a7825 */ /* 0x000fe200078e0214 */
[----:B------:R-:W2:Y:S04]  /*b6d0*/  @!P2 LDG.E.U16 R11, desc[UR6][R76.64] ;  /* 0x000000064c0ba981 */ /* 0x000ea8000c1e1500 */
[----:B------:R0:W-:Y:S04]  /*b6e0*/  STL.64 [R1+0x1490], R76 ;  /* 0x0014904c01007387 */ /* 0x0001e80000100a00 */
[----:B------:R-:W3:Y:S04]  /*b6f0*/  @!P2 LDG.E.U16 R14, desc[UR6][R74.64] ;  /* 0x000000064a0ea981 */ /* 0x000ee8000c1e1500 */
        /* <DEDUP_REMOVED lines=10> */
[----:B------:R-:W4:Y:S04]  /*b7a0*/  @!P4 LDG.E.U16 R91, desc[UR6][R92.64] ;  /* 0x000000065c5bc981 */ /* 0x000f28000c1e1500 */
[----:B--2---:R-:W-:Y:S04]  /*b7b0*/  STL [R1+0x3f08], R11 ;  /* 0x003f080b01007387 */ /* 0x004fe80000100800 */
[----:B------:R0:W-:Y:S04]  /*b7c0*/  STL.64 [R1+0x1478], R74 ;  /* 0x0014784a01007387 */ /* 0x0001e80000100a00 */
[----:B---3--:R-:W-:Y:S04]  /*b7d0*/  STL [R1+0x3f0c], R14 ;  /* 0x003f0c0e01007387 */ /* 0x008fe80000100800 */
[----:B------:R-:W-:Y:S01]  /*b7e0*/  STL [R1+0x1d8], R78 ;  /* 0x0001d84e01007387 */ /* 0x000fe20000100800 */
[----:B0-----:R-:W-:Y:S01]  /*b7f0*/  IMAD.WIDE R74, R0, 0x2, R24 ;  /* 0x00000002004a7825 */ /* 0x001fe200078e0218 */
[----:B----4-:R-:W-:-:S02]  /*b800*/  PRMT R76, RZ, 0x7610, R76 ;  /* 0x00007610ff4c7816 */ /* 0x010fc4000000004c */
[----:B------:R0:W-:Y:S01]  /*b810*/  STL [R1+0x1dc], R79 ;  /* 0x0001dc4f01007387 */ /* 0x0001e20000100800 */
[----:B------:R-:W-:-:S03]  /*b820*/  PRMT R77, RZ, 0x7610, R77 ;  /* 0x00007610ff4d7816 */ /* 0x000fc6000000004d */
[----:B------:R-:W2:Y:S01]  /*b830*/  @!P4 LDG.E.U16 R90, desc[UR6][R74.64] ;  /* 0x000000064a5ac981 */ /* 0x000ea2000c1e1500 */
[----:B0-----:R-:W-:-:S03]  /*b840*/  IMAD.WIDE R78, R0, 0x2, R20 ;  /* 0x00000002004e7825 */ /* 0x001fc600078e0214 */
[----:B------:R0:W-:Y:S04]  /*b850*/  STL.64 [R1+0x1470], R92 ;  /* 0x0014705c01007387 */ /* 0x0001e80000100a00 */
[----:B------:R1:W-:Y:S04]  /*b860*/  STL.64 [R1+0x1468], R74 ;  /* 0x0014684a01007387 */ /* 0x0003e80000100a00 */
[----:B------:R-:W3:Y:S04]  /*b870*/  @!P4 LDG.E.U16 R76, desc[UR6][R78.64] ;  /* 0x000000064e4cc981 */ /* 0x000ee8000c1e1500 */
        /* <DEDUP_REMOVED lines=11> */
[----:B------:R0:W-:Y:S04]  /*b930*/  STL [R1+0x2208], R91 ;  /* 0x0022085b01007387 */ /* 0x0001e80000100800 */
[----:B---3--:R-:W-:Y:S01]  /*b940*/  STL [R1+0x21fc], R76 ;  /* 0x0021fc4c01007387 */ /* 0x008fe20000100800 */
[----:B0-----:R-:W-:Y:S01]  /*b950*/  IMAD.WIDE R90, R0, 0x2, R26 ;  /* 0x00000002005a7825 */ /* 0x001fe200078e021a */
[----:B----4-:R-:W-:-:S02]  /*b960*/  PRMT R92, RZ, 0x7610, R92 ;  /* 0x00007610ff5c7816 */ /* 0x010fc4000000005c */
        /* <DEDUP_REMOVED lines=25> */
[----:B------:R1:W-:Y:S01]  /*bb00*/  STL [R1+0x2430], R75 ;  /* 0x0024304b01007387 */ /* 0x0003e20000100800 */
[----:B0-----:R-:W-:Y:S01]  /*bb10*/  IMAD.WIDE R92, R0, 0x2, R26 ;  /* 0x00000002005c7825 */ /* 0x001fe200078e021a */
[----:B------:R-:W-:-:S03]  /*bb20*/  PRMT R76, RZ, 0x7610, R76 ;  /* 0x00007610ff4c7816 */ /* 0x000fc6000000004c */
[----:B-1----:R-:W-:Y:S01]  /*bb30*/  IMAD.WIDE R74, R0, 0x2, R24 ;  /* 0x00000002004a7825 */ /* 0x002fe200078e0218 */
[----:B------:R-:W-:Y:S01]  /*bb40*/  PRMT R77, RZ, 0x7610, R77 ;  /* 0x00007610ff4d7816 */ /* 0x000fe2000000004d */
[----:B------:R0:W-:Y:S04]  /*bb50*/  STL.64 [R1+0x1430], R92 ;  /* 0x0014305c01007387 */ /* 0x0001e80000100a00 */
[----:B------:R-:W2:Y:S04]  /*bb60*/  @!P0 LDG.E.U16 R90, desc[UR6][R74.64] ;  /* 0x000000064a5a8981 */ /* 0x000ea8000c1e1500 */
        /* <DEDUP_REMOVED lines=54> */
[----:B------:R-:W2:Y:S01]  /*bed0*/  @!P2 LDG.E.U16 R88, desc[UR6][R74.64] ;  /* 0x000000064a58a981 */ /* 0x000ea2000c1e1500 */
[----:B------:R-:W-:-:S03]  /*bee0*/  VIADD R0, R28, 0xffffff9c ;  /* 0xffffff9c1c007836 */ /* 0x000fc60000000000 */
[----:B------:R1:W-:Y:S02]  /*bef0*/  STL.64 [R1+0x13e0], R86 ;  /* 0x0013e05601007387 */ /* 0x0003e40000100a00 */
[----:B------:R-:W-:Y:S01]  /*bf00*/  ISETP.GE.U32.AND P2, PT, R0, 0x7ffffe9d, PT ;  /* 0x7ffffe9d0000780c */ /* 0x000fe20003f46070 */
[----:B------:R-:W-:Y:S01]  /*bf10*/  IMAD R0, R3, 0x5f, RZ ;  /* 0x0000005f03007824 */ /* 0x000fe200078e02ff */
[----:B0-----:R-:W2:Y:S04]  /*bf20*/  LDL.LU.64 R74, [R1+0x4750] ;  /* 0x00475000014a7983 */ /* 0x001ea80000300a00 */
[----:B------:R0:W-:Y:S01]  /*bf30*/  STL.64 [R1+0x13d8], R78 ;  /* 0x0013d84e01007387 */ /* 0x0001e20000100a00 */
[----:B------:R-:W-:Y:S01]  /*bf40*/  PRMT R8, RZ, 0x7610, R8 ;  /* 0x00007610ff087816 */ /* 0x000fe20000000008 */
[----:B-1----:R-:W-:Y:S01]  /*bf50*/  IMAD.WIDE R86, R0, 0x2, R20 ;  /* 0x0000000200567825 */ /* 0x002fe200078e0214 */
[----:B------:R-:W-:-:S04]  /*bf60*/  PRMT R9, RZ, 0x7610, R9 ;  /* 0x00007610ff097816 */ /* 0x000fc80000000009 */
[----:B------:R-:W2:Y:S01]  /*bf70*/  @!P4 LDG.E.U16 R8, desc[UR6][R86.64] ;  /* 0x000000065608c981 */ /* 0x000ea2000c1e1500 */
[----:B0-----:R-:W-:-:S03]  /*bf80*/  IMAD.WIDE R78, R0, 0x2, R26 ;  /* 0x00000002004e7825 */ /* 0x001fc600078e021a */
[----:B---3--:R-:W-:Y:S01]  /*bf90*/  STL [R1+0x28e0], R76 ;  /* 0x0028e04c01007387 */ /* 0x008fe20000100800 */
[----:B----4-:R-:W-:Y:S02]  /*bfa0*/  PRMT R93, RZ, 0x7610, R93 ;  /* 0x00007610ff5d7816 */ /* 0x010fe4000000005d */
[----:B------:R-:W-:Y:S01]  /*bfb0*/  PRMT R92, RZ, 0x7610, R92 ;  /* 0x00007610ff5c7816 */ /* 0x000fe2000000005c */
[----:B--2---:R0:W-:Y:S04]  /*bfc0*/  STL [R1+0x28e4], R77 ;  /* 0x0028e44d01007387 */ /* 0x0041e80000100800 */
[----:B------:R-:W-:Y:S04]  /*bfd0*/  STL [R1+0x28e8], R88 ;  /* 0x0028e85801007387 */ /* 0x000fe80000100800 */
[----:B------:R1:W-:Y:S01]  /*bfe0*/  STL [R1+0x28ec], R89 ;  /* 0x0028ec5901007387 */ /* 0x0003e20000100800 */
[----:B0-----:R-:W-:-:S03]  /*bff0*/  IMAD.WIDE R76, R0, 0x2, R24 ;  /* 0x00000002004c7825 */ /* 0x001fc600078e0218 */
[----:B------:R0:W-:Y:S04]  /*c000*/  STL.64 [R1+0x13d0], R78 ;  /* 0x0013d04e01007387 */ /* 0x0001e80000100a00 */
[----:B------:R-:W2:Y:S01]  /*c010*/  @!P4 LDG.E.U16 R93, desc[UR6][R78.64] ;  /* 0x000000064e5dc981 */ /* 0x000ea2000c1e1500 */
[----:B-1----:R-:W-:-:S03]  /*c020*/  IMAD.WIDE R88, R0, 0x2, R22 ;  /* 0x0000000200587825 */ /* 0x002fc600078e0216 */
        /* <DEDUP_REMOVED lines=12> */
[----:B------:R-:W-:Y:S02]  /*c0f0*/  PRMT R13, RZ, 0x7610, R13 ;  /* 0x00007610ff0d7816 */ /* 0x000fe4000000000d */
[----:B------:R-:W-:Y:S02]  /*c100*/  PRMT R12, RZ, 0x7610, R12 ;  /* 0x00007610ff0c7816 */ /* 0x000fe4000000000c */
[----:B------:R-:W-:Y:S02]  /*c110*/  PRMT R2, RZ, 0x7610, R2 ;  /* 0x00007610ff027816 */ /* 0x000fe40000000002 */
[----:B------:R-:W-:Y:S01]  /*c120*/  PRMT R11, RZ, 0x7610, R11 ;  /* 0x00007610ff0b7816 */ /* 0x000fe2000000000b */
[----:B---3--:R-:W-:Y:S04]  /*c130*/  STL [R1+0x2a78], R92 ;  /* 0x002a785c01007387 */ /* 0x008fe80000100800 */
[----:B--2---:R0:W-:Y:S01]  /*c140*/  STL [R1+0x2a7c], R93 ;  /* 0x002a7c5d01007387 */ /* 0x0041e20000100800 */
[----:B----4-:R-:W-:-:S02]  /*c150*/  PRMT R79, RZ, 0x7610, R79 ;  /* 0x00007610ff4f7816 */ /* 0x010fc4000000004f */
[----:B------:R-:W-:Y:S01]  /*c160*/  PRMT R78, RZ, 0x7610, R78 ;  /* 0x00007610ff4e7816 */ /* 0x000fe2000000004e */
[----:B------:R-:W-:Y:S01]  /*c170*/  STL [R1+0x2a70], R8 ;  /* 0x002a700801007387 */ /* 0x000fe20000100800 */
[----:B------:R-:W-:-:S04]  /*c180*/  PRMT R77, RZ, 0x7610, R77 ;  /* 0x00007610ff4d7816 */ /* 0x000fc8000000004d */
[----:B------:R-:W2:Y:S01]  /*c190*/  @!P5 LDG.E.U16 R78, desc[UR6][R88.64] ;  /* 0x00000006584ed981 */ /* 0x000ea2000c1e1500 */
[----:B------:R-:W-:Y:S01]  /*c1a0*/  PRMT R76, RZ, 0x7610, R76 ;  /* 0x00007610ff4c7816 */ /* 0x000fe2000000004c */
[C---:B0-----:R-:W-:Y:S02]  /*c1b0*/  IMAD.WIDE R92, R0.reuse, 0x2, R26 ;  /* 0x00000002005c7825 */ /* 0x041fe400078e021a */
[----:B------:R0:W-:Y:S04]  /*c1c0*/  STL [R1+0x2a74], R9 ;  /* 0x002a740901007387 */ /* 0x0001e80000100800 */
[----:B------:R1:W3:Y:S04]  /*c1d0*/  @!P5 LDG.E.U16 R79, desc[UR6][R92.64] ;  /* 0x000000065c4fd981 */ /* 0x0002e8000c1e1500 */
[----:B------:R4:W2:Y:S01]  /*c1e0*/  @!P5 LDG.E.U16 R77, desc[UR6][R86.64] ;  /* 0x00000006564dd981 */ /* 0x0008a2000c1e1500 */
[----:B0-----:R-:W-:-:S04]  /*c1f0*/  IMAD.WIDE R8, R0, 0x2, R20 ;  /* 0x0000000200087825 */ /* 0x001fc800078e0214 */
[----:B------:R-:W-:Y:S01]  /*c200*/  VIADD R0, R28, 0xffffff9a ;  /* 0xffffff9a1c007836 */ /* 0x000fe20000000000 */
[----:B------:R0:W2:Y:S04]  /*c210*/  @!P5 LDG.E.U16 R76, desc[UR6][R8.64] ;  /* 0x00000006084cd981 */ /* 0x0000a8000c1e1500 */
[----:B------:R-:W-:Y:S01]  /*c220*/  ISETP.GE.U32.AND P5, PT, R0, 0x7ffffe9b, PT ;  /* 0x7ffffe9b0000780c */ /* 0x000fe20003fa6070 */
[----:B------:R-:W-:Y:S01]  /*c230*/  IMAD R0, R3, 0x61, RZ ;  /* 0x0000006103007824 */ /* 0x000fe200078e02ff */
[----:B------:R1:W-:Y:S04]  /*c240*/  STL.64 [R1+0x13b0], R92 ;  /* 0x0013b05c01007387 */ /* 0x0003e80000100a00 */
[----:B------:R0:W-:Y:S04]  /*c250*/  STL.64 [R1+0x13a8], R88 ;  /* 0x0013a85801007387 */ /* 0x0001e80000100a00 */
[----:B------:R4:W-:Y:S01]  /*c260*/  STL.64 [R1+0x13a0], R86 ;  /* 0x0013a05601007387 */ /* 0x0009e20000100a00 */
[----:B-1----:R-:W-:-:S03]  /*c270*/  IMAD.WIDE R92, R0, 0x2, R26 ;  /* 0x00000002005c7825 */ /* 0x002fc600078e021a */
[----:B------:R1:W-:Y:S01]  /*c280*/  STL.64 [R1+0x1398], R8 ;  /* 0x0013980801007387 */ /* 0x0003e20000100a00 */
[----:B0-----:R-:W-:-:S03]  /*c290*/  IMAD.WIDE R88, R0, 0x2, R24 ;  /* 0x0000000200587825 */ /* 0x001fc600078e0218 */
[----:B------:R0:W2:Y:S01]  /*c2a0*/  @!P0 LDG.E.U16 R13, desc[UR6][R92.64] ;  /* 0x000000065c0d8981 */ /* 0x0000a2000c1e1500 */
[----:B----4-:R-:W-:-:S03]  /*c2b0*/  IMAD.WIDE R86, R0, 0x2, R22 ;  /* 0x0000000200567825 */ /* 0x010fc600078e0216 */
[----:B------:R4:W3:Y:S01]  /*c2c0*/  @!P0 LDG.E.U16 R12, desc[UR6][R88.64] ;  /* 0x00000006580c8981 */ /* 0x0008e2000c1e1500 */
[----:B-1----:R-:W-:-:S03]  /*c2d0*/  IMAD.WIDE R8, R0, 0x2, R20 ;  /* 0x0000000200087825 */ /* 0x002fc600078e0214 */
[----:B------:R1:W3:Y:S04]  /*c2e0*/  @!P0 LDG.E.U16 R2, desc[UR6][R86.64] ;  /* 0x0000000656028981 */ /* 0x0002e8000c1e1500 */
[----:B------:R0:W3:Y:S01]  /*c2f0*/  @!P0 LDG.E.U16 R11, desc[UR6][R8.64] ;  /* 0x00000006080b8981 */ /* 0x0000e2000c1e1500 */
        /* <DEDUP_REMOVED lines=9> */
[----:B0-----:R-:W-:Y:S01]  /*c390*/  IMAD.WIDE R92, R0, 0x2, R24 ;  /* 0x00000002005c7825 */ /* 0x001fe200078e0218 */
[----:B------:R-:W-:-:S03]  /*c3a0*/  PRMT R75, RZ, 0x7610, R75 ;  /* 0x00007610ff4b7816 */ /* 0x000fc6000000004b */
[C---:B----4-:R-:W-:Y:S01]  /*c3b0*/  IMAD.WIDE R88, R0.reuse, 0x2, R22 ;  /* 0x0000000200587825 */ /* 0x050fe200078e0216 */
[----:B------:R-:W4:Y:S03]  /*c3c0*/  @!P1 LDG.E.U16 R90, desc[UR6][R92.64] ;  /* 0x000000065c5a9981 */ /* 0x000f26000c1e1500 */
[C---:B-1----:R-:W-:Y:S01]  /*c3d0*/  IMAD.WIDE R86, R0.reuse, 0x2, R20 ;  /* 0x0000000200567825 */ /* 0x042fe200078e0214 */
[----:B------:R0:W4:Y:S04]  /*c3e0*/  @!P1 LDG.E.U16 R75, desc[UR6][R88.64] ;  /* 0x00000006584b9981 */ /* 0x000128000c1e1500 */
[----:B------:R1:W4:Y:S04]  /*c3f0*/  @!P1 LDG.E.U16 R74, desc[UR6][R86.64] ;  /* 0x00000006564a9981 */ /* 0x000328000c1e1500 */
[----:B--2---:R-:W-:Y:S04]  /*c400*/  STL [R1+0x3f10], R13 ;  /* 0x003f100d01007387 */ /* 0x004fe80000100800 */
[----:B------:R2:W-:Y:S04]  /*c410*/  STL.64 [R1+0x1378], R8 ;  /* 0x0013780801007387 */ /* 0x0005e80000100a00 */
[----:B---3--:R-:W-:Y:S04]  /*c420*/  STL [R1+0x3f14], R12 ;  /* 0x003f140c01007387 */ /* 0x008fe80000100800 */
[----:B------:R-:W-:Y:S01]  /*c430*/  STL [R1+0x3f18], R2 ;  /* 0x003f180201007387 */ /* 0x000fe20000100800 */
        /* <DEDUP_REMOVED lines=12> */
[----:B----4-:R-:W-:Y:S03]  /*c500*/  STL [R1+0x21f4], R90 ;  /* 0x0021f45a01007387 */ /* 0x010fe60000100800 */
[----:B0-----:R-:W-:-:S04]  /*c510*/  IMAD.WIDE R88, R0, 0x2, R22 ;  /* 0x0000000200587825 */ /* 0x001fc800078e0216 */
[C---:B-1----:R-:W-:Y:S01]  /*c520*/  IMAD.WIDE R86, R0.reuse, 0x2, R20 ;  /* 0x0000000200567825 */ /* 0x042fe200078e0214 */
[----:B------:R0:W-:Y:S04]  /*c530*/  STL [R1+0x21f8], R91 ;  /* 0x0021f85b01007387 */ /* 0x0001e80000100800 */
        /* <DEDUP_REMOVED lines=63> */
[----:B----4-:R-:W4:Y:S04]  /*c930*/  LDL.LU.64 R90, [R1+0x4708] ;  /* 0x00470800015a7983 */ /* 0x010f280000300a00 */
[----:B------:R-:W4:Y:S04]  /*c940*/  @!P5 LDG.E.U16 R92, desc[UR6][R74.64] ;  /* 0x000000064a5cd981 */ /* 0x000f28000c1e1500 */
        /* <DEDUP_REMOVED lines=10> */
[----:B0-----:R-:W-:Y:S01]  /*c9f0*/  IMAD.WIDE R8, R0, 0x2, R26 ;  /* 0x0000000200087825 */ /* 0x001fe200078e021a */
[----:B----4-:R-:W-:Y:S01]  /*ca00*/  PRMT R91, RZ, 0x7610, R91 ;  /* 0x00007610ff5b7816 */ /* 0x010fe2000000005b */
[----:B------:R-:W-:Y:S01]  /*ca10*/  STL [R1+0x2738], R92 ;  /* 0x0027385c01007387 */ /* 0x000fe20000100800 */
[----:B------:R-:W-:-:S03]  /*ca20*/  PRMT R90, RZ, 0x7610, R90 ;  /* 0x00007610ff5a7816 */ /* 0x000fc6000000005a */
[----:B------:R0:W-:Y:S01]  /*ca30*/  STL [R1+0x273c], R93 ;  /* 0x00273c5d01007387 */ /* 0x0001e20000100800 */
[----:B------:R-:W-:-:S03]  /*ca40*/  PRMT R74, RZ, 0x7610, R74 ;  /* 0x00007610ff4a7816 */ /* 0x000fc6000000004a */
[----:B------:R-:W2:Y:S01]  /*ca50*/  @!P0 LDG.E.U16 R91, desc[UR6][R8.64] ;  /* 0x00000006085b8981 */ /* 0x000ea2000c1e1500 */
[----:B------:R-:W-:Y:S01]  /*ca60*/  PRMT R75, RZ, 0x7610, R75 ;  /* 0x00007610ff4b7816 */ /* 0x000fe2000000004b */
[----:B0-----:R-:W-:Y:S02]  /*ca70*/  IMAD.WIDE R92, R0, 0x2, R24 ;  /* 0x00000002005c7825 */ /* 0x001fe400078e0218 */
[----:B------:R0:W-:Y:S04]  /*ca80*/  STL.64 [R1+0x12f0], R8 ;  /* 0x0012f00801007387 */ /* 0x0001e80000100a00 */
[----:B------:R1:W-:Y:S04]  /*ca90*/  STL.64 [R1+0x12e8], R92 ;  /* 0x0012e85c01007387 */ /* 0x0003e80000100a00 */
[----:B------:R-:W3:Y:S04]  /*caa0*/  @!P0 LDG.E.U16 R74, desc[UR6][R86.64] ;  /* 0x00000006564a8981 */ /* 0x000ee8000c1e1500 */
[----:B0-----:R-:W4:Y:S04]  /*cab0*/  LDL.LU.64 R8, [R1+0x46f8] ;  /* 0x0046f80001087983 */ /* 0x001f280000300a00 */
[----:B------:R0:W-:Y:S04]  /*cac0*/  STL.64 [R1+0x12e0], R88 ;  /* 0x0012e05801007387 */ /* 0x0001e80000100a00 */
[----:B------:R-:W2:Y:S04]  /*cad0*/  @!P0 LDG.E.U16 R90, desc[UR6][R92.64] ;  /* 0x000000065c5a8981 */ /* 0x000ea8000c1e1500 */
[----:B------:R0:W2:Y:S04]  /*cae0*/  @!P0 LDG.E.U16 R75, desc[UR6][R88.64] ;  /* 0x00000006584b8981 */ /* 0x0000a8000c1e1500 */
[----:B-1----:R-:W2:Y:S01]  /*caf0*/  LDL.LU.64 R92, [R1+0x46f0] ;  /* 0x0046f000015c7983 */ /* 0x002ea20000300a00 */
[----:B------:R-:W-:-:S03]  /*cb00*/  VIADD R0, R28, 0xffffff94 ;  /* 0xffffff941c007836 */ /* 0x000fc60000000000 */
[----:B------:R1:W-:Y:S02]  /*cb10*/  STL.64 [R1+0x12d8], R86 ;  /* 0x0012d85601007387 */ /* 0x0003e40000100a00 */
[----:B------:R-:W-:Y:S01]  /*cb20*/  ISETP.GE.U32.AND P0, PT, R0, 0x7ffffe95, PT ;  /* 0x7ffffe950000780c */ /* 0x000fe20003f06070 */
[----:B------:R-:W-:-:S04]  /*cb30*/  IMAD R0, R3, 0x67, RZ ;  /* 0x0000006703007824 */ /* 0x000fc800078e02ff */
[----:B0-----:R-:W-:-:S04]  /*cb40*/  IMAD.WIDE R88, R0, 0x2, R20 ;  /* 0x0000000200587825 */ /* 0x001fc800078e0214 */
[----:B-1----:R-:W-:Y:S01]  /*cb50*/  IMAD.WIDE R86, R0, 0x2, R26 ;  /* 0x0000000200567825 */ /* 0x002fe200078e021a */
[----:B---3--:R-:W-:Y:S01]  /*cb60*/  STL [R1+0x28d0], R74 ;  /* 0x0028d04a01007387 */ /* 0x008fe20000100800 */
[----:B----4-:R-:W-:Y:S02]  /*cb70*/  PRMT R8, RZ, 0x7610, R8 ;  /* 0x00007610ff087816 */ /* 0x010fe40000000008 */
[----:B------:R-:W-:-:S04]  /*cb80*/  PRMT R9, RZ, 0x7610, R9 ;  /* 0x00007610ff097816 */ /* 0x000fc80000000009 */
[----:B------:R-:W3:Y:S04]  /*cb90*/  @!P1 LDG.E.U16 R8, desc[UR6][R88.64] ;  /* 0x0000000658089981 */ /* 0x000ee8000c1e1500 */
[----:B--2---:R0:W-:Y:S04]  /*cba0*/  STL [R1+0x28d4], R75 ;  /* 0x0028d44b01007387 */ /* 0x0041e80000100800 */
[----:B------:R-:W-:Y:S01]  /*cbb0*/  STL [R1+0x28d8], R90 ;  /* 0x0028d85a01007387 */ /* 0x000fe20000100800 */
[----:B------:R-:W-:-:S03]  /*cbc0*/  PRMT R93, RZ, 0x7610, R93 ;  /* 0x00007610ff5d7816 */ /* 0x000fc6000000005d */
[----:B------:R1:W-:Y:S01]  /*cbd0*/  STL [R1+0x28dc], R91 ;  /* 0x0028dc5b01007387 */ /* 0x0003e20000100800 */
[----:B------:R-:W-:Y:S01]  /*cbe0*/  PRMT R92, RZ, 0x7610, R92 ;  /* 0x00007610ff5c7816 */ /* 0x000fe2000000005c */
[C---:B0-----:R-:W-:Y:S02]  /*cbf0*/  IMAD.WIDE R74, R0.reuse, 0x2, R24 ;  /* 0x00000002004a7825 */ /* 0x041fe400078e0218 */
[----:B------:R0:W-:Y:S04]  /*cc00*/  STL.64 [R1+0x12d0], R86 ;  /* 0x0012d05601007387 */ /* 0x0001e80000100a00 */
[----:B------:R-:W2:Y:S01]  /*cc10*/  @!P1 LDG.E.U16 R93, desc[UR6][R86.64] ;  /* 0x00000006565d9981 */ /* 0x000ea2000c1e1500 */
[----:B-1----:R-:W-:-:S03]  /*cc20*/  IMAD.WIDE R90, R0, 0x2, R22 ;  /* 0x00000002005a7825 */ /* 0x002fc600078e0216 */
[----:B------:R1:W-:Y:S04]  /*cc30*/  STL.64 [R1+0x12c8], R74 ;  /* 0x0012c84a01007387 */ /* 0x0003e80000100a00 */
[----:B------:R4:W2:Y:S04]  /*cc40*/  @!P1 LDG.E.U16 R9, desc[UR6][R90.64] ;  /* 0x000000065a099981 */ /* 0x0008a8000c1e1500 */
[----:B0-----:R-:W2:Y:S04]  /*cc50*/  LDL.LU.64 R86, [R1+0x46e8] ;  /* 0x0046e80001567983 */ /* 0x001ea80000300a00 */
[----:B------:R4:W-:Y:S04]  /*cc60*/  STL.64 [R1+0x12c0], R90 ;  /* 0x0012c05a01007387 */ /* 0x0009e80000100a00 */
[----:B------:R-:W2:Y:S04]  /*cc70*/  @!P1 LDG.E.U16 R92, desc[UR6][R74.64] ;  /* 0x000000064a5c9981 */ /* 0x000ea8000c1e1500 */
[----:B-1----:R-:W2:Y:S01]  /*cc80*/  LDL.LU.64 R74, [R1+0x46e0] ;  /* 0x0046e000014a7983 */ /* 0x002ea20000300a00 */
[----:B------:R-:W-:-:S03]  /*cc90*/  VIADD R0, R28, 0xffffff93 ;  /* 0xffffff931c007836 */ /* 0x000fc60000000000 */
[----:B------:R0:W-:Y:S02]  /*cca0*/  STL.64 [R1+0x12b8], R88 ;  /* 0x0012b85801007387 */ /* 0x0001e40000100a00 */
[----:B------:R-:W-:Y:S01]  /*ccb0*/  ISETP.GE.U32.AND P1, PT, R0, 0x7ffffe94, PT ;  /* 0x7ffffe940000780c */ /* 0x000fe20003f26070 */
[----:B------:R-:W-:Y:S01]  /*ccc0*/  IMAD R0, R3, 0x68, RZ ;  /* 0x0000006803007824 */ /* 0x000fe200078e02ff */
[----:B------:R-:W-:-:S03]  /*ccd0*/  PRMT R73, RZ, 0x7610, R73 ;  /* 0x00007610ff497816 */ /* 0x000fc60000000049 */
[----:B----4-:R-:W-:-:S04]  /*cce0*/  IMAD.WIDE R90, R0, 0x2, R22 ;  /* 0x00000002005a7825 */ /* 0x010fc800078e0216 */
[C---:B0-----:R-:W-:Y:S01]  /*ccf0*/  IMAD.WIDE R88, R0.reuse, 0x2, R20 ;  /* 0x0000000200587825 */ /* 0x041fe200078e0214 */
[----:B------:R0:W4:Y:S04]  /*cd00*/  @!P2 LDG.E.U16 R73, desc[UR6][R90.64] ;  /* 0x000000065a49a981 */ /* 0x000128000c1e1500 */
[----:B---3--:R-:W-:Y:S04]  /*cd10*/  STL [R1+0x2a60], R8 ;  /* 0x002a600801007387 */ /* 0x008fe80000100800 */
[----:B--2---:R1:W-:Y:S01]  /*cd20*/  STL [R1+0x2a64], R9 ;  /* 0x002a640901007387 */ /* 0x0043e20000100800 */
[----:B------:R-:W-:Y:S01]  /*cd30*/  PRMT R87, RZ, 0x7610, R87 ;  /* 0x00007610ff577816 */ /* 0x000fe20000000057 */
[----:B-1----:R-:W-:Y:S01]  /*cd40*/  IMAD.WIDE R8, R0, 0x2, R26 ;  /* 0x0000000200087825 */ /* 0x002fe200078e021a */
[----:B------:R-:W-:Y:S01]  /*cd50*/  PRMT R86, RZ, 0x7610, R86 ;  /* 0x00007610ff567816 */ /* 0x000fe20000000056 */
[----:B------:R-:W-:Y:S04]  /*cd60*/  STL [R1+0x2a68], R92 ;  /* 0x002a685c01007387 */ /* 0x000fe80000100800 */
[----:B------:R1:W-:Y:S01]  /*cd70*/  STL [R1+0x2a6c], R93 ;  /* 0x002a6c5d01007387 */ /* 0x0003e20000100800 */
[----:B------:R-:W-:-:S03]  /*cd80*/  PRMT R75, RZ, 0x7610, R75 ;  /* 0x00007610ff4b7816 */ /* 0x000fc6000000004b */
[----:B------:R2:W3:Y:S01]  /*cd90*/  @!P2 LDG.E.U16 R87, desc[UR6][R88.64] ;  /* 0x000000065857a981 */ /* 0x0004e2000c1e1500 */
[----:B------:R-:W-:Y:S01]  /*cda0*/  PRMT R74, RZ, 0x7610, R74 ;  /* 0x00007610ff4a7816 */ /* 0x000fe2000000004a */
[----:B-1----:R-:W-:Y:S02]  /*cdb0*/  IMAD.WIDE R92, R0, 0x2, R24 ;  /* 0x00000002005c7825 */ /* 0x002fe400078e0218 */
[----:B------:R1:W-:Y:S02]  /*cdc0*/  STL.64 [R1+0x12b0], R8 ;  /* 0x0012b00801007387 */ /* 0x0003e40000100a00 */
[----:B------:R-:W-:Y:S02]  /*cdd0*/  VIADD R0, R28, 0xffffff92 ;  /* 0xffffff921c007836 */ /* 0x000fe40000000000 */
[----:B------:R-:W-:Y:S04]  /*cde0*/  STL.64 [R1+0x12a8], R92 ;  /* 0x0012a85c01007387 */ /* 0x000fe80000100a00 */
[----:B------:R-:W4:Y:S04]  /*cdf0*/  @!P2 LDG.E.U16 R75, desc[UR6][R8.64] ;  /* 0x00000006084ba981 */ /* 0x000f28000c1e1500 */
[----:B------:R0:W4:Y:S01]  /*ce00*/  @!P2 LDG.E.U16 R74, desc[UR6][R92.64] ;  /* 0x000000065c4aa981 */ /* 0x000122000c1e1500 */
[----:B------:R-:W-:Y:S01]  /*ce10*/  ISETP.GE.U32.AND P2, PT, R0, 0x7ffffe93, PT ;  /* 0x7ffffe930000780c */ /* 0x000fe20003f46070 */
[----:B------:R-:W-:-:S02]  /*ce20*/  IMAD R0, R3, 0x69, RZ ;  /* 0x0000006903007824 */ /* 0x000fc400078e02ff */
[----:B-1----:R-:W4:Y:S04]  /*ce30*/  LDL.LU.64 R8, [R1+0x46d8] ;  /* 0x0046d80001087983 */ /* 0x002f280000300a00 */
[----:B------:R0:W-:Y:S04]  /*ce40*/  STL.64 [R1+0x12a0], R90 ;  /* 0x0012a05a01007387 */ /* 0x0001e80000100a00 */
[----:B------:R2:W-:Y:S04]  /*ce50*/  STL.64 [R1+0x1298], R88 ;  /* 0x0012985801007387 */ /* 0x0005e80000100a00 */
[----:B------:R-:W-:Y:S04]  /*ce60*/  STL.S16 [R1+0x178], R86 ;  /* 0x0001785601007387 */ /* 0x000fe80000100600 */
[----:B------:R-:W4:Y:S01]  /*ce70*/  LDL R3, [R1+0x178] ;  /* 0x0001780001037983 */ /* 0x000f220000100800 */
[----:B0-----:R-:W-:Y:S01]  /*ce80*/  IMAD.WIDE R90, R0, 0x2, R26 ;  /* 0x00000002005a7825 */ /* 0x001fe200078e021a */
[----:B------:R-:W-:-:S02]  /*ce90*/  PRMT R14, RZ, 0x7610, R14 ;  /* 0x00007610ff0e7816 */ /* 0x000fc4000000000e */
[----:B------:R-:W-:Y:S01]  /*cea0*/  PRMT R13, RZ, 0x7610, R13 ;  /* 0x00007610ff0d7816 */ /* 0x000fe2000000000d */
[----:B--2---:R-:W-:-:S05]  /*ceb0*/  IMAD.WIDE R88, R0, 0x2, R22 ;  /* 0x0000000200587825 */ /* 0x004fca00078e0216 */
[----:B------:R-:W2:Y:S04]  /*cec0*/  @!P4 LDG.E.U16 R14, desc[UR6][R88.64] ;  /* 0x00000006580ec981 */ /* 0x000ea8000c1e1500 */
[----:B---3--:R0:W-:Y:S02]  /*ced0*/  STL [R1+0xc], R87 ;  /* 0x00000c5701007387 */ /* 0x0081e40000100800 */
[----:B0-----:R-:W-:-:S05]  /*cee0*/  IMAD.WIDE R86, R0, 0x2, R20 ;  /* 0x0000000200567825 */ /* 0x001fca00078e0214 */
[----:B------:R-:W3:Y:S04]  /*cef0*/  @!P4 LDG.E.U16 R13, desc[UR6][R86.64] ;  /* 0x00000006560dc981 */ /* 0x000ee8000c1e1500 */
[----:B----4-:R-:W4:Y:S01]  /*cf00*/  @!P4 LDG.E.U16 R3, desc[UR6][R90.64] ;  /* 0x000000065a03c981 */ /* 0x010f22000c1e1500 */
[----:B------:R-:W-:-:S03]  /*cf10*/  IMAD.WIDE R92, R0, 0x2, R24 ;  /* 0x00000002005c7825 */ /* 0x000fc600078e0218 */
[----:B------:R0:W-:Y:S04]  /*cf20*/  STL.64 [R1+0x1290], R90 ;  /* 0x0012905a01007387 */ /* 0x0001e80000100a00 */
[----:B------:R-:W-:Y:S04]  /*cf30*/  STL.64 [R1+0x1288], R92 ;  /* 0x0012885c01007387 */ /* 0x000fe80000100a00 */
[----:B0-----:R-:W2:Y:S01]  /*cf40*/  LDL.LU.64 R90, [R1+0x46d0] ;  /* 0x0046d000015a7983 */ /* 0x001ea20000300a00 */
[----:B------:R-:W-:Y:S01]  /*cf50*/  PRMT R9, RZ, 0x7610, R9 ;  /* 0x00007610ff097816 */ /* 0x000fe20000000009 */
[----:B------:R-:W-:Y:S01]  /*cf60*/  VIADD R0, R28, 0xffffff91 ;  /* 0xffffff911c007836 */ /* 0x000fe20000000000 */
[----:B------:R-:W-:-:S04]  /*cf70*/  PRMT R8, RZ, 0x7610, R8 ;  /* 0x00007610ff087816 */ /* 0x000fc80000000008 */
[----:B------:R-:W3:Y:S04]  /*cf80*/  @!P4 LDG.E.U16 R9, desc[UR6][R92.64] ;  /* 0x000000065c09c981 */ /* 0x000ee8000c1e1500 */
[----:B----4-:R0:W-:Y:S02]  /*cf90*/  @!P4 STL [R1+0x178], R3 ;  /* 0x000178030100c387 */ /* 0x0101e40000100800 */
[----:B0-----:R-:W0:Y:S02]  /*cfa0*/  LDC R3, c[0x0][0x3a8] ;  /* 0x0000ea00ff037b82 */ /* 0x001e240000000800 */
[----:B------:R-:W-:Y:S01]  /*cfb0*/  STL.64 [R1+0x1280], R88 ;  /* 0x0012805801007387 */ /* 0x000fe20000100a00 */
[----:B------:R-:W-:-:S03]  /*cfc0*/  ISETP.GE.U32.AND P4, PT, R0, 0x7ffffe92, PT ;  /* 0x7ffffe920000780c */ /* 0x000fc60003f86070 */
[----:B------:R-:W-:Y:S04]  /*cfd0*/  STL.64 [R1+0x1278], R86 ;  /* 0x0012785601007387 */ /* 0x000fe80000100a00 */
[----:B--2---:R-:W-:Y:S04]  /*cfe0*/  STL [R1+0x3f20], R14 ;  /* 0x003f200e01007387 */ /* 0x004fe80000100800 */
[----:B---3--:R-:W-:Y:S04]  /*cff0*/  STL [R1+0x3f24], R13 ;  /* 0x003f240d01007387 */ /* 0x008fe80000100800 */
[----:B------:R-:W-:Y:S01]  /*d000*/  STL.S16 [R1+0x21e8], R8 ;  /* 0x0021e80801007387 */ /* 0x000fe20000100600 */
[----:B0-----:R-:W-:-:S03]  /*d010*/  IMAD R0, R3, 0x6a, RZ ;  /* 0x0000006a03007824 */ /* 0x001fc600078e02ff */
[----:B------:R-:W2:Y:S04]  /*d020*/  LDL R3, [R1+0x21e8] ;  /* 0x0021e80001037983 */ /* 0x000ea80000100800 */
[----:B------:R0:W-:Y:S02]  /*d030*/  STL [R1+0x174], R9 ;  /* 0x0001740901007387 */ /* 0x0001e40000100800 */
[----:B0-----:R-:W-:-:S05]  /*d040*/  IMAD.WIDE R8, R0, 0x2, R26 ;  /* 0x0000000200087825 */ /* 0x001fca00078e021a */
[----:B--2---:R-:W2:Y:S01]  /*d050*/  @!P5 LDG.E.U16 R3, desc[UR6][R8.64] ;  /* 0x000000060803d981 */ /* 0x004ea2000c1e1500 */
[----:B------:R-:W-:-:S03]  /*d060*/  IMAD.WIDE R88, R0, 0x2, R24 ;  /* 0x0000000200587825 */ /* 0x000fc600078e0218 */
[----:B------:R0:W-:Y:S04]  /*d070*/  STL.64 [R1+0x1270], R8 ;  /* 0x0012700801007387 */ /* 0x0001e80000100a00 */
[----:B------:R-:W-:Y:S04]  /*d080*/  STL.64 [R1+0x1268], R88 ;  /* 0x0012685801007387 */ /* 0x000fe80000100a00 */
[----:B0-----:R-:W3:Y:S01]  /*d090*/  LDL.LU.64 R8, [R1+0x46c8] ;  /* 0x0046c80001087983 */ /* 0x001ee20000300a00 */
[----:B------:R-:W-:Y:S01]  /*d0a0*/  PRMT R7, RZ, 0x7610, R7 ;  /* 0x00007610ff077816 */ /* 0x000fe20000000007 */
[----:B------:R-:W-:Y:S01]  /*d0b0*/  IMAD.WIDE R86, R0, 0x2, R20 ;  /* 0x0000000200567825 */ /* 0x000fe200078e0214 */
[----:B------:R-:W-:-:S02]  /*d0c0*/  PRMT R91, RZ, 0x7610, R91 ;  /* 0x00007610ff5b7816 */ /* 0x000fc4000000005b */
[----:B------:R-:W-:Y:S01]  /*d0d0*/  PRMT R90, RZ, 0x7610, R90 ;  /* 0x00007610ff5a7816 */ /* 0x000fe2000000005a */
[----:B------:R-:W-:Y:S01]  /*d0e0*/  IMAD.WIDE R92, R0, 0x2, R22 ;  /* 0x00000002005c7825 */ /* 0x000fe200078e0216 */
[----:B------:R-:W4:Y:S01]  /*d0f0*/  @!P5 LDG.E.U16 R7, desc[UR6][R86.64] ;  /* 0x000000065607d981 */ /* 0x000f22000c1e1500 */
[----:B------:R-:W-:Y:S02]  /*d100*/  PRMT R6, RZ, 0x7610, R6 ;  /* 0x00007610ff067816 */ /* 0x000fe40000000006 */
[----:B------:R-:W-:Y:S01]  /*d110*/  VIADD R0, R28, 0xffffff90 ;  /* 0xffffff901c007836 */ /* 0x000fe20000000000 */
[----:B------:R-:W3:Y:S04]  /*d120*/  @!P5 LDG.E.U16 R91, desc[UR6][R88.64] ;  /* 0x00000006585bd981 */ /* 0x000ee8000c1e1500 */
[----:B------:R-:W3:Y:S04]  /*d130*/  @!P5 LDG.E.U16 R90, desc[UR6][R92.64] ;  /* 0x000000065c5ad981 */ /* 0x000ee8000c1e1500 */
[----:B--2---:R0:W-:Y:S02]  /*d140*/  @!P5 STL [R1+0x21e8], R3 ;  /* 0x0021e8030100d387 */ /* 0x0041e40000100800 */
[----:B0-----:R-:W0:Y:S02]  /*d150*/  LDC R3, c[0x0][0x3a8] ;  /* 0x0000ea00ff037b82 */ /* 0x001e240000000800 */
[----:B------:R-:W-:Y:S01]  /*d160*/  STL.64 [R1+0x1260], R92 ;  /* 0x0012605c01007387 */ /* 0x000fe20000100a00 */
[----:B------:R-:W-:-:S03]  /*d170*/  ISETP.GE.U32.AND P5, PT, R0, 0x7ffffe91, PT ;  /* 0x7ffffe910000780c */ /* 0x000fc60003fa6070 */
[----:B------:R-:W2:Y:S04]  /*d180*/  LDL.LU.64 R88, [R1+0x46c0] ;  /* 0x0046c00001587983 */ /* 0x000ea80000300a00 */
[----:B------:R-:W-:Y:S04]  /*d190*/  STL.64 [R1+0x1258], R86 ;  /* 0x0012585601007387 */ /* 0x000fe80000100a00 */
[----:B------:R-:W-:Y:S01]  /*d1a0*/  STL.S16 [R1+0x2418], R6 ;  /* 0x0024180601007387 */ /* 0x000fe20000100600 */
[----:B0-----:R-:W-:-:S03]  /*d1b0*/  IMAD R0, R3, 0x6b, RZ ;  /* 0x0000006b03007824 */ /* 0x001fc600078e02ff */
[----:B------:R-:W2:Y:S04]  /*d1c0*/  LDL R3, [R1+0x2418] ;  /* 0x0024180001037983 */ /* 0x000ea80000100800 */
[----:B----4-:R0:W-:Y:S02]  /*d1d0*/  STL [R1+0x21dc], R7 ;  /* 0x0021dc0701007387 */ /* 0x0101e40000100800 */
[----:B0-----:R-:W-:-:S05]  /*d1e0*/  IMAD.WIDE R6, R0, 0x2, R26 ;  /* 0x0000000200067825 */ /* 0x001fca00078e021a */
[----:B--2---:R-:W2:Y:S04]  /*d1f0*/  @!P0 LDG.E.U16 R3, desc[UR6][R6.64] ;  /* 0x0000000606038981 */ /* 0x004ea8000c1e1500 */
[----:B---3--:R-:W-:Y:S04]  /*d200*/  STL [R1+0x21e0], R90 ;  /* 0x0021e05a01007387 */ /* 0x008fe80000100800 */
[----:B------:R0:W-:Y:S04]  /*d210*/  STL [R1+0x21e4], R91 ;  /* 0x0021e45b01007387 */ /* 0x0001e80000100800 */
[----:B------:R1:W-:Y:S01]  /*d220*/  STL.64 [R1+0x1250], R6 ;  /* 0x0012500601007387 */ /* 0x0003e20000100a00 */
[----:B0-----:R-:W-:-:S05]  /*d230*/  IMAD.WIDE R90, R0, 0x2, R24 ;  /* 0x00000002005a7825 */ /* 0x001fca00078e0218 */
[----:B------:R-:W-:Y:S04]  /*d240*/  STL.64 [R1+0x1248], R90 ;  /* 0x0012485a01007387 */ /* 0x000fe80000100a00 */
[----:B-1----:R-:W3:Y:S01]  /*d250*/  LDL.LU.64 R6, [R1+0x46b8] ;  /* 0x0046b80001067983 */ /* 0x002ee20000300a00 */
[----:B------:R-:W-:Y:S01]  /*d260*/  PRMT R9, RZ, 0x7610, R9 ;  /* 0x00007610ff097816 */ /* 0x000fe20000000009 */
[C---:B------:R-:W-:Y:S01]  /*d270*/  IMAD.WIDE R86, R0.reuse, 0x2, R20 ;  /* 0x0000000200567825 */ /* 0x040fe200078e0214 */
[----:B------:R-:W-:Y:S02]  /*d280*/  PRMT R89, RZ, 0x7610, R89 ;  /* 0x00007610ff597816 */ /* 0x000fe40000000059 */
[----:B------:R-:W-:Y:S01]  /*d290*/  PRMT R88, RZ, 0x7610, R88 ;  /* 0x00007610ff587816 */ /* 0x000fe20000000058 */
[----:B------:R-:W-:Y:S01]  /*d2a0*/  IMAD.WIDE R92, R0, 0x2, R22 ;  /* 0x00000002005c7825 */ /* 0x000fe200078e0216 */
[----:B------:R-:W4:Y:S01]  /*d2b0*/  @!P0 LDG.E.U16 R9, desc[UR6][R86.64] ;  /* 0x0000000656098981 */ /* 0x000f22000c1e1500 */
[----:B------:R-:W-:-:S02]  /*d2c0*/  PRMT R8, RZ, 0x7610, R8 ;  /* 0x00007610ff087816 */ /* 0x000fc40000000008 */
        /* <DEDUP_REMOVED lines=86> */
[----:B------:R0:W3:Y:S04]  /*d830*/  @!P4 LDG.E.U16 R90, desc[UR6][R92.64] ;  /* 0x000000065c5ac981 */ /* 0x0000e8000c1e1500 */
[----:B--2---:R1:W-:Y:S02]  /*d840*/  @!P4 STL [R1+0x28cc], R3 ;  /* 0x0028cc030100c387 */ /* 0x0043e40000100800 */
[----:B-1----:R-:W1:Y:S02]  /*d850*/  LDC R3, c[0x0][0x3a8] ;  /* 0x0000ea00ff037b82 */ /* 0x002e640000000800 */
[----:B------:R-:W-:Y:S01]  /*d860*/  STL.64 [R1+0x11e0], R92 ;  /* 0x0011e05c01007387 */ /* 0x000fe20000100a00 */
[----:B------:R-:W-:-:S03]  /*d870*/  ISETP.GE.U32.AND P4, PT, R0, 0x7ffffe8d, PT ;  /* 0x7ffffe8d0000780c */ /* 0x000fc60003f86070 */
[----:B------:R-:W2:Y:S04]  /*d880*/  LDL.LU.64 R88, [R1+0x4680] ;  /* 0x0046800001587983 */ /* 0x000ea80000300a00 */
[----:B------:R-:W-:Y:S04]  /*d890*/  STL.64 [R1+0x11d8], R86 ;  /* 0x0011d85601007387 */ /* 0x000fe80000100a00 */
[----:B------:R-:W-:Y:S01]  /*d8a0*/  STL.S16 [R1+0x2a5c], R6 ;  /* 0x002a5c0601007387 */ /* 0x000fe20000100600 */
[----:B-1----:R-:W-:-:S03]  /*d8b0*/  IMAD R0, R3, 0x6f, RZ ;  /* 0x0000006f03007824 */ /* 0x002fc600078e02ff */
[----:B------:R-:W2:Y:S04]  /*d8c0*/  LDL R3, [R1+0x2a5c] ;  /* 0x002a5c0001037983 */ /* 0x000ea80000100800 */
[----:B----4-:R1:W-:Y:S02]  /*d8d0*/  STL [R1+0x28c0], R7 ;  /* 0x0028c00701007387 */ /* 0x0103e40000100800 */
[----:B-1----:R-:W-:-:S05]  /*d8e0*/  IMAD.WIDE R6, R0, 0x2, R26 ;  /* 0x0000000200067825 */ /* 0x002fca00078e021a */
[----:B--2---:R-:W2:Y:S01]  /*d8f0*/  @!P5 LDG.E.U16 R3, desc[UR6][R6.64] ;  /* 0x000000060603d981 */ /* 0x004ea2000c1e1500 */
[----:B0-----:R-:W-:-:S03]  /*d900*/  IMAD.WIDE R92, R0, 0x2, R24 ;  /* 0x00000002005c7825 */ /* 0x001fc600078e0218 */
[----:B---3--:R-:W-:Y:S04]  /*d910*/  STL [R1+0x28c4], R90 ;  /* 0x0028c45a01007387 */ /* 0x008fe80000100800 */
[----:B------:R-:W-:Y:S04]  /*d920*/  STL [R1+0x28c8], R91 ;  /* 0x0028c85b01007387 */ /* 0x000fe80000100800 */
        /* <DEDUP_REMOVED lines=8> */
[----:B------:R-:W-:Y:S01]  /*d9b0*/  PRMT R8, RZ, 0x7610, R8 ;  /* 0x00007610ff087816 */ /* 0x000fe20000000008 */
[----:B------:R-:W4:Y:S02]  /*d9c0*/  @!P5 LDG.E.U16 R89, desc[UR6][R92.64] ;  /* 0x000000065c59d981 */ /* 0x000f24000c1e1500 */
[----:B------:R-:W-:Y:S02]  /*d9d0*/  VIADD R0, R28, 0xffffff8b ;  /* 0xffffff8b1c007836 */ /* 0x000fe40000000000 */
[----:B------:R0:W3:Y:S04]  /*d9e0*/  @!P5 LDG.E.U16 R88, desc[UR6][R90.64] ;  /* 0x000000065a58d981 */ /* 0x0000e8000c1e1500 */
[----:B------:R1:W3:Y:S04]  /*d9f0*/  @!P5 LDG.E.U16 R9, desc[UR6][R86.64] ;  /* 0x000000065609d981 */ /* 0x0002e8000c1e1500 */
[----:B--2---:R2:W-:Y:S02]  /*da00*/  @!P5 STL [R1+0x2a5c], R3 ;  /* 0x002a5c030100d387 */ /* 0x0045e40000100800 */
[----:B--2---:R-:W2:Y:S02]  /*da10*/  LDC R3, c[0x0][0x3a8] ;  /* 0x0000ea00ff037b82 */ /* 0x004ea40000000800 */
[----:B------:R0:W-:Y:S01]  /*da20*/  STL.64 [R1+0x11c0], R90 ;  /* 0x0011c05a01007387 */ /* 0x0001e20000100a00 */
[----:B------:R-:W-:-:S03]  /*da30*/  ISETP.GE.U32.AND P5, PT, R0, 0x7ffffe8c, PT ;  /* 0x7ffffe8c0000780c */ /* 0x000fc60003fa6070 */
[----:B------:R-:W4:Y:S04]  /*da40*/  LDL.LU.64 R92, [R1+0x4670] ;  /* 0x00467000015c7983 */ /* 0x000f280000300a00 */
[----:B------:R1:W-:Y:S04]  /*da50*/  STL.64 [R1+0x11b8], R86 ;  /* 0x0011b85601007387 */ /* 0x0003e80000100a00 */
[----:B------:R-:W-:Y:S01]  /*da60*/  STL.S16 [R1+0x8], R8 ;  /* 0x0000080801007387 */ /* 0x000fe20000100600 */
[----:B--2---:R-:W-:-:S03]  /*da70*/  IMAD R0, R3, 0x70, RZ ;  /* 0x0000007003007824 */ /* 0x004fc600078e02ff */
[----:B------:R-:W2:Y:S01]  /*da80*/  LDL R3, [R1+0x8] ;  /* 0x0000080001037983 */ /* 0x000ea20000100800 */
[C---:B0-----:R-:W-:Y:S01]  /*da90*/  IMAD.WIDE R90, R0.reuse, 0x2, R26 ;  /* 0x00000002005a7825 */ /* 0x041fe200078e021a */
[----:B------:R-:W-:Y:S02]  /*daa0*/  PRMT R44, RZ, 0x7610, R44 ;  /* 0x00007610ff2c7816 */ /* 0x000fe4000000002c */
[----:B---3--:R-:W-:Y:S01]  /*dab0*/  STL [R1+0x2a54], R88 ;  /* 0x002a545801007387 */ /* 0x008fe20000100800 */
[----:B------:R-:W-:Y:S01]  /*dac0*/  PRMT R45, RZ, 0x7610, R45 ;  /* 0x00007610ff2d7816 */ /* 0x000fe2000000002d */
[C---:B-1----:R-:W-:Y:S02]  /*dad0*/  IMAD.WIDE R86, R0.reuse, 0x2, R22 ;  /* 0x0000000200567825 */ /* 0x042fe400078e0216 */
[----:B----4-:R0:W-:Y:S04]  /*dae0*/  STL [R1+0x2a58], R89 ;  /* 0x002a585901007387 */ /* 0x0101e80000100800 */
[----:B------:R-:W3:Y:S01]  /*daf0*/  @!P0 LDG.E.U16 R44, desc[UR6][R86.64] ;  /* 0x00000006562c8981 */ /* 0x000ee2000c1e1500 */
[----:B0-----:R-:W-:-:S05]  /*db00*/  IMAD.WIDE R88, R0, 0x2, R24 ;  /* 0x0000000200587825 */ /* 0x001fca00078e0218 */
[----:B------:R-:W4:Y:S04]  /*db10*/  @!P0 LDG.E.U16 R45, desc[UR6][R88.64] ;  /* 0x00000006582d8981 */ /* 0x000f28000c1e1500 */
[----:B--2---:R-:W2:Y:S04]  /*db20*/  @!P0 LDG.E.U16 R3, desc[UR6][R90.64] ;  /* 0x000000065a038981 */ /* 0x004ea8000c1e1500 */
[----:B------:R-:W-:Y:S04]  /*db30*/  STL [R1+0x2a50], R9 ;  /* 0x002a500901007387 */ /* 0x000fe80000100800 */
[----:B------:R0:W-:Y:S04]  /*db40*/  STL.64 [R1+0x11b0], R90 ;  /* 0x0011b05a01007387 */ /* 0x0001e80000100a00 */
[----:B------:R-:W-:Y:S04]  /*db50*/  STL.64 [R1+0x11a8], R88 ;  /* 0x0011a85801007387 */ /* 0x000fe80000100a00 */
[----:B0-----:R-:W3:Y:S01]  /*db60*/  LDL.LU.64 R90, [R1+0x4668] ;  /* 0x00466800015a7983 */ /* 0x001ee20000300a00 */
[----:B------:R-:W-:Y:S01]  /*db70*/  PRMT R92, RZ, 0x7610, R92 ;  /* 0x00007610ff5c7816 */ /* 0x000fe2000000005c */
[----:B------:R-:W-:-:S04]  /*db80*/  IMAD.WIDE R8, R0, 0x2, R20 ;  /* 0x0000000200087825 */ /* 0x000fc800078e0214 */
[----:B------:R-:W-:Y:S01]  /*db90*/  VIADD R0, R28, 0xffffff8a ;  /* 0xffffff8a1c007836 */ /* 0x000fe20000000000 */
[----:B------:R0:W4:Y:S01]  /*dba0*/  @!P0 LDG.E.U16 R92, desc[UR6][R8.64] ;  /* 0x00000006085c8981 */ /* 0x000122000c1e1500 */
[----:B------:R-:W-:Y:S02]  /*dbb0*/  PRMT R12, RZ, 0x7610, R12 ;  /* 0x00007610ff0c7816 */ /* 0x000fe4000000000c */
[----:B------:R-:W-:Y:S02]  /*dbc0*/  PRMT R2, RZ, 0x7610, R2 ;  /* 0x00007610ff027816 */ /* 0x000fe40000000002 */
[----:B------:R-:W-:Y:S02]  /*dbd0*/  PRMT R11, RZ, 0x7610, R11 ;  /* 0x00007610ff0b7816 */ /* 0x000fe4000000000b */
[----:B------:R-:W-:Y:S01]  /*dbe0*/  PRMT R15, RZ, 0x7610, R15 ;  /* 0x00007610ff0f7816 */ /* 0x000fe2000000000f */
[----:B--2---:R1:W-:Y:S02]  /*dbf0*/  @!P0 STL [R1+0x8], R3 ;  /* 0x0000080301008387 */ /* 0x0043e40000100800 */
[----:B-1----:R-:W1:Y:S01]  /*dc00*/  LDC R3, c[0x0][0x3a8] ;  /* 0x0000ea00ff037b82 */ /* 0x002e620000000800 */
[----:B------:R-:W-:Y:S01]  /*dc10*/  ISETP.GE.U32.AND P0, PT, R0, 0x7ffffe8b, PT ;  /* 0x7ffffe8b0000780c */ /* 0x000fe20003f06070 */
[----:B------:R2:W-:Y:S04]  /*dc20*/  STL.64 [R1+0x11a0], R86 ;  /* 0x0011a05601007387 */ /* 0x0005e80000100a00 */
[----:B------:R-:W-:Y:S04]  /*dc30*/  STL.64 [R1+0x1198], R8 ;  /* 0x0011980801007387 */ /* 0x000fe80000100a00 */
[----:B---3--:R-:W-:Y:S04]  /*dc40*/  STL [R1], R44 ;  /* 0x0000002c01007387 */ /* 0x008fe80000100800 */
[----:B----4-:R3:W-:Y:S01]  /*dc50*/  STL [R1+0x4], R45 ;  /* 0x0000042d01007387 */ /* 0x0107e20000100800 */
[----:B-1----:R-:W-:-:S04]  /*dc60*/  IMAD R0, R3, 0x71, RZ ;  /* 0x0000007103007824 */ /* 0x002fc800078e02ff */
[----:B------:R-:W-:-:S04]  /*dc70*/  IMAD.WIDE R88, R0, 0x2, R26 ;  /* 0x0000000200587825 */ /* 0x000fc800078e021a */
[C---:B--2---:R-:W-:Y:S01]  /*dc80*/  IMAD.WIDE R86, R0.reuse, 0x2, R24 ;  /* 0x0000000200567825 */ /* 0x044fe200078e0218 */
[----:B------:R1:W2:Y:S03]  /*dc90*/  @!P1 LDG.E.U16 R12, desc[UR6][R88.64] ;  /* 0x00000006580c9981 */ /* 0x0002a6000c1e1500 */
[C---:B---3--:R-:W-:Y:S01]  /*dca0*/  IMAD.WIDE R44, R0.reuse, 0x2, R22 ;  /* 0x00000002002c7825 */ /* 0x048fe200078e0216 */
[----:B------:R3:W4:Y:S03]  /*dcb0*/  @!P1 LDG.E.U16 R2, desc[UR6][R86.64] ;  /* 0x0000000656029981 */ /* 0x000726000c1e1500 */
[----:B0-----:R-:W-:Y:S01]  /*dcc0*/  IMAD.WIDE R8, R0, 0x2, R20 ;  /* 0x0000000200087825 */ /* 0x001fe200078e0214 */
        /* <DEDUP_REMOVED lines=13> */
[----:B---3--:R-:W-:-:S03]  /*dda0*/  IMAD.WIDE R86, R0, 0x2, R22 ;  /* 0x0000000200567825 */ /* 0x008fc600078e0216 */
[----:B------:R-:W3:Y:S01]  /*ddb0*/  @!P2 LDG.E.U16 R90, desc[UR6][R88.64] ;  /* 0x00000006585aa981 */ /* 0x000ee2000c1e1500 */
[----:B0-----:R-:W-:-:S03]  /*ddc0*/  IMAD.WIDE R44, R0, 0x2, R20 ;  /* 0x00000002002c7825 */ /* 0x001fc600078e0214 */
[----:B------:R-:W3:Y:S04]  /*ddd0*/  @!P2 LDG.E.U16 R7, desc[UR6][R86.64] ;  /* 0x000000065607a981 */ /* 0x000ee8000c1e1500 */
[----:B------:R-:W3:Y:S04]  /*dde0*/  @!P2 LDG.E.U16 R6, desc[UR6][R44.64] ;  /* 0x000000062c06a981 */ /* 0x000ee8000c1e1500 */
[----:B--2---:R-:W-:Y:S04]  /*ddf0*/  STL [R1+0x3f28], R12 ;  /* 0x003f280c01007387 */ /* 0x004fe80000100800 */
[----:B------:R0:W-:Y:S04]  /*de00*/  STL.64 [R1+0x1178], R8 ;  /* 0x0011780801007387 */ /* 0x0001e80000100a00 */
[----:B----4-:R-:W-:Y:S04]  /*de10*/  STL [R1+0x3f2c], R2 ;  /* 0x003f2c0201007387 */ /* 0x010fe80000100800 */
[----:B------:R-:W-:Y:S01]  /*de20*/  STL [R1+0x3f30], R11 ;  /* 0x003f300b01007387 */ /* 0x000fe20000100800 */
[----:B0-----:R-:W-:-:S03]  /*de30*/  IMAD.WIDE R8, R0, 0x2, R26 ;  /* 0x0000000200087825 */ /* 0x001fc600078e021a */
[----:B------:R-:W-:Y:S04]  /*de40*/  STL [R1+0x3f34], R15 ;  /* 0x003f340f01007387 */ /* 0x000fe80000100800 */
        /* <DEDUP_REMOVED lines=77> */
[----:B-1----:R-:W3:Y:S04]  /*e320*/  LDL.LU.64 R6, [R1+0x4630] ;  /* 0x0046300001067983 */ /* 0x002ee80000300a00 */
[----:B------:R1:W-:Y:S04]  /*e330*/  STL.64 [R1+0x1100], R86 ;  /* 0x0011005601007387 */ /* 0x0003e80000100a00 */
[----:B0-----:R-:W3:Y:S04]  /*e340*/  LDL.LU.64 R90, [R1+0x4628] ;  /* 0x00462800015a7983 */ /* 0x001ee80000300a00 */
[----:B------:R1:W4:Y:S01]  /*e350*/  @!P0 LDG.E.U16 R9, desc[UR6][R86.64] ;  /* 0x0000000656098981 */ /* 0x000322000c1e1500 */
[----:B------:R-:W-:-:S05]  /*e360*/  VIADD R0, R28, 0xffffff85 ;  /* 0xffffff851c007836 */ /* 0x000fca0000000000 */
[----:B------:R-:W-:Y:S01]  /*e370*/  ISETP.GE.U32.AND P0, PT, R0, 0x7ffffe86, PT ;  /* 0x7ffffe860000780c */ /* 0x000fe20003f06070 */
[----:B------:R-:W-:Y:S01]  /*e380*/  IMAD R0, R3, 0x76, RZ ;  /* 0x0000007603007824 */ /* 0x000fe200078e02ff */
[----:B------:R0:W-:Y:S01]  /*e390*/  STL.64 [R1+0x10f8], R44 ;  /* 0x0010f82c01007387 */ /* 0x0001e20000100a00 */
[----:B------:R-:W-:Y:S02]  /*e3a0*/  PRMT R42, RZ, 0x7610, R42 ;  /* 0x00007610ff2a7816 */ /* 0x000fe4000000002a */
[----:B-1----:R-:W-:Y:S01]  /*e3b0*/  IMAD.WIDE R86, R0, 0x2, R24 ;  /* 0x0000000200567825 */ /* 0x002fe200078e0218 */
[----:B------:R-:W-:-:S03]  /*e3c0*/  PRMT R43, RZ, 0x7610, R43 ;  /* 0x00007610ff2b7816 */ /* 0x000fc6000000002b */
[----:B0-----:R-:W-:-:S05]  /*e3d0*/  IMAD.WIDE R44, R0, 0x2, R20 ;  /* 0x00000002002c7825 */ /* 0x001fca00078e0214 */
[----:B------:R-:W4:Y:S04]  /*e3e0*/  @!P1 LDG.E.U16 R42, desc[UR6][R44.64] ;  /* 0x000000062c2a9981 */ /* 0x000f28000c1e1500 */
[----:B--2---:R-:W-:Y:S01]  /*e3f0*/  STL [R1+0x2710], R8 ;  /* 0x0027100801007387 */ /* 0x004fe20000100800 */
[----:B---3--:R-:W-:Y:S02]  /*e400*/  PRMT R90, RZ, 0x7610, R90 ;  /* 0x00007610ff5a7816 */ /* 0x008fe4000000005a */
[----:B------:R-:W-:Y:S01]  /*e410*/  PRMT R91, RZ, 0x7610, R91 ;  /* 0x00007610ff5b7816 */ /* 0x000fe2000000005b */
[----:B----4-:R0:W-:Y:S04]  /*e420*/  STL [R1+0x2714], R9 ;  /* 0x0027140901007387 */ /* 0x0101e80000100800 */
[----:B------:R-:W-:Y:S04]  /*e430*/  STL [R1+0x2718], R88 ;  /* 0x0027185801007387 */ /* 0x000fe80000100800 */
[----:B------:R1:W-:Y:S01]  /*e440*/  STL [R1+0x271c], R89 ;  /* 0x00271c5901007387 */ /* 0x0003e20000100800 */
[----:B0-----:R-:W-:-:S03]  /*e450*/  IMAD.WIDE R8, R0, 0x2, R26 ;  /* 0x0000000200087825 */ /* 0x001fc600078e021a */
[----:B------:R-:W2:Y:S04]  /*e460*/  @!P1 LDG.E.U16 R90, desc[UR6][R86.64] ;  /* 0x00000006565a9981 */ /* 0x000ea8000c1e1500 */
[----:B------:R-:W3:Y:S01]  /*e470*/  @!P1 LDG.E.U16 R91, desc[UR6][R8.64] ;  /* 0x00000006085b9981 */ /* 0x000ee2000c1e1500 */
[----:B-1----:R-:W-:-:S05]  /*e480*/  IMAD.WIDE R88, R0, 0x2, R22 ;  /* 0x0000000200587825 */ /* 0x002fca00078e0216 */
[----:B------:R0:W4:Y:S01]  /*e490*/  @!P1 LDG.E.U16 R43, desc[UR6][R88.64] ;  /* 0x00000006582b9981 */ /* 0x000122000c1e1500 */
[----:B------:R-:W-:-:S03]  /*e4a0*/  VIADD R0, R28, 0xffffff84 ;  /* 0xffffff841c007836 */ /* 0x000fc60000000000 */
[----:B------:R1:W-:Y:S02]  /*e4b0*/  STL.64 [R1+0x10f0], R8 ;  /* 0x0010f00801007387 */ /* 0x0003e40000100a00 */
[----:B------:R-:W-:Y:S02]  /*e4c0*/  ISETP.GE.U32.AND P1, PT, R0, 0x7ffffe85, PT ;  /* 0x7ffffe850000780c */ /* 0x000fe40003f26070 */
[----:B------:R0:W-:Y:S01]  /*e4d0*/  STL.64 [R1+0x10e8], R86 ;  /* 0x0010e85601007387 */ /* 0x0001e20000100a00 */
[----:B------:R-:W-:Y:S01]  /*e4e0*/  IMAD R0, R3, 0x77, RZ ;  /* 0x0000007703007824 */ /* 0x000fe200078e02ff */
[----:B------:R-:W-:Y:S02]  /*e4f0*/  PRMT R47, RZ, 0x7610, R47 ;  /* 0x00007610ff2f7816 */ /* 0x000fe4000000002f */
[----:B-1----:R-:W4:Y:S04]  /*e500*/  LDL.LU.64 R8, [R1+0x4620] ;  /* 0x0046200001087983 */ /* 0x002f280000300a00 */
[----:B------:R1:W-:Y:S04]  /*e510*/  STL.64 [R1+0x10e0], R88 ;  /* 0x0010e05801007387 */ /* 0x0003e80000100a00 */
[----:B0-----:R-:W4:Y:S01]  /*e520*/  LDL.LU.64 R86, [R1+0x4618] ;  /* 0x0046180001567983 */ /* 0x001f220000300a00 */
[----:B------:R-:W-:-:S03]  /*e530*/  PRMT R46, RZ, 0x7610, R46 ;  /* 0x00007610ff2e7816 */ /* 0x000fc6000000002e */
[----:B------:R0:W-:Y:S01]  /*e540*/  STL.64 [R1+0x10d8], R44 ;  /* 0x0010d82c01007387 */ /* 0x0001e20000100a00 */
[----:B------:R-:W-:Y:S01]  /*e550*/  PRMT R6, RZ, 0x7610, R6 ;  /* 0x00007610ff067816 */ /* 0x000fe20000000006 */
[----:B-1----:R-:W-:Y:S01]  /*e560*/  IMAD.WIDE R88, R0, 0x2, R24 ;  /* 0x0000000200587825 */ /* 0x002fe200078e0218 */
[----:B------:R-:W-:-:S04]  /*e570*/  PRMT R7, RZ, 0x7610, R7 ;  /* 0x00007610ff077816 */ /* 0x000fc80000000007 */
[----:B------:R-:W4:Y:S01]  /*e580*/  @!P2 LDG.E.U16 R46, desc[UR6][R88.64] ;  /* 0x00000006582ea981 */ /* 0x000f22000c1e1500 */
[----:B0-----:R-:W-:-:S05]  /*e590*/  IMAD.WIDE R44, R0, 0x2, R22 ;  /* 0x00000002002c7825 */ /* 0x001fca00078e0216 */
[----:B------:R0:W4:Y:S04]  /*e5a0*/  @!P2 LDG.E.U16 R7, desc[UR6][R44.64] ;  /* 0x000000062c07a981 */ /* 0x000128000c1e1500 */
[----:B--2---:R-:W-:Y:S04]  /*e5b0*/  STL [R1+0x28b8], R90 ;  /* 0x0028b85a01007387 */ /* 0x004fe80000100800 */
[----:B---3--:R1:W-:Y:S04]  /*e5c0*/  STL [R1+0x28bc], R91 ;  /* 0x0028bc5b01007387 */ /* 0x0083e80000100800 */
[----:B------:R-:W-:Y:S04]  /*e5d0*/  STL [R1+0x28b0], R42 ;  /* 0x0028b02a01007387 */ /* 0x000fe80000100800 */
[----:B----4-:R2:W-:Y:S01]  /*e5e0*/  STL [R1+0x28b4], R43 ;  /* 0x0028b42b01007387 */ /* 0x0105e20000100800 */
[----:B-1----:R-:W-:-:S05]  /*e5f0*/  IMAD.WIDE R90, R0, 0x2, R26 ;  /* 0x00000002005a7825 */ /* 0x002fca00078e021a */
[----:B------:R1:W-:Y:S01]  /*e600*/  STL.64 [R1+0x10d0], R90 ;  /* 0x0010d05a01007387 */ /* 0x0003e20000100a00 */
[----:B--2---:R-:W-:-:S03]  /*e610*/  IMAD.WIDE R42, R0, 0x2, R20 ;  /* 0x00000002002a7825 */ /* 0x004fc600078e0214 */
[----:B------:R2:W-:Y:S04]  /*e620*/  STL.64 [R1+0x10c8], R88 ;  /* 0x0010c85801007387 */ /* 0x0005e80000100a00 */
[----:B------:R-:W3:Y:S04]  /*e630*/  @!P2 LDG.E.U16 R47, desc[UR6][R90.64] ;  /* 0x000000065a2fa981 */ /* 0x000ee8000c1e1500 */
[----:B------:R4:W3:Y:S04]  /*e640*/  @!P2 LDG.E.U16 R6, desc[UR6][R42.64] ;  /* 0x000000062a06a981 */ /* 0x0008e8000c1e1500 */
[----:B-1----:R-:W3:Y:S04]  /*e650*/  LDL.LU.64 R90, [R1+0x4610] ;  /* 0x00461000015a7983 */ /* 0x002ee80000300a00 */
[----:B------:R0:W-:Y:S04]  /*e660*/  STL.64 [R1+0x10c0], R44 ;  /* 0x0010c02c01007387 */ /* 0x0001e80000100a00 */
[----:B--2---:R-:W2:Y:S01]  /*e670*/  LDL.LU.64 R88, [R1+0x4608] ;  /* 0x0046080001587983 */ /* 0x004ea20000300a00 */
[----:B------:R-:W-:-:S03]  /*e680*/  VIADD R0, R28, 0xffffff83 ;  /* 0xffffff831c007836 */ /* 0x000fc60000000000 */
[----:B------:R4:W-:Y:S02]  /*e690*/  STL.64 [R1+0x10b8], R42 ;  /* 0x0010b82a01007387 */ /* 0x0009e40000100a00 */
[----:B------:R-:W-:Y:S01]  /*e6a0*/  ISETP.GE.U32.AND P2, PT, R0, 0x7ffffe84, PT ;  /* 0x7ffffe840000780c */ /* 0x000fe20003f46070 */
[----:B------:R-:W-:Y:S01]  /*e6b0*/  IMAD R0, R3, 0x78, RZ ;  /* 0x0000007803007824 */ /* 0x000fe200078e02ff */
[----:B------:R-:W-:Y:S03]  /*e6c0*/  STL [R1+0x2a48], R46 ;  /* 0x002a482e01007387 */ /* 0x000fe60000100800 */
[----:B0-----:R-:W-:-:S04]  /*e6d0*/  IMAD.WIDE R44, R0, 0x2, R24 ;  /* 0x00000002002c7825 */ /* 0x001fc800078e0218 */
[C---:B----4-:R-:W-:Y:S01]  /*e6e0*/  IMAD.WIDE R42, R0.reuse, 0x2, R22 ;  /* 0x00000002002a7825 */ /* 0x050fe200078e0216 */
[----:B------:R-:W-:Y:S02]  /*e6f0*/  PRMT R8, RZ, 0x7610, R8 ;  /* 0x00007610ff087816 */ /* 0x000fe40000000008 */
[----:B------:R-:W-:Y:S02]  /*e700*/  PRMT R17, RZ, 0x7610, R17 ;  /* 0x00007610ff117816 */ /* 0x000fe40000000011 */
[----:B------:R-:W-:Y:S02]  /*e710*/  PRMT R4, RZ, 0x7610, R4 ;  /* 0x00007610ff047816 */ /* 0x000fe40000000004 */
[----:B------:R-:W-:Y:S01]  /*e720*/  PRMT R5, RZ, 0x7610, R5 ;  /* 0x00007610ff057816 */ /* 0x000fe20000000005 */
[----:B---3--:R0:W-:Y:S04]  /*e730*/  STL [R1+0x2a4c], R47 ;  /* 0x002a4c2f01007387 */ /* 0x0081e80000100800 */
[----:B------:R-:W-:Y:S04]  /*e740*/  STL [R1+0x2a40], R6 ;  /* 0x002a400601007387 */ /* 0x000fe80000100800 */
[----:B------:R1:W-:Y:S01]  /*e750*/  STL [R1+0x2a44], R7 ;  /* 0x002a440701007387 */ /* 0x0003e20000100800 */
[----:B------:R-:W-:Y:S01]  /*e760*/  PRMT R91, RZ, 0x7610, R91 ;  /* 0x00007610ff5b7816 */ /* 0x000fe2000000005b */
[----:B0-----:R-:W-:Y:S01]  /*e770*/  IMAD.WIDE R46, R0, 0x2, R26 ;  /* 0x00000002002e7825 */ /* 0x001fe200078e021a */
[----:B------:R-:W-:-:S04]  /*e780*/  PRMT R90, RZ, 0x7610, R90 ;  /* 0x00007610ff5a7816 */ /* 0x000fc8000000005a */
[----:B------:R0:W3:Y:S01]  /*e790*/  @!P4 LDG.E.U16 R91, desc[UR6][R46.64] ;  /* 0x000000062e5bc981 */ /* 0x0000e2000c1e1500 */
[----:B--2---:R-:W-:Y:S01]  /*e7a0*/  PRMT R89, RZ, 0x7610, R89 ;  /* 0x00007610ff597816 */ /* 0x004fe20000000059 */
[----:B-1----:R-:W-:Y:S01]  /*e7b0*/  IMAD.WIDE R6, R0, 0x2, R20 ;  /* 0x0000000200067825 */ /* 0x002fe200078e0214 */
[----:B------:R-:W-:Y:S01]  /*e7c0*/  PRMT R88, RZ, 0x7610, R88 ;  /* 0x00007610ff587816 */ /* 0x000fe20000000058 */
[----:B------:R1:W2:Y:S02]  /*e7d0*/  @!P4 LDG.E.U16 R90, desc[UR6][R44.64] ;  /* 0x000000062c5ac981 */ /* 0x0002a4000c1e1500 */
[----:B------:R-:W-:Y:S02]  /*e7e0*/  VIADD R0, R28, 0xffffff82 ;  /* 0xffffff821c007836 */ /* 0x000fe40000000000 */
[----:B------:R4:W2:Y:S04]  /*e7f0*/  @!P4 LDG.E.U16 R89, desc[UR6][R42.64] ;  /* 0x000000062a59c981 */ /* 0x0008a8000c1e1500 */
[----:B------:R0:W2:Y:S01]  /*e800*/  @!P4 LDG.E.U16 R88, desc[UR6][R6.64] ;  /* 0x000000060658c981 */ /* 0x0000a2000c1e1500 */
[----:B------:R-:W-:Y:S01]  /*e810*/  ISETP.GE.U32.AND P4, PT, R0, 0x7ffffe83, PT ;  /* 0x7ffffe830000780c */ /* 0x000fe20003f86070 */
[----:B------:R-:W-:-:S02]  /*e820*/  IMAD R0, R3, 0x79, RZ ;  /* 0x0000007903007824 */ /* 0x000fc400078e02ff */
[----:B------:R0:W-:Y:S04]  /*e830*/  STL.64 [R1+0x10b0], R46 ;  /* 0x0010b02e01007387 */ /* 0x0001e80000100a00 */
[----:B------:R1:W-:Y:S04]  /*e840*/  STL.64 [R1+0x10a8], R44 ;  /* 0x0010a82c01007387 */ /* 0x0003e80000100a00 */
[----:B------:R4:W-:Y:S01]  /*e850*/  STL.64 [R1+0x10a0], R42 ;  /* 0x0010a02a01007387 */ /* 0x0009e20000100a00 */
[----:B0-----:R-:W-:-:S03]  /*e860*/  IMAD.WIDE R46, R0, 0x2, R26 ;  /* 0x00000002002e7825 */ /* 0x001fc600078e021a */
[----:B------:R0:W-:Y:S01]  /*e870*/  STL.64 [R1+0x1098], R6 ;  /* 0x0010980601007387 */ /* 0x0001e20000100a00 */
[----:B-1----:R-:W-:-:S03]  /*e880*/  IMAD.WIDE R44, R0, 0x2, R24 ;  /* 0x00000002002c7825 */ /* 0x002fc600078e0218 */
[----:B------:R1:W2:Y:S01]  /*e890*/  @!P5 LDG.E.U16 R8, desc[UR6][R46.64] ;  /* 0x000000062e08d981 */ /* 0x0002a2000c1e1500 */
[----:B----4-:R-:W-:-:S03]  /*e8a0*/  IMAD.WIDE R42, R0, 0x2, R22 ;  /* 0x00000002002a7825 */ /* 0x010fc600078e0216 */
[----:B------:R4:W3:Y:S01]  /*e8b0*/  @!P5 LDG.E.U16 R4, desc[UR6][R44.64] ;  /* 0x000000062c04d981 */ /* 0x0008e2000c1e1500 */
[----:B0-----:R-:W-:-:S03]  /*e8c0*/  IMAD.WIDE R6, R0, 0x2, R20 ;  /* 0x0000000200067825 */ /* 0x001fc600078e0214 */
[----:B------:R0:W3:Y:S04]  /*e8d0*/  @!P5 LDG.E.U16 R17, desc[UR6][R42.64] ;  /* 0x000000062a11d981 */ /* 0x0000e8000c1e1500 */
[----:B------:R-:W3:Y:S01]  /*e8e0*/  @!P5 LDG.E.U16 R5, desc[UR6][R6.64] ;  /* 0x000000060605d981 */ /* 0x000ee2000c1e1500 */
[----:B------:R-:W-:Y:S01]  /*e8f0*/  VIADD R0, R28, 0xffffff81 ;  /* 0xffffff811c007836 */ /* 0x000fe20000000000 */
[----:B------:R-:W-:Y:S02]  /*e900*/  PRMT R18, RZ, 0x7610, R18 ;  /* 0x00007610ff127816 */ /* 0x000fe40000000012 */
        /* <DEDUP_REMOVED lines=8> */
[----:B-1----:R-:W-:-:S04]  /*e990*/  IMAD.WIDE R46, R0, 0x2, R26 ;  /* 0x00000002002e7825 */ /* 0x002fc800078e021a */
[C---:B----4-:R-:W-:Y:S01]  /*e9a0*/  IMAD.WIDE R44, R0.reuse, 0x2, R22 ;  /* 0x00000002002c7825 */ /* 0x050fe200078e0216 */
[----:B------:R1:W4:Y:S03]  /*e9b0*/  @!P0 LDG.E.U16 R87, desc[UR6][R46.64] ;  /* 0x000000062e578981 */ /* 0x000326000c1e1500 */
[C---:B0-----:R-:W-:Y:S01]  /*e9c0*/  IMAD.WIDE R42, R0.reuse, 0x2, R20 ;  /* 0x00000002002a7825 */ /* 0x041fe200078e0214 */
[----:B------:R-:W4:Y:S04]  /*e9d0*/  @!P0 LDG.E.U16 R19, desc[UR6][R44.64] ;  /* 0x000000062c138981 */ /* 0x000f28000c1e1500 */
[----:B------:R-:W4:Y:S04]  /*e9e0*/  @!P0 LDG.E.U16 R18, desc[UR6][R42.64] ;  /* 0x000000062a128981 */ /* 0x000f28000c1e1500 */
[----:B--2---:R-:W-:Y:S04]  /*e9f0*/  STL [R1+0x3f40], R8 ;  /* 0x003f400801007387 */ /* 0x004fe80000100800 */
[----:B------:R0:W-:Y:S04]  /*ea00*/  STL.64 [R1+0x1078], R6 ;  /* 0x0010780601007387 */ /* 0x0001e80000100a00 */
[----:B---3--:R-:W-:Y:S04]  /*ea10*/  STL [R1+0x3f44], R17 ;  /* 0x003f441101007387 */ /* 0x008fe80000100800 */
[----:B------:R-:W-:Y:S01]  /*ea20*/  STL.64 [R1+0x3f38], R4 ;  /* 0x003f380401007387 */ /* 0x000fe20000100a00 */
[----:B0-----:R-:W-:-:S03]  /*ea30*/  IMAD.WIDE R6, R0, 0x2, R24 ;  /* 0x0000000200067825 */ /* 0x001fc600078e0218 */
[----:B------:R0:W-:Y:S04]  /*ea40*/  STL.64 [R1+0x1070], R46 ;  /* 0x0010702e01007387 */ /* 0x0001e80000100a00 */
[----:B------:R2:W-:Y:S04]  /*ea50*/  STL.64 [R1+0x1068], R6 ;  /* 0x0010680601007387 */ /* 0x0005e80000100a00 */
[----:B------:R-:W3:Y:S04]  /*ea60*/  @!P0 LDG.E.U16 R86, desc[UR6][R6.64] ;  /* 0x0000000606568981 */ /* 0x000ee8000c1e1500 */
[----:B0-----:R-:W1:Y:S04]  /*ea70*/  LDL.LU.64 R46, [R1+0x4600] ;  /* 0x00460000012e7983 */ /* 0x001e680000300a00 */
[----:B------:R0:W-:Y:S04]  /*ea80*/  STL.64 [R1+0x1060], R44 ;  /* 0x0010602c01007387 */ /* 0x0001e80000100a00 */
[----:B--2---:R-:W2:Y:S01]  /*ea90*/  LDL.LU.64 R6, [R1+0x45f8] ;  /* 0x0045f80001067983 */ /* 0x004ea20000300a00 */
[----:B------:R-:W-:-:S03]  /*eaa0*/  VIADD R0, R28, 0xffffff80 ;  /* 0xffffff801c007836 */ /* 0x000fc60000000000 */
[----:B------:R0:W-:Y:S02]  /*eab0*/  STL.64 [R1+0x1058], R42 ;  /* 0x0010582a01007387 */ /* 0x0001e40000100a00 */
[----:B------:R-:W-:Y:S01]  /*eac0*/  ISETP.GE.U32.AND P0, PT, R0, 0x7ffffe81, PT ;  /* 0x7ffffe810000780c */ /* 0x000fe20003f06070 */
[----:B------:R-:W-:Y:S01]  /*ead0*/  IMAD R0, R3, 0x7b, RZ ;  /* 0x0000007b03007824 */ /* 0x000fe200078e02ff */
[----:B----4-:R-:W-:Y:S04]  /*eae0*/  STL [R1+0x21bc], R18 ;  /* 0x0021bc1201007387 */ /* 0x010fe80000100800 */
[----:B------:R4:W-:Y:S01]  /*eaf0*/  STL [R1+0x21c0], R19 ;  /* 0x0021c01301007387 */ /* 0x0009e20000100800 */
[----:B0-----:R-:W-:-:S04]  /*eb00*/  IMAD.WIDE R44, R0, 0x2, R22 ;  /* 0x00000002002c7825 */ /* 0x001fc800078e0216 */
[----:B------:R-:W-:-:S04]  /*eb10*/  IMAD.WIDE R42, R0, 0x2, R20 ;  /* 0x00000002002a7825 */ /* 0x000fc800078e0214 */
[----:B----4-:R-:W-:Y:S01]  /*eb20*/  IMAD.WIDE R18, R0, 0x2, R26 ;  /* 0x0000000200127825 */ /* 0x010fe200078e021a */
[----:B---3--:R-:W-:Y:S01]  /*eb30*/  STL [R1+0x21c4], R86 ;  /* 0x0021c45601007387 */ /* 0x008fe20000100800 */
[----:B-1----:R-:W-:-:S03]  /*eb40*/  PRMT R47, RZ, 0x7610, R47 ;  /* 0x00007610ff2f7816 */ /* 0x002fc6000000002f */
[----:B------:R0:W-:Y:S01]  /*eb50*/  STL [R1+0x21c8], R87 ;  /* 0x0021c85701007387 */ /* 0x0001e20000100800 */
[----:B------:R-:W-:-:S03]  /*eb60*/  PRMT R46, RZ, 0x7610, R46 ;  /* 0x00007610ff2e7816 */ /* 0x000fc6000000002e */
[----:B------:R1:W-:Y:S01]  /*eb70*/  STL.64 [R1+0x1050], R18 ;  /* 0x0010501201007387 */ /* 0x0003e20000100a00 */
[----:B--2---:R-:W-:-:S03]  /*eb80*/  PRMT R6, RZ, 0x7610, R6 ;  /* 0x00007610ff067816 */ /* 0x004fc60000000006 */
        /* <DEDUP_REMOVED lines=23> */
[----:B------:R-:W-:Y:S01]  /*ed00*/  PRMT R86, RZ, 0x7610, R86 ;  /* 0x00007610ff567816 */ /* 0x000fe20000000056 */
[C---:B0-----:R-:W-:Y:S02]  /*ed10*/  IMAD.WIDE R46, R0.reuse, 0x2, R26 ;  /* 0x00000002002e7825 */ /* 0x041fe400078e021a */
[----:B------:R0:W-:Y:S04]  /*ed20*/  STL [R1+0x23f0], R7 ;  /* 0x0023f00701007387 */ /* 0x0001e80000100800 */
[----:B------:R1:W-:Y:S04]  /*ed30*/  STL.64 [R1+0x1030], R46 ;  /* 0x0010302e01007387 */ /* 0x0003e80000100a00 */
[----:B------:R-:W3:Y:S01]  /*ed40*/  @!P2 LDG.E.U16 R87, desc[UR6][R46.64] ;  /* 0x000000062e57a981 */ /* 0x000ee2000c1e1500 */
[----:B0-----:R-:W-:-:S03]  /*ed50*/  IMAD.WIDE R6, R0, 0x2, R24 ;  /* 0x0000000200067825 */ /* 0x001fc600078e0218 */
[----:B------:R0:W4:Y:S04]  /*ed60*/  @!P2 LDG.E.U16 R19, desc[UR6][R44.64] ;  /* 0x000000062c13a981 */ /* 0x000128000c1e1500 */
[----:B------:R0:W-:Y:S04]  /*ed70*/  STL.64 [R1+0x1028], R6 ;  /* 0x0010280601007387 */ /* 0x0001e80000100a00 */
[----:B------:R-:W2:Y:S04]  /*ed80*/  @!P2 LDG.E.U16 R86, desc[UR6][R6.64] ;  /* 0x000000060656a981 */ /* 0x000ea8000c1e1500 */
[----:B-1----:R-:W3:Y:S04]  /*ed90*/  LDL.LU.64 R46, [R1+0x45e0] ;  /* 0x0045e000012e7983 */ /* 0x002ee80000300a00 */
[----:B------:R1:W-:Y:S04]  /*eda0*/  STL.64 [R1+0x1020], R44 ;  /* 0x0010202c01007387 */ /* 0x0003e80000100a00 */
[----:B0-----:R-:W4:Y:S01]  /*edb0*/  LDL.LU.64 R6, [R1+0x45d8] ;  /* 0x0045d80001067983 */ /* 0x001f220000300a00 */
[----:B------:R-:W-:-:S05]  /*edc0*/  VIADD R0, R28, 0xffffff7e ;  /* 0xffffff7e1c007836 */ /* 0x000fca0000000000 */
[----:B------:R-:W-:Y:S01]  /*edd0*/  ISETP.GE.U32.AND P2, PT, R0, 0x7ffffe7f, PT ;  /* 0x7ffffe7f0000780c */ /* 0x000fe20003f46070 */
[----:B------:R-:W-:Y:S01]  /*ede0*/  IMAD R0, R3, 0x7d, RZ ;  /* 0x0000007d03007824 */ /* 0x000fe200078e02ff */
[----:B------:R0:W-:Y:S03]  /*edf0*/  STL.64 [R1+0x1018], R42 ;  /* 0x0010182a01007387 */ /* 0x0001e60000100a00 */
[----:B-1----:R-:W-:-:S04]  /*ee00*/  IMAD.WIDE R44, R0, 0x2, R26 ;  /* 0x00000002002c7825 */ /* 0x002fc800078e021a */
[----:B0-----:R-:W-:Y:S01]  /*ee10*/  IMAD.WIDE R42, R0, 0x2, R22 ;  /* 0x00000002002a7825 */ /* 0x001fe200078e0216 */
[----:B--2---:R-:W-:Y:S01]  /*ee20*/  STL [R1+0x2568], R86 ;  /* 0x0025685601007387 */ /* 0x004fe20000100800 */
[----:B---3--:R-:W-:-:S03]  /*ee30*/  PRMT R47, RZ, 0x7610, R47 ;  /* 0x00007610ff2f7816 */ /* 0x008fc6000000002f */
[----:B------:R0:W-:Y:S01]  /*ee40*/  STL [R1+0x256c], R87 ;  /* 0x00256c5701007387 */ /* 0x0001e20000100800 */
[----:B------:R-:W-:-:S03]  /*ee50*/  PRMT R46, RZ, 0x7610, R46 ;  /* 0x00007610ff2e7816 */ /* 0x000fc6000000002e */
[----:B------:R-:W-:Y:S01]  /*ee60*/  STL [R1+0x2560], R18 ;  /* 0x0025601201007387 */ /* 0x000fe20000100800 */
[----:B----4-:R-:W-:-:S03]  /*ee70*/  PRMT R6, RZ, 0x7610, R6 ;  /* 0x00007610ff067816 */ /* 0x010fc60000000006 */
[----:B------:R1:W-:Y:S01]  /*ee80*/  STL [R1+0x2564], R19 ;  /* 0x0025641301007387 */ /* 0x0003e20000100800 */
[C---:B0-----:R-:W-:Y:S01]  /*ee90*/  IMAD.WIDE R86, R0.reuse, 0x2, R24 ;  /* 0x0000000200567825 */ /* 0x041fe200078e0218 */
[----:B------:R-:W-:Y:S02]  /*eea0*/  PRMT R7, RZ, 0x7610, R7 ;  /* 0x00007610ff077816 */ /* 0x000fe40000000007 */
[----:B------:R0:W-:Y:S04]  /*eeb0*/  STL.64 [R1+0x1010], R44 ;  /* 0x0010102c01007387 */ /* 0x0001e80000100a00 */
[----:B------:R-:W2:Y:S01]  /*eec0*/  @!P4 LDG.E.U16 R47, desc[UR6][R44.64] ;  /* 0x000000062c2fc981 */ /* 0x000ea2000c1e1500 */
[----:B-1----:R-:W-:-:S03]  /*eed0*/  IMAD.WIDE R18, R0, 0x2, R20 ;  /* 0x0000000200127825 */ /* 0x002fc600078e0214 */
[----:B------:R1:W-:Y:S04]  /*eee0*/  STL.64 [R1+0x1008], R86 ;  /* 0x0010085601007387 */ /* 0x0003e80000100a00 */
[----:B------:R-:W3:Y:S04]  /*eef0*/  @!P4 LDG.E.U16 R46, desc[UR6][R86.64] ;  /* 0x00000006562ec981 */ /* 0x000ee8000c1e1500 */
[----:B0-----:R-:W4:Y:S04]  /*ef00*/  LDL.LU.64 R44, [R1+0x45d0] ;  /* 0x0045d000012c7983 */ /* 0x001f280000300a00 */
[----:B------:R0:W-:Y:S04]  /*ef10*/  STL.64 [R1+0x1000], R42 ;  /* 0x0010002a01007387 */ /* 0x0001e80000100a00 */
[----:B------:R-:W2:Y:S04]  /*ef20*/  @!P4 LDG.E.U16 R6, desc[UR6][R18.64] ;  /* 0x000000061206c981 */ /* 0x000ea8000c1e1500 */
[----:B-1----:R-:W3:Y:S04]  /*ef30*/  LDL.LU.64 R86, [R1+0x45c8] ;  /* 0x0045c80001567983 */ /* 0x002ee80000300a00 */
[----:B------:R0:W4:Y:S01]  /*ef40*/  @!P4 LDG.E.U16 R7, desc[UR6][R42.64] ;  /* 0x000000062a07c981 */ /* 0x000122000c1e1500 */
[----:B------:R-:W-:-:S05]  /*ef50*/  VIADD R0, R28, 0xffffff7d ;  /* 0xffffff7d1c007836 */ /* 0x000fca0000000000 */
[----:B------:R-:W-:Y:S01]  /*ef60*/  ISETP.GE.U32.AND P4, PT, R0, 0x7ffffe7e, PT ;  /* 0x7ffffe7e0000780c */ /* 0x000fe20003f86070 */
[----:B------:R-:W-:Y:S01]  /*ef70*/  IMAD R0, R3, 0x7e, RZ ;  /* 0x0000007e03007824 */ /* 0x000fe200078e02ff */
[----:B------:R1:W-:Y:S01]  /*ef80*/  STL.64 [R1+0xff8], R18 ;  /* 0x000ff81201007387 */ /* 0x0003e20000100a00 */
[----:B------:R-:W-:Y:S02]  /*ef90*/  PRMT R40, RZ, 0x7610, R40 ;  /* 0x00007610ff287816 */ /* 0x000fe40000000028 */
[----:B------:R-:W-:Y:S01]  /*efa0*/  PRMT R41, RZ, 0x7610, R41 ;  /* 0x00007610ff297816 */ /* 0x000fe20000000029 */
[----:B0-----:R-:W-:-:S05]  /*efb0*/  IMAD.WIDE R42, R0, 0x2, R20 ;  /* 0x00000002002a7825 */ /* 0x001fca00078e0214 */
[----:B------:R-:W4:Y:S01]  /*efc0*/  @!P5 LDG.E.U16 R40, desc[UR6][R42.64] ;  /* 0x000000062a28d981 */ /* 0x000f22000c1e1500 */
[----:B-1----:R-:W-:-:S03]  /*efd0*/  IMAD.WIDE R18, R0, 0x2, R26 ;  /* 0x0000000200127825 */ /* 0x002fc600078e021a */
[----:B--2---:R-:W-:Y:S01]  /*efe0*/  STL [R1+0x2700], R6 ;  /* 0x0027000601007387 */ /* 0x004fe20000100800 */
[----:B---3--:R-:W-:Y:S02]  /*eff0*/  PRMT R87, RZ, 0x7610, R87 ;  /* 0x00007610ff577816 */ /* 0x008fe40000000057 */
[----:B------:R-:W-:Y:S01]  /*f000*/  PRMT R86, RZ, 0x7610, R86 ;  /* 0x00007610ff567816 */ /* 0x000fe20000000056 */
[----:B----4-:R0:W-:Y:S04]  /*f010*/  STL [R1+0x2704], R7 ;  /* 0x0027040701007387 */ /* 0x0101e80000100800 */
        /* <DEDUP_REMOVED lines=19> */
[----:B---3--:R-:W-:Y:S04]  /*f150*/  STL [R1+0x28a8], R86 ;  /* 0x0028a85601007387 */ /* 0x008fe80000100800 */
[----:B--2---:R0:W-:Y:S04]  /*f160*/  STL [R1+0x28ac], R87 ;  /* 0x0028ac5701007387 */ /* 0x0041e80000100800 */
[----:B------:R-:W-:Y:S01]  /*f170*/  STL [R1+0x28a0], R40 ;  /* 0x0028a02801007387 */ /* 0x000fe20000100800 */
[----:B----4-:R-:W-:-:S02]  /*f180*/  PRMT R6, RZ, 0x7610, R6 ;  /* 0x00007610ff067816 */ /* 0x010fc40000000006 */
[----:B------:R-:W-:Y:S01]  /*f190*/  PRMT R7, RZ, 0x7610, R7 ;  /* 0x00007610ff077816 */ /* 0x000fe20000000007 */
[C---:B0-----:R-:W-:Y:S01]  /*f1a0*/  IMAD.WIDE R86, R0.reuse, 0x2, R26 ;  /* 0x0000000200567825 */ /* 0x041fe200078e021a */
[----:B------:R0:W-:Y:S04]  /*f1b0*/  STL [R1+0x28a4], R41 ;  /* 0x0028a42901007387 */ /* 0x0001e80000100800 */
[----:B------:R1:W-:Y:S04]  /*f1c0*/  STL.64 [R1+0xfd0], R86 ;  /* 0x000fd05601007387 */ /* 0x0003e80000100a00 */
[----:B------:R-:W2:Y:S01]  /*f1d0*/  @!P0 LDG.E.U16 R93, desc[UR6][R86.64] ;  /* 0x00000006565d8981 */ /* 0x000ea2000c1e1500 */
[----:B0-----:R-:W-:-:S03]  /*f1e0*/  IMAD.WIDE R40, R0, 0x2, R20 ;  /* 0x0000000200287825 */ /* 0x001fc600078e0214 */
[----:B------:R0:W-:Y:S04]  /*f1f0*/  STL.64 [R1+0xfc8], R46 ;  /* 0x000fc82e01007387 */ /* 0x0001e80000100a00 */
[----:B------:R-:W3:Y:S04]  /*f200*/  @!P0 LDG.E.U16 R6, desc[UR6][R40.64] ;  /* 0x0000000628068981 */ /* 0x000ee8000c1e1500 */
[----:B------:R-:W4:Y:S04]  /*f210*/  @!P0 LDG.E.U16 R7, desc[UR6][R42.64] ;  /* 0x000000062a078981 */ /* 0x000f28000c1e1500 */
[----:B-1----:R-:W2:Y:S01]  /*f220*/  LDL.LU.64 R86, [R1+0x45b0] ;  /* 0x0045b00001567983 */ /* 0x002ea20000300a00 */
[----:B------:R-:W-:Y:S01]  /*f230*/  PRMT R39, RZ, 0x7610, R39 ;  /* 0x00007610ff277816 */ /* 0x000fe20000000027 */
[----:B------:R-:W-:-:S02]  /*f240*/  VIADD R0, R28, 0xffffff7b ;  /* 0xffffff7b1c007836 */ /* 0x000fc40000000000 */
[----:B------:R-:W-:Y:S04]  /*f250*/  STL.64 [R1+0xfc0], R42 ;  /* 0x000fc02a01007387 */ /* 0x000fe80000100a00 */
[----:B------:R0:W2:Y:S01]  /*f260*/  @!P0 LDG.E.U16 R39, desc[UR6][R46.64] ;  /* 0x000000062e278981 */ /* 0x0000a2000c1e1500 */
[----:B------:R-:W-:Y:S01]  /*f270*/  ISETP.GE.U32.AND P0, PT, R0, 0x7ffffe7c, PT ;  /* 0x7ffffe7c0000780c */ /* 0x000fe20003f06070 */
[----:B------:R-:W-:Y:S02]  /*f280*/  IMAD.SHL.U32 R0, R3, 0x80, RZ ;  /* 0x0000008003007824 */ /* 0x000fe400078e00ff */
[----:B------:R1:W-:Y:S02]  /*f290*/  STL.64 [R1+0xfb8], R40 ;  /* 0x000fb82801007387 */ /* 0x0003e40000100a00 */
[----:B0-----:R-:W-:Y:S01]  /*f2a0*/  IMAD.WIDE R46, R0, 0x2, R24 ;  /* 0x00000002002e7825 */ /* 0x001fe200078e0218 */
[----:B------:R-:W-:-:S03]  /*f2b0*/  PRMT R38, RZ, 0x7610, R38 ;  /* 0x00007610ff267816 */ /* 0x000fc60000000026 */
[----:B-1----:R-:W-:-:S05]  /*f2c0*/  IMAD.WIDE R40, R0, 0x2, R20 ;  /* 0x0000000200287825 */ /* 0x002fca00078e0214 */
[----:B------:R-:W2:Y:S04]  /*f2d0*/  @!P1 LDG.E.U16 R38, desc[UR6][R40.64] ;  /* 0x0000000628269981 */ /* 0x000ea8000c1e1500 */
[----:B---3--:R-:W-:Y:S04]  /*f2e0*/  STL [R1+0x2a30], R6 ;  /* 0x002a300601007387 */ /* 0x008fe80000100800 */
[----:B----4-:R0:W-:Y:S01]  /*f2f0*/  STL [R1+0x2a34], R7 ;  /* 0x002a340701007387 */ /* 0x0101e20000100800 */
[----:B--2---:R-:W-:Y:S01]  /*f300*/  PRMT R87, RZ, 0x7610, R87 ;  /* 0x00007610ff577816 */ /* 0x004fe20000000057 */
[----:B0-----:R-:W-:-:S05]  /*f310*/  IMAD.WIDE R6, R0, 0x2, R26 ;  /* 0x0000000200067825 */ /* 0x001fca00078e021a */
[----:B------:R0:W-:Y:S04]  /*f320*/  STL.64 [R1+0xfb0], R6 ;  /* 0x000fb00601007387 */ /* 0x0001e80000100a00 */
[----:B------:R1:W-:Y:S04]  /*f330*/  STL.64 [R1+0xfa8], R46 ;  /* 0x000fa82e01007387 */ /* 0x0003e80000100a00 */
[----:B------:R-:W2:Y:S04]  /*f340*/  @!P1 LDG.E.U16 R87, desc[UR6][R6.64] ;  /* 0x0000000606579981 */ /* 0x000ea8000c1e1500 */
[----:B0-----:R-:W3:Y:S01]  /*f350*/  LDL.LU.64 R6, [R1+0x45a8] ;  /* 0x0045a80001067983 */ /* 0x001ee20000300a00 */
[----:B------:R-:W-:Y:S01]  /*f360*/  PRMT R86, RZ, 0x7610, R86 ;  /* 0x00007610ff567816 */ /* 0x000fe20000000056 */
[----:B------:R-:W-:Y:S01]  /*f370*/  IMAD.WIDE R42, R0, 0x2, R22 ;  /* 0x00000002002a7825 */ /* 0x000fe200078e0216 */
[----:B------:R-:W-:-:S03]  /*f380*/  PRMT R85, RZ, 0x7610, R85 ;  /* 0x00007610ff557816 */ /* 0x000fc60000000055 */
[----:B------:R-:W-:Y:S01]  /*f390*/  VIADD R0, R28, 0xffffff7a ;  /* 0xffffff7a1c007836 */ /* 0x000fe20000000000 */
[----:B------:R1:W4:Y:S04]  /*f3a0*/  @!P1 LDG.E.U16 R86, desc[UR6][R46.64] ;  /* 0x000000062e569981 */ /* 0x000328000c1e1500 */
[----:B------:R0:W2:Y:S01]  /*f3b0*/  @!P1 LDG.E.U16 R85, desc[UR6][R42.64] ;  /* 0x000000062a559981 */ /* 0x0000a2000c1e1500 */
[----:B------:R-:W-:Y:S01]  /*f3c0*/  ISETP.GE.U32.AND P1, PT, R0, 0x7ffffe7b, PT ;  /* 0x7ffffe7b0000780c */ /* 0x000fe20003f26070 */
[----:B------:R-:W-:Y:S02]  /*f3d0*/  IMAD R0, R3, 0x81, RZ ;  /* 0x0000008103007824 */ /* 0x000fe400078e02ff */
[----:B------:R0:W-:Y:S02]  /*f3e0*/  STL.64 [R1+0xfa0], R42 ;  /* 0x000fa02a01007387 */ /* 0x0001e40000100a00 */
[----:B-1----:R-:W-:Y:S01]  /*f3f0*/  IMAD.WIDE R46, R0, 0x2, R26 ;  /* 0x00000002002e7825 */ /* 0x002fe200078e021a */
[----:B------:R-:W-:Y:S01]  /*f400*/  PRMT R9, RZ, 0x7610, R9 ;  /* 0x00007610ff097816 */ /* 0x000fe20000000009 */
[----:B------:R1:W-:Y:S01]  /*f410*/  STL.64 [R1+0xf98], R40 ;  /* 0x000f982801007387 */ /* 0x0003e20000100a00 */
[----:B------:R-:W-:-:S03]  /*f420*/  PRMT R10, RZ, 0x7610, R10 ;  /* 0x00007610ff0a7816 */ /* 0x000fc6000000000a */
[----:B------:R-:W-:Y:S01]  /*f430*/  STL [R1+0x2a3c], R93 ;  /* 0x002a3c5d01007387 */ /* 0x000fe20000100800 */
[----:B------:R-:W-:-:S03]  /*f440*/  PRMT R18, RZ, 0x7610, R18 ;  /* 0x00007610ff127816 */ /* 0x000fc60000000012 */
[----:B------:R-:W-:Y:S01]  /*f450*/  STL [R1+0x2a38], R39 ;  /* 0x002a382701007387 */ /* 0x000fe20000100800 */
[----:B0-----:R-:W-:-:S03]  /*f460*/  IMAD.WIDE R42, R0, 0x2, R24 ;  /* 0x00000002002a7825 */ /* 0x001fc600078e0218 */
[----:B------:R0:W-:Y:S01]  /*f470*/  STL [R1+0x3c], R38 ;  /* 0x00003c2601007387 */ /* 0x0001e20000100800 */
[----:B-1----:R-:W-:-:S03]  /*f480*/  IMAD.WIDE R40, R0, 0x2, R22 ;  /* 0x0000000200287825 */ /* 0x002fc600078e0216 */
[----:B------:R-:W2:Y:S04]  /*f490*/  @!P2 LDG.E.U16 R9, desc[UR6][R42.64] ;  /* 0x000000062a09a981 */ /* 0x000ea8000c1e1500 */
[----:B------:R-:W2:Y:S01]  /*f4a0*/  @!P2 LDG.E.U16 R10, desc[UR6][R40.64] ;  /* 0x00000006280aa981 */ /* 0x000ea2000c1e1500 */
[----:B0-----:R-:W-:-:S05]  /*f4b0*/  IMAD.WIDE R38, R0, 0x2, R20 ;  /* 0x0000000200267825 */ /* 0x001fca00078e0214 */
[----:B------:R-:W2:Y:S01]  /*f4c0*/  @!P2 LDG.E.U16 R18, desc[UR6][R38.64] ;  /* 0x000000062612a981 */ /* 0x000ea2000c1e1500 */
[----:B---3--:R-:W-:-:S06]  /*f4d0*/  PRMT R7, RZ, 0x7610, R7 ;  /* 0x00007610ff077816 */ /* 0x008fcc0000000007 */
        /* <DEDUP_REMOVED lines=12> */
[----:B-1----:R-:W-:-:S03]  /*f5a0*/  IMAD.WIDE R42, R0, 0x2, R22 ;  /* 0x00000002002a7825 */ /* 0x002fc600078e0216 */
[----:B------:R-:W2:Y:S01]  /*f5b0*/  @!P4 LDG.E.U16 R44, desc[UR6][R46.64] ;  /* 0x000000062e2cc981 */ /* 0x000ea2000c1e1500 */
[----:B----4-:R-:W-:-:S03]  /*f5c0*/  IMAD.WIDE R40, R0, 0x2, R20 ;  /* 0x0000000200287825 */ /* 0x010fc600078e0214 */
[----:B------:R-:W4:Y:S04]  /*f5d0*/  @!P4 LDG.E.U16 R37, desc[UR6][R42.64] ;  /* 0x000000062a25c981 */ /* 0x000f28000c1e1500 */
[----:B------:R-:W4:Y:S04]  /*f5e0*/  @!P4 LDG.E.U16 R36, desc[UR6][R40.64] ;  /* 0x000000062824c981 */ /* 0x000f28000c1e1500 */
[----:B---3--:R-:W-:Y:S04]  /*f5f0*/  STL [R1+0x3f48], R7 ;  /* 0x003f480701007387 */ /* 0x008fe80000100800 */
[----:B------:R0:W-:Y:S04]  /*f600*/  STL.64 [R1+0xf78], R38 ;  /* 0x000f782601007387 */ /* 0x0001e80000100a00 */
[----:B--2---:R-:W-:Y:S04]  /*f610*/  STL [R1+0x3f4c], R9 ;  /* 0x003f4c0901007387 */ /* 0x004fe80000100800 */
[----:B------:R-:W-:Y:S01]  /*f620*/  STL [R1+0x3f50], R10 ;  /* 0x003f500a01007387 */ /* 0x000fe20000100800 */
[----:B0-----:R-:W-:-:S03]  /*f630*/  IMAD.WIDE R38, R0, 0x2, R26 ;  /* 0x0000000200267825 */ /* 0x001fc600078e021a */
[----:B------:R-:W-:Y:S04]  /*f640*/  STL [R1+0x3f54], R18 ;  /* 0x003f541201007387 */ /* 0x000fe80000100800 */
[----:B------:R0:W-:Y:S04]  /*f650*/  STL.64 [R1+0xf70], R38 ;  /* 0x000f702601007387 */ /* 0x0001e80000100a00 */
[----:B------:R1:W-:Y:S04]  /*f660*/  STL.64 [R1+0xf68], R46 ;  /* 0x000f682e01007387 */ /* 0x0003e80000100a00 */
[----:B------:R-:W2:Y:S04]  /*f670*/  @!P4 LDG.E.U16 R45, desc[UR6][R38.64] ;  /* 0x00000006262dc981 */ /* 0x000ea8000c1e1500 */
[----:B0-----:R-:W3:Y:S04]  /*f680*/  LDL.LU.64 R38, [R1+0x45a0] ;  /* 0x0045a00001267983 */ /* 0x001ee80000300a00 */
[----:B------:R0:W-:Y:S04]  /*f690*/  STL.64 [R1+0xf60], R42 ;  /* 0x000f602a01007387 */ /* 0x0001e80000100a00 */
[----:B-1----:R-:W3:Y:S01]  /*f6a0*/  LDL.LU.64 R46, [R1+0x4598] ;  /* 0x00459800012e7983 */ /* 0x002ee20000300a00 */
[----:B------:R-:W-:-:S03]  /*f6b0*/  VIADD R0, R28, 0xffffff78 ;  /* 0xffffff781c007836 */ /* 0x000fc60000000000 */
[----:B------:R1:W-:Y:S02]  /*f6c0*/  STL.64 [R1+0xf58], R40 ;  /* 0x000f582801007387 */ /* 0x0003e40000100a00 */
[----:B------:R-:W-:Y:S01]  /*f6d0*/  ISETP.GE.U32.AND P4, PT, R0, 0x7ffffe79, PT ;  /* 0x7ffffe790000780c */ /* 0x000fe20003f86070 */
[----:B------:R-:W-:Y:S01]  /*f6e0*/  IMAD R0, R3, 0x83, RZ ;  /* 0x0000008303007824 */ /* 0x000fe200078e02ff */
[----:B----4-:R-:W-:Y:S04]  /*f6f0*/  STL [R1+0x21ac], R36 ;  /* 0x0021ac2401007387 */ /* 0x010fe80000100800 */
[----:B------:R4:W-:Y:S01]  /*f700*/  STL [R1+0x21b0], R37 ;  /* 0x0021b02501007387 */ /* 0x0009e20000100800 */
[----:B0-----:R-:W-:-:S03]  /*f710*/  IMAD.WIDE R42, R0, 0x2, R22 ;  /* 0x00000002002a7825 */ /* 0x001fc600078e0216 */
[----:B------:R-:W-:Y:S01]  /*f720*/  STL [R1+0x21b4], R44 ;  /* 0x0021b42c01007387 */ /* 0x000fe20000100800 */
[----:B-1----:R-:W-:-:S04]  /*f730*/  IMAD.WIDE R40, R0, 0x2, R20 ;  /* 0x0000000200287825 */ /* 0x002fc800078e0214 */
[C---:B----4-:R-:W-:Y:S01]  /*f740*/  IMAD.WIDE R36, R0.reuse, 0x2, R26 ;  /* 0x0000000200247825 */ /* 0x050fe200078e021a */
[----:B--2---:R0:W-:Y:S04]  /*f750*/  STL [R1+0x21b8], R45 ;  /* 0x0021b82d01007387 */ /* 0x0041e80000100800 */
[----:B------:R1:W-:Y:S01]  /*f760*/  STL.64 [R1+0xf50], R36 ;  /* 0x000f502401007387 */ /* 0x0003e20000100a00 */
[----:B---3--:R-:W-:Y:S01]  /*f770*/  PRMT R38, RZ, 0x7610, R38 ;  /* 0x00007610ff267816 */ /* 0x008fe20000000026 */
        /* <DEDUP_REMOVED lines=87> */
[----:B------:R-:W-:-:S03]  /*fcf0*/  IADD3 R0, PT, PT, R28, -0x8c, RZ ;  /* 0xffffff741c007810 */ /* 0x000fc60007ffe0ff */
[----:B------:R0:W-:Y:S01]  /*fd00*/  STL.64 [R1+0xed8], R40 ;  /* 0x000ed82801007387 */ /* 0x0001e20000100a00 */
        /* <DEDUP_REMOVED lines=31> */
[----:B------:R-:W-:Y:S01]  /*ff00*/  PRMT R36, RZ, 0x7610, R36 ;  /* 0x00007610ff247816 */ /* 0x000fe20000000024 */
[----:B0-----:R-:W-:Y:S01]  /*ff10*/  IMAD.WIDE R38, R0, 0x2, R26 ;  /* 0x0000000200267825 */ /* 0x001fe200078e021a */
[----:B------:R-:W-:Y:S01]  /*ff20*/  PRMT R37, RZ, 0x7610, R37 ;  /* 0x00007610ff257816 */ /* 0x000fe20000000025 */
[----:B------:R-:W-:Y:S04]  /*ff30*/  STL [R1+0x2a28], R46 ;  /* 0x002a282e01007387 */ /* 0x000fe80000100800 */
[----:B------:R0:W-:Y:S04]  /*ff40*/  STL [R1+0x2a2c], R47 ;  /* 0x002a2c2f01007387 */ /* 0x0001e80000100800 */
[----:B------:R-:W2:Y:S01]  /*ff50*/  @!P5 LDG.E.U16 R36, desc[UR6][R40.64] ;  /* 0x000000062824d981 */ /* 0x000ea2000c1e1500 */
[----:B------:R-:W-:-:S02]  /*ff60*/  PRMT R44, RZ, 0x7610, R44 ;  /* 0x00007610ff2c7816 */ /* 0x000fc4000000002c */
[----:B------:R-:W-:Y:S01]  /*ff70*/  PRMT R45, RZ, 0x7610, R45 ;  /* 0x00007610ff2d7816 */ /* 0x000fe2000000002d */
[----:B------:R1:W3:Y:S01]  /*ff80*/  @!P5 LDG.E.U16 R37, desc[UR6][R42.64] ;  /* 0x000000062a25d981 */ /* 0x0002e2000c1e1500 */
[----:B0-----:R-:W-:-:S04]  /*ff90*/  IMAD.WIDE R46, R0, 0x2, R24 ;  /* 0x00000002002e7825 */ /* 0x001fc800078e0218 */
[----:B------:R-:W4:Y:S04]  /*ffa0*/  @!P5 LDG.E.U16 R45, desc[UR6][R38.64] ;  /* 0x00000006262dd981 */ /* 0x000f28000c1e1500 */
[----:B------:R-:W2:Y:S01]  /*ffb0*/  @!P5 LDG.E.U16 R44, desc[UR6][R46.64] ;  /* 0x000000062e2cd981 */ /* 0x000ea2000c1e1500 */
[----:B------:R-:W-:-:S03]  /*ffc0*/  VIADD R0, R28, 0xffffff72 ;  /* 0xffffff721c007836 */ /* 0x000fc60000000000 */
[----:B------:R0:W-:Y:S02]  /*ffd0*/  STL.64 [R1+0xeb0], R38 ;  /* 0x000eb02601007387 */ /* 0x0001e40000100a00 */
[----:B------:R-:W-:Y:S02]  /*ffe0*/  ISETP.GE.U32.AND P5, PT, R0, 0x7ffffe73, PT ;  /* 0x7ffffe730000780c */ /* 0x000fe40003fa6070 */
[----:B------:R1:W-:Y:S01]  /*fff0*/  STL.64 [R1+0xea8], R46 ;  /* 0x000ea82e01007387 */ /* 0x0003e20000100a00 */
[----:B------:R-:W-:Y:S01]  /*10000*/  IMAD R0, R3, 0x89, RZ ;  /* 0x0000008903007824 */ /* 0x000fe200078e02ff */
[----:B------:R-:W-:Y:S02]  /*10010*/  PRMT R29, RZ, 0x7610, R29 ;  /* 0x00007610ff1d7816 */ /* 0x000fe4000000001d */
[----:B0-----:R-:W3:Y:S04]  /*10020*/  LDL.LU.64 R38, [R1+0x4540] ;  /* 0x0045400001267983 */ /* 0x001ee80000300a00 */
[----:B------:R0:W-:Y:S04]  /*10030*/  STL.64 [R1+0xea0], R42 ;  /* 0x000ea02a01007387 */ /* 0x0001e80000100a00 */
[----:B-1----:R-:W3:Y:S04]  /*10040*/  LDL.LU.64 R46, [R1+0x4538] ;  /* 0x00453800012e7983 */ /* 0x002ee80000300a00 */
[----:B------:R1:W-:Y:S01]  /*10050*/  STL.64 [R1+0xe98], R40 ;  /* 0x000e982801007387 */ /* 0x0003e20000100a00 */
[----:B------:R-:W-:-:S02]  /*10060*/  PRMT R6, RZ, 0x7610, R6 ;  /* 0x00007610ff067816 */ /* 0x000fc40000000006 */
[----:B------:R-:W-:Y:S01]  /*10070*/  PRMT R16, RZ, 0x7610, R16 ;  /* 0x00007610ff107816 */ /* 0x000fe20000000010 */
[----:B0-----:R-:W-:Y:S01]  /*10080*/  IMAD.WIDE R42, R0, 0x2, R24 ;  /* 0x00000002002a7825 */ /* 0x001fe200078e0218 */
[----:B------:R-:W-:-:S04]  /*10090*/  PRMT R19, RZ, 0x7610, R19 ;  /* 0x00007610ff137816 */ /* 0x000fc80000000013 */
[----:B------:R-:W3:Y:S01]  /*100a0*/  @!P0 LDG.E.U16 R6, desc[UR6][R42.64] ;  /* 0x000000062a068981 */ /* 0x000ee2000c1e1500 */
[----:B-1----:R-:W-:-:S05]  /*100b0*/  IMAD.WIDE R40, R0, 0x2, R22 ;  /* 0x0000000200287825 */ /* 0x002fca00078e0216 */
[----:B------:R-:W3:Y:S04]  /*100c0*/  @!P0 LDG.E.U16 R16, desc[UR6][R40.64] ;  /* 0x0000000628108981 */ /* 0x000ee8000c1e1500 */
[----:B--2---:R-:W-:Y:S04]  /*100d0*/  STL [R1+0x34], R44 ;  /* 0x0000342c01007387 */ /* 0x004fe80000100800 */
[----:B----4-:R0:W-:Y:S04]  /*100e0*/  STL [R1+0x38], R45 ;  /* 0x0000382d01007387 */ /* 0x0101e80000100800 */
[----:B------:R-:W-:Y:S01]  /*100f0*/  STL [R1+0x2c], R36 ;  /* 0x00002c2401007387 */ /* 0x000fe20000100800 */
[----:B0-----:R-:W-:-:S03]  /*10100*/  IMAD.WIDE R44, R0, 0x2, R26 ;  /* 0x00000002002c7825 */ /* 0x001fc600078e021a */
[----:B---3--:R0:W-:Y:S04]  /*10110*/  STL [R1+0x30], R37 ;  /* 0x0000302501007387 */ /* 0x0081e80000100800 */
[----:B------:R1:W2:Y:S01]  /*10120*/  @!P0 LDG.E.U16 R29, desc[UR6][R44.64] ;  /* 0x000000062c1d8981 */ /* 0x0002a2000c1e1500 */
[----:B0-----:R-:W-:-:S05]  /*10130*/  IMAD.WIDE R36, R0, 0x2, R20 ;  /* 0x0000000200247825 */ /* 0x001fca00078e0214 */
        /* <DEDUP_REMOVED lines=12> */
[----:B----4-:R-:W-:-:S03]  /*10200*/  IMAD.WIDE R42, R0, 0x2, R22 ;  /* 0x00000002002a7825 */ /* 0x010fc600078e0216 */
[----:B------:R-:W4:Y:S01]  /*10210*/  @!P1 LDG.E.U16 R46, desc[UR6][R44.64] ;  /* 0x000000062c2e9981 */ /* 0x000f22000c1e1500 */
[----:B0-----:R-:W-:-:S03]  /*10220*/  IMAD.WIDE R40, R0, 0x2, R20 ;  /* 0x0000000200287825 */ /* 0x001fc600078e0214 */
[----:B------:R-:W4:Y:S04]  /*10230*/  @!P1 LDG.E.U16 R39, desc[UR6][R42.64] ;  /* 0x000000062a279981 */ /* 0x000f28000c1e1500 */
[----:B------:R-:W4:Y:S04]  /*10240*/  @!P1 LDG.E.U16 R38, desc[UR6][R40.64] ;  /* 0x0000000628269981 */ /* 0x000f28000c1e1500 */
[----:B--2---:R-:W-:Y:S04]  /*10250*/  STL [R1+0x3f58], R29 ;  /* 0x003f581d01007387 */ /* 0x004fe80000100800 */
[----:B------:R0:W-:Y:S04]  /*10260*/  STL.64 [R1+0xe78], R36 ;  /* 0x000e782401007387 */ /* 0x0001e80000100a00 */
[----:B------:R-:W-:Y:S04]  /*10270*/  STL [R1+0x3f5c], R6 ;  /* 0x003f5c0601007387 */ /* 0x000fe80000100800 */
[----:B------:R-:W-:Y:S01]  /*10280*/  STL [R1+0x3f60], R16 ;  /* 0x003f601001007387 */ /* 0x000fe20000100800 */
[----:B0-----:R-:W-:-:S03]  /*10290*/  IMAD.WIDE R36, R0, 0x2, R26 ;  /* 0x0000000200247825 */ /* 0x001fc600078e021a */
[----:B---3--:R-:W-:Y:S04]  /*102a0*/  STL [R1+0x3f64], R19 ;  /* 0x003f641301007387 */ /* 0x008fe80000100800 */
        /* <DEDUP_REMOVED lines=2054> */
[----:B------:R1:W2:Y:S04]  /*18310*/  @!P4 LDG.E.U16 R41, desc[UR6][R44.64] ;  /* 0x000000062c29c981 */ /* 0x0002a8000c1e1500 */
[----:B0-----:R-:W4:Y:S01]  /*18320*/  LDL.LU.64 R38, [R1+0x4008] ;  /* 0x0040080001267983 */ /* 0x001f220000300a00 */
[----:B------:R-:W-:-:S03]  /*18330*/  VIADD R0, R28, 0xffffff1e ;  /* 0xffffff1e1c007836 */ /* 0x000fc60000000000 */
[----:B------:R0:W-:Y:S02]  /*18340*/  STL.64 [R1+0x418], R42 ;  /* 0x0004182a01007387 */ /* 0x0001e40000100a00 */
[----:B------:R-:W-:Y:S01]  /*18350*/  ISETP.GE.U32.AND P4, PT, R0, 0x7ffffe1f, PT ;  /* 0x7ffffe1f0000780c */ /* 0x000fe20003f86070 */
[----:B------:R-:W-:Y:S01]  /*18360*/  IMAD R0, R3, 0xdd, RZ ;  /* 0x000000dd03007824 */ /* 0x000fe200078e02ff */
[----:B------:R-:W-:-:S03]  /*18370*/  PRMT R56, RZ, 0x7610, R56 ;  /* 0x00007610ff387816 */ /* 0x000fc60000000038 */
[----:B-1----:R-:W-:Y:S01]  /*18380*/  IMAD.WIDE R44, R0, 0x2, R20 ;  /* 0x00000002002c7825 */ /* 0x002fe200078e0214 */
[----:B------:R-:W-:-:S03]  /*18390*/  PRMT R57, RZ, 0x7610, R57 ;  /* 0x00007610ff397816 */ /* 0x000fc60000000039 */
[----:B0-----:R-:W-:-:S05]  /*183a0*/  IMAD.WIDE R42, R0, 0x2, R24 ;  /* 0x00000002002a7825 */ /* 0x001fca00078e0218 */
[----:B------:R-:W4:Y:S04]  /*183b0*/  @!P5 LDG.E.U16 R56, desc[UR6][R42.64] ;  /* 0x000000062a38d981 */ /* 0x000f28000c1e1500 */
[----:B---3--:R-:W-:Y:S04]  /*183c0*/  STL [R1+0x24a0], R40 ;  /* 0x0024a02801007387 */ /* 0x008fe80000100800 */
[----:B--2---:R0:W-:Y:S01]  /*183d0*/  STL [R1+0x24a4], R41 ;  /* 0x0024a42901007387 */ /* 0x0041e20000100800 */
[----:B----4-:R-:W-:-:S03]  /*183e0*/  PRMT R38, RZ, 0x7610, R38 ;  /* 0x00007610ff267816 */ /* 0x010fc60000000026 */
[----:B------:R-:W-:Y:S01]  /*183f0*/  STL [R1+0x24a8], R46 ;  /* 0x0024a82e01007387 */ /* 0x000fe20000100800 */
[----:B------:R-:W-:-:S03]  /*18400*/  PRMT R39, RZ, 0x7610, R39 ;  /* 0x00007610ff277816 */ /* 0x000fc60000000027 */
[----:B------:R1:W-:Y:S01]  /*18410*/  STL [R1+0x24ac], R47 ;  /* 0x0024ac2f01007387 */ /* 0x0003e20000100800 */
[----:B0-----:R-:W-:-:S03]  /*18420*/  IMAD.WIDE R40, R0, 0x2, R26 ;  /* 0x0000000200287825 */ /* 0x001fc600078e021a */
[----:B------:R-:W2:Y:S04]  /*18430*/  @!P5 LDG.E.U16 R38, desc[UR6][R44.64] ;  /* 0x000000062c26d981 */ /* 0x000ea8000c1e1500 */
[----:B------:R-:W3:Y:S01]  /*18440*/  @!P5 LDG.E.U16 R57, desc[UR6][R40.64] ;  /* 0x000000062839d981 */ /* 0x000ee2000c1e1500 */
[----:B-1----:R-:W-:-:S05]  /*18450*/  IMAD.WIDE R46, R0, 0x2, R22 ;  /* 0x00000002002e7825 */ /* 0x002fca00078e0216 */
[----:B------:R0:W4:Y:S04]  /*18460*/  @!P5 LDG.E.U16 R39, desc[UR6][R46.64] ;  /* 0x000000062e27d981 */ /* 0x000128000c1e1500 */
[----:B------:R1:W-:Y:S04]  /*18470*/  STL.64 [R1+0x410], R40 ;  /* 0x0004102801007387 */ /* 0x0003e80000100a00 */
[----:B------:R0:W-:Y:S04]  /*18480*/  STL.64 [R1+0x408], R42 ;  /* 0x0004082a01007387 */ /* 0x0001e80000100a00 */
[----:B-1----:R-:W3:Y:S01]  /*18490*/  LDL.LU.64 R40, [R1+0x4000] ;  /* 0x0040000001287983 */ /* 0x002ee20000300a00 */
[----:B------:R-:W-:-:S03]  /*184a0*/  VIADD R0, R28, 0xffffff1d ;  /* 0xffffff1d1c007836 */ /* 0x000fc60000000000 */
[----:B------:R1:W-:Y:S02]  /*184b0*/  STL.64 [R1+0x400], R46 ;  /* 0x0004002e01007387 */ /* 0x0003e40000100a00 */
[----:B------:R-:W-:Y:S01]  /*184c0*/  ISETP.GE.U32.AND P5, PT, R0, 0x7ffffe1e, PT ;  /* 0x7ffffe1e0000780c */ /* 0x000fe20003fa6070 */
[----:B------:R-:W-:Y:S01]  /*184d0*/  IMAD R0, R3, 0xde, RZ ;  /* 0x000000de03007824 */ /* 0x000fe200078e02ff */
[----:B0-----:R-:W3:Y:S01]  /*184e0*/  LDL.LU.64 R42, [R1+0x3ff8] ;  /* 0x003ff800012a7983 */ /* 0x001ee20000300a00 */
[----:B------:R-:W-:-:S03]  /*184f0*/  PRMT R59, RZ, 0x7610, R59 ;  /* 0x00007610ff3b7816 */ /* 0x000fc6000000003b */
[----:B------:R0:W-:Y:S01]  /*18500*/  STL.64 [R1+0x3f8], R44 ;  /* 0x0003f82c01007387 */ /* 0x0001e20000100a00 */
[----:B------:R-:W-:Y:S01]  /*18510*/  PRMT R58, RZ, 0x7610, R58 ;  /* 0x00007610ff3a7816 */ /* 0x000fe2000000003a */
[----:B-1----:R-:W-:-:S05]  /*18520*/  IMAD.WIDE R46, R0, 0x2, R24 ;  /* 0x00000002002e7825 */ /* 0x002fca00078e0218 */
[----:B------:R-:W3:Y:S01]  /*18530*/  @!P0 LDG.E.U16 R58, desc[UR6][R46.64] ;  /* 0x000000062e3a8981 */ /* 0x000ee2000c1e1500 */
[----:B0-----:R-:W-:-:S03]  /*18540*/  IMAD.WIDE R44, R0, 0x2, R20 ;  /* 0x00000002002c7825 */ /* 0x001fc600078e0214 */
[----:B--2---:R-:W-:Y:S04]  /*18550*/  STL [R1+0x2640], R38 ;  /* 0x0026402601007387 */ /* 0x004fe80000100800 */
[----:B----4-:R0:W-:Y:S04]  /*18560*/  STL [R1+0x2644], R39 ;  /* 0x0026442701007387 */ /* 0x0101e80000100800 */
[----:B------:R-:W-:Y:S04]  /*18570*/  STL [R1+0x2648], R56 ;  /* 0x0026483801007387 */ /* 0x000fe80000100800 */
[----:B---3--:R1:W-:Y:S01]  /*18580*/  STL [R1+0x264c], R57 ;  /* 0x00264c3901007387 */ /* 0x0083e20000100800 */
[----:B0-----:R-:W-:-:S05]  /*18590*/  IMAD.WIDE R38, R0, 0x2, R26 ;  /* 0x0000000200267825 */ /* 0x001fca00078e021a */
[----:B------:R0:W-:Y:S01]  /*185a0*/  STL.64 [R1+0x3f0], R38 ;  /* 0x0003f02601007387 */ /* 0x0001e20000100a00 */
[----:B-1----:R-:W-:-:S03]  /*185b0*/  IMAD.WIDE R56, R0, 0x2, R22 ;  /* 0x0000000200387825 */ /* 0x002fc600078e0216 */
[----:B------:R1:W-:Y:S01]  /*185c0*/  STL.64 [R1+0x3e8], R46 ;  /* 0x0003e82e01007387 */ /* 0x0003e20000100a00 */
[----:B------:R-:W-:-:S03]  /*185d0*/  PRMT R40, RZ, 0x7610, R40 ;  /* 0x00007610ff287816 */ /* 0x000fc60000000028 */
[----:B------:R-:W2:Y:S01]  /*185e0*/  @!P0 LDG.E.U16 R59, desc[UR6][R38.64] ;  /* 0x00000006263b8981 */ /* 0x000ea2000c1e1500 */
[----:B------:R-:W-:-:S03]  /*185f0*/  PRMT R41, RZ, 0x7610, R41 ;  /* 0x00007610ff297816 */ /* 0x000fc60000000029 */
[----:B------:R-:W3:Y:S04]  /*18600*/  @!P0 LDG.E.U16 R40, desc[UR6][R44.64] ;  /* 0x000000062c288981 */ /* 0x000ee8000c1e1500 */
[----:B------:R4:W3:Y:S04]  /*18610*/  @!P0 LDG.E.U16 R41, desc[UR6][R56.64] ;  /* 0x0000000638298981 */ /* 0x0008e8000c1e1500 */
[----:B0-----:R-:W3:Y:S04]  /*18620*/  LDL.LU.64 R38, [R1+0x3ff0] ;  /* 0x003ff00001267983 */ /* 0x001ee80000300a00 */
[----:B------:R4:W-:Y:S04]  /*18630*/  STL.64 [R1+0x3e0], R56 ;  /* 0x0003e03801007387 */ /* 0x0009e80000100a00 */
[----:B-1----:R-:W3:Y:S01]  /*18640*/  LDL.LU.64 R46, [R1+0x3fe8] ;  /* 0x003fe800012e7983 */ /* 0x002ee20000300a00 */
[----:B------:R-:W-:-:S05]  /*18650*/  VIADD R0, R28, 0xffffff1c ;  /* 0xffffff1c1c007836 */ /* 0x000fca0000000000 */
[----:B------:R-:W-:Y:S01]  /*18660*/  ISETP.GE.U32.AND P0, PT, R0, 0x7ffffe1d, PT ;  /* 0x7ffffe1d0000780c */ /* 0x000fe20003f06070 */
[----:B------:R-:W-:Y:S01]  /*18670*/  IMAD R0, R3, 0xdf, RZ ;  /* 0x000000df03007824 */ /* 0x000fe200078e02ff */
[----:B------:R0:W-:Y:S03]  /*18680*/  STL.64 [R1+0x3d8], R44 ;  /* 0x0003d82c01007387 */ /* 0x0001e60000100a00 */
[C---:B----4-:R-:W-:Y:S01]  /*18690*/  IMAD.WIDE R56, R0.reuse, 0x2, R24 ;  /* 0x0000000200387825 */ /* 0x050fe200078e0218 */
[----:B------:R-:W-:Y:S03]  /*186a0*/  STL [R1+0x27e8], R58 ;  /* 0x0027e83a01007387 */ /* 0x000fe60000100800 */
[C---:B0-----:R-:W-:Y:S01]  /*186b0*/  IMAD.WIDE R44, R0.reuse, 0x2, R22 ;  /* 0x00000002002c7825 */ /* 0x041fe200078e0216 */
[----:B--2---:R0:W-:Y:S04]  /*186c0*/  STL [R1+0x27ec], R59 ;  /* 0x0027ec3b01007387 */ /* 0x0041e80000100800 */
[----:B---3--:R-:W-:Y:S01]  /*186d0*/  STL [R1+0x27e0], R40 ;  /* 0x0027e02801007387 */ /* 0x008fe20000100800 */
[----:B0-----:R-:W-:-:S03]  /*186e0*/  IMAD.WIDE R58, R0, 0x2, R26 ;  /* 0x00000002003a7825 */ /* 0x001fc600078e021a */
[----:B------:R0:W-:Y:S01]  /*186f0*/  STL [R1+0x27e4], R41 ;  /* 0x0027e42901007387 */ /* 0x0001e20000100800 */
[----:B------:R-:W-:Y:S02]  /*18700*/  PRMT R38, RZ, 0x7610, R38 ;  /* 0x00007610ff267816 */ /* 0x000fe40000000026 */
[----:B------:R-:W-:Y:S02]  /*18710*/  PRMT R39, RZ, 0x7610, R39 ;  /* 0x00007610ff277816 */ /* 0x000fe40000000027 */
[----:B------:R-:W-:Y:S02]  /*18720*/  PRMT R46, RZ, 0x7610, R46 ;  /* 0x00007610ff2e7816 */ /* 0x000fe4000000002e */
[----:B------:R-:W-:Y:S01]  /*18730*/  PRMT R47, RZ, 0x7610, R47 ;  /* 0x00007610ff2f7816 */ /* 0x000fe2000000002f */
[----:B0-----:R-:W-:Y:S01]  /*18740*/  IMAD.WIDE R40, R0, 0x2, R20 ;  /* 0x0000000200287825 */ /* 0x001fe200078e0214 */
[----:B------:R0:W2:Y:S04]  /*18750*/  @!P1 LDG.E.U16 R39, desc[UR6][R44.64] ;  /* 0x000000062c279981 */ /* 0x0000a8000c1e1500 */
[----:B------:R-:W3:Y:S04]  /*18760*/  @!P1 LDG.E.U16 R46, desc[UR6][R56.64] ;  /* 0x00000006382e9981 */ /* 0x000ee8000c1e1500 */
[----:B------:R-:W4:Y:S04]  /*18770*/  @!P1 LDG.E.U16 R47, desc[UR6][R58.64] ;  /* 0x000000063a2f9981 */ /* 0x000f28000c1e1500 */
[----:B------:R1:W2:Y:S01]  /*18780*/  @!P1 LDG.E.U16 R38, desc[UR6][R40.64] ;  /* 0x0000000628269981 */ /* 0x0002a2000c1e1500 */
[----:B------:R-:W-:-:S03]  /*18790*/  VIADD R0, R28, 0xffffff17 ;  /* 0xffffff171c007836 */ /* 0x000fc60000000000 */
[----:B------:R-:W-:Y:S02]  /*187a0*/  STL.64 [R1+0x3d0], R58 ;  /* 0x0003d03a01007387 */ /* 0x000fe40000100a00 */
[----:B------:R-:W-:Y:S01]  /*187b0*/  ISETP.GE.U32.AND P1, PT, R0, 0x7ffffe18, PT ;  /* 0x7ffffe180000780c */ /* 0x000fe20003f26070 */
[----:B------:R-:W-:Y:S01]  /*187c0*/  IMAD R0, R3, 0xe0, RZ ;  /* 0x000000e003007824 */ /* 0x000fe200078e02ff */
[----:B------:R-:W-:Y:S01]  /*187d0*/  STL.64 [R1+0x3c8], R56 ;  /* 0x0003c83801007387 */ /* 0x000fe20000100a00 */
[----:B------:R-:W-:-:S03]  /*187e0*/  PRMT R42, RZ, 0x7610, R42 ;  /* 0x00007610ff2a7816 */ /* 0x000fc6000000002a */
[----:B------:R0:W-:Y:S01]  /*187f0*/  STL.64 [R1+0x3c0], R44 ;  /* 0x0003c02c01007387 */ /* 0x0001e20000100a00 */
[----:B------:R-:W-:-:S03]  /*18800*/  PRMT R43, RZ, 0x7610, R43 ;  /* 0x00007610ff2b7816 */ /* 0x000fc6000000002b */
[----:B------:R1:W-:Y:S01]  /*18810*/  STL.64 [R1+0x3b8], R40 ;  /* 0x0003b82801007387 */ /* 0x0003e20000100a00 */
[----:B------:R-:W-:Y:S02]  /*18820*/  PRMT R19, RZ, 0x7610, R19 ;  /* 0x00007610ff137816 */ /* 0x000fe40000000013 */
[----:B------:R-:W-:Y:S01]  /*18830*/  PRMT R16, RZ, 0x7610, R16 ;  /* 0x00007610ff107816 */ /* 0x000fe20000000010 */
[----:B0-----:R-:W-:-:S04]  /*18840*/  IMAD.WIDE R44, R0, 0x2, R24 ;  /* 0x00000002002c7825 */ /* 0x001fc800078e0218 */
[----:B-1----:R-:W-:Y:S01]  /*18850*/  IMAD.WIDE R40, R0, 0x2, R22 ;  /* 0x0000000200287825 */ /* 0x002fe200078e0216 */
[----:B------:R-:W2:Y:S04]  /*18860*/  @!P2 LDG.E.U16 R42, desc[UR6][R44.64] ;  /* 0x000000062c2aa981 */ /* 0x000ea8000c1e1500 */
[----:B------:R0:W2:Y:S01]  /*18870*/  @!P2 LDG.E.U16 R19, desc[UR6][R40.64] ;  /* 0x000000062813a981 */ /* 0x0000a2000c1e1500 */
[----:B------:R-:W-:-:S03]  /*18880*/  PRMT R18, RZ, 0x7610, R18 ;  /* 0x00007610ff127816 */ /* 0x000fc60000000012 */
[----:B---3--:R-:W-:Y:S04]  /*18890*/  STL [R1+0x2bb4], R46 ;  /* 0x002bb42e01007387 */ /* 0x008fe80000100800 */
[----:B----4-:R1:W-:Y:S04]  /*188a0*/  STL [R1+0x2bb8], R47 ;  /* 0x002bb82f01007387 */ /* 0x0103e80000100800 */
[----:B--2---:R-:W-:Y:S01]  /*188b0*/  STL [R1+0x2bac], R38 ;  /* 0x002bac2601007387 */ /* 0x004fe20000100800 */
[----:B-1----:R-:W-:-:S03]  /*188c0*/  IMAD.WIDE R46, R0, 0x2, R26 ;  /* 0x00000002002e7825 */ /* 0x002fc600078e021a */
[----:B------:R1:W-:Y:S04]  /*188d0*/  STL [R1+0x2bb0], R39 ;  /* 0x002bb02701007387 */ /* 0x0003e80000100800 */
[----:B------:R-:W2:Y:S01]  /*188e0*/  @!P2 LDG.E.U16 R43, desc[UR6][R46.64] ;  /* 0x000000062e2ba981 */ /* 0x000ea2000c1e1500 */
[----:B-1----:R-:W-:-:S04]  /*188f0*/  IMAD.WIDE R38, R0, 0x2, R20 ;  /* 0x0000000200267825 */ /* 0x002fc800078e0214 */
[----:B------:R-:W-:Y:S01]  /*18900*/  VIADD R0, R28, 0xffffff0f ;  /* 0xffffff0f1c007836 */ /* 0x000fe20000000000 */
[----:B------:R1:W3:Y:S04]  /*18910*/  @!P2 LDG.E.U16 R16, desc[UR6][R38.64] ;  /* 0x000000062610a981 */ /* 0x0002e8000c1e1500 */
[----:B------:R-:W-:Y:S01]  /*18920*/  ISETP.GE.U32.AND P2, PT, R0, 0x7ffffe10, PT ;  /* 0x7ffffe100000780c */ /* 0x000fe20003f46070 */
[----:B------:R-:W-:Y:S01]  /*18930*/  IMAD R0, R3, 0xe8, RZ ;  /* 0x000000e803007824 */ /* 0x000fe200078e02ff */
[----:B------:R-:W-:Y:S04]  /*18940*/  STL.64 [R1+0x3b0], R46 ;  /* 0x0003b02e01007387 */ /* 0x000fe80000100a00 */
[----:B------:R-:W-:Y:S04]  /*18950*/  STL.64 [R1+0x3a8], R44 ;  /* 0x0003a82c01007387 */ /* 0x000fe80000100a00 */
[----:B------:R0:W-:Y:S02]  /*18960*/  STL.64 [R1+0x3a0], R40 ;  /* 0x0003a02801007387 */ /* 0x0001e40000100a00 */
[----:B0-----:R-:W-:-:S05]  /*18970*/  IMAD.WIDE R40, R0, 0x2, R22 ;  /* 0x0000000200287825 */ /* 0x001fca00078e0216 */
[----:B------:R-:W4:Y:S01]  /*18980*/  @!P1 LDG.E.U16 R18, desc[UR6][R40.64] ;  /* 0x0000000628129981 */ /* 0x000f22000c1e1500 */
[----:B------:R-:W-:-:S03]  /*18990*/  PRMT R6, RZ, 0x7610, R6 ;  /* 0x00007610ff067816 */ /* 0x000fc60000000006 */
[----:B------:R1:W-:Y:S01]  /*189a0*/  STL.64 [R1+0x398], R38 ;  /* 0x0003982601007387 */ /* 0x0003e20000100a00 */
[----:B------:R-:W-:Y:S01]  /*189b0*/  PRMT R29, RZ, 0x7610, R29 ;  /* 0x00007610ff1d7816 */ /* 0x000fe2000000001d */
[C---:B------:R-:W-:Y:S01]  /*189c0*/  IMAD.WIDE R44, R0.reuse, 0x2, R26 ;  /* 0x00000002002c7825 */ /* 0x040fe200078e021a */
[----:B------:R-:W-:Y:S01]  /*189d0*/  PRMT R10, RZ, 0x7610, R10 ;  /* 0x00007610ff0a7816 */ /* 0x000fe2000000000a */
[----:B------:R-:W-:Y:S04]  /*189e0*/  STL [R1+0xc4], R42 ;  /* 0x0000c42a01007387 */ /* 0x000fe80000100800 */
[----:B------:R-:W3:Y:S01]  /*189f0*/  @!P1 LDG.E.U16 R6, desc[UR6][R44.64] ;  /* 0x000000062c069981 */ /* 0x000ee2000c1e1500 */
[----:B-1----:R-:W-:-:S05]  /*18a00*/  IMAD.WIDE R38, R0, 0x2, R20 ;  /* 0x0000000200267825 */ /* 0x002fca00078e0214 */
[----:B------:R-:W3:Y:S01]  /*18a10*/  @!P1 LDG.E.U16 R10, desc[UR6][R38.64] ;  /* 0x00000006260a9981 */ /* 0x000ee2000c1e1500 */
[----:B------:R-:W-:Y:S02]  /*18a20*/  PRMT R9, RZ, 0x7610, R9 ;  /* 0x00007610ff097816 */ /* 0x000fe40000000009 */
[----:B------:R-:W-:Y:S02]  /*18a30*/  PRMT R7, RZ, 0x7610, R7 ;  /* 0x00007610ff077816 */ /* 0x000fe40000000007 */
[----:B------:R-:W-:Y:S01]  /*18a40*/  PRMT R17, RZ, 0x7610, R17 ;  /* 0x00007610ff117816 */ /* 0x000fe20000000011 */
[----:B--2---:R0:W-:Y:S02]  /*18a50*/  STL [R1+0xc8], R43 ;  /* 0x0000c82b01007387 */ /* 0x0041e40000100800 */
[----:B0-----:R-:W-:-:S04]  /*18a60*/  IMAD.WIDE R42, R0, 0x2, R24 ;  /* 0x00000002002a7825 */ /* 0x001fc800078e0218 */
[----:B------:R-:W-:Y:S01]  /*18a70*/  VIADD R0, R28, 0xffffff07 ;  /* 0xffffff071c007836 */ /* 0x000fe20000000000 */
[----:B------:R0:W2:Y:S04]  /*18a80*/  @!P1 LDG.E.U16 R29, desc[UR6][R42.64] ;  /* 0x000000062a1d9981 */ /* 0x0000a8000c1e1500 */
[----:B------:R-:W-:Y:S01]  /*18a90*/  ISETP.GE.U32.AND P1, PT, R0, 0x7ffffe08, PT ;  /* 0x7ffffe080000780c */ /* 0x000fe20003f26070 */
[----:B------:R-:W-:Y:S01]  /*18aa0*/  STL.64 [R1+0x2b0], R44 ;  /* 0x0002b02c01007387 */ /* 0x000fe20000100a00 */
[----:B------:R-:W-:-:S03]  /*18ab0*/  IMAD R0, R3, 0xf0, RZ ;  /* 0x000000f003007824 */ /* 0x000fc600078e02ff */
[----:B------:R0:W-:Y:S04]  /*18ac0*/  STL.64 [R1+0x298], R42 ;  /* 0x0002982a01007387 */ /* 0x0001e80000100a00 */
[----:B------:R-:W-:Y:S04]  /*18ad0*/  STL.64 [R1+0x280], R40 ;  /* 0x0002802801007387 */ /* 0x000fe80000100a00 */
[----:B------:R1:W-:Y:S01]  /*18ae0*/  STL.64 [R1+0x268], R38 ;  /* 0x0002682601007387 */ /* 0x0003e20000100a00 */
[----:B0-----:R-:W-:-:S05]  /*18af0*/  IMAD.WIDE R42, R0, 0x2, R24 ;  /* 0x00000002002a7825 */ /* 0x001fca00078e0218 */
[----:B------:R-:W3:Y:S01]  /*18b00*/  @!P2 LDG.E.U16 R7, desc[UR6][R42.64] ;  /* 0x000000062a07a981 */ /* 0x000ee2000c1e1500 */
[----:B-1----:R-:W-:-:S03]  /*18b10*/  IMAD.WIDE R38, R0, 0x2, R26 ;  /* 0x0000000200267825 */ /* 0x002fc600078e021a */
[----:B----4-:R-:W-:Y:S04]  /*18b20*/  STL.64 [R1+0x3f68], R18 ;  /* 0x003f681201007387 */ /* 0x010fe80000100a00 */
[----:B------:R0:W-:Y:S04]  /*18b30*/  STL.64 [R1+0x140], R38 ;  /* 0x0001402601007387 */ /* 0x0001e80000100a00 */
[----:B------:R0:W4:Y:S02]  /*18b40*/  @!P2 LDG.E.U16 R9, desc[UR6][R38.64] ;  /* 0x000000062609a981 */ /* 0x000124000c1e1500 */
[----:B0-----:R-:W-:-:S05]  /*18b50*/  IMAD.WIDE R38, R0, 0x2, R22 ;  /* 0x0000000200267825 */ /* 0x001fca00078e0216 */
[----:B------:R-:W2:Y:S01]  /*18b60*/  @!P2 LDG.E.U16 R17, desc[UR6][R38.64] ;  /* 0x000000062611a981 */ /* 0x000ea2000c1e1500 */
[----:B------:R-:W-:-:S04]  /*18b70*/  IMAD R93, R3, 0xf8, RZ ;  /* 0x000000f8035d7824 */ /* 0x000fc800078e02ff */
[C---:B------:R-:W-:Y:S01]  /*18b80*/  IMAD.WIDE R58, R93.reuse, 0x2, R26 ;  /* 0x000000025d3a7825 */ /* 0x040fe200078e021a */
[----:B------:R0:W-:Y:S03]  /*18b90*/  STL.64 [R1+0x138], R42 ;  /* 0x0001382a01007387 */ /* 0x0001e60000100a00 */
[C---:B------:R-:W-:Y:S01]  /*18ba0*/  IMAD.WIDE R56, R93.reuse, 0x2, R24 ;  /* 0x000000025d387825 */ /* 0x040fe200078e0218 */
[----:B------:R-:W-:Y:S01]  /*18bb0*/  STL.64 [R1+0x70], R58 ;  /* 0x0000703a01007387 */ /* 0x000fe20000100a00 */
[----:B------:R-:W-:Y:S02]  /*18bc0*/  PRMT R5, RZ, 0x7610, R5 ;  /* 0x00007610ff057816 */ /* 0x000fe40000000005 */
[----:B------:R-:W-:Y:S01]  /*18bd0*/  IMAD.WIDE R44, R0, 0x2, R20 ;  /* 0x00000002002c7825 */ /* 0x000fe200078e0214 */
[----:B------:R-:W-:Y:S03]  /*18be0*/  STL.64 [R1+0x68], R56 ;  /* 0x0000683801007387 */ /* 0x000fe60000100a00 */
[C---:B------:R-:W-:Y:S01]  /*18bf0*/  IMAD.WIDE R46, R93.reuse, 0x2, R22 ;  /* 0x000000025d2e7825 */ /* 0x040fe200078e0216 */
[----:B------:R1:W-:Y:S04]  /*18c00*/  STL.64 [R1+0x130], R38 ;  /* 0x0001302601007387 */ /* 0x0003e80000100a00 */
[----:B------:R1:W4:Y:S01]  /*18c10*/  @!P1 LDG.E.U16 R5, desc[UR6][R46.64] ;  /* 0x000000062e059981 */ /* 0x000322000c1e1500 */
[----:B------:R-:W-:Y:S01]  /*18c20*/  PRMT R14, RZ, 0x7610, R14 ;  /* 0x00007610ff0e7816 */ /* 0x000fe2000000000e */
[----:B0-----:R-:W-:Y:S01]  /*18c30*/  IMAD.WIDE R42, R93, 0x2, R20 ;  /* 0x000000025d2a7825 */ /* 0x001fe200078e0214 */
[----:B------:R-:W-:-:S02]  /*18c40*/  PRMT R13, RZ, 0x7610, R13 ;  /* 0x00007610ff0d7816 */ /* 0x000fc4000000000d */
[----:B------:R-:W-:Y:S01]  /*18c50*/  PRMT R4, RZ, 0x7610, R4 ;  /* 0x00007610ff047816 */ /* 0x000fe20000000004 */
[----:B------:R-:W-:Y:S01]  /*18c60*/  VIADD R40, R28, 0xfffffffe ;  /* 0xfffffffe1c287836 */ /* 0x000fe20000000000 */
[----:B------:R0:W4:Y:S01]  /*18c70*/  @!P1 LDG.E.U16 R14, desc[UR6][R58.64] ;  /* 0x000000063a0e9981 */ /* 0x000122000c1e1500 */
[----:B------:R-:W-:-:S03]  /*18c80*/  PRMT R8, RZ, 0x7610, R8 ;  /* 0x00007610ff087816 */ /* 0x000fc60000000008 */
[----:B------:R0:W4:Y:S04]  /*18c90*/  @!P1 LDG.E.U16 R13, desc[UR6][R56.64] ;  /* 0x00000006380d9981 */ /* 0x000128000c1e1500 */
[----:B------:R-:W4:Y:S01]  /*18ca0*/  @!P1 LDG.E.U16 R4, desc[UR6][R42.64] ;  /* 0x000000062a049981 */ /* 0x000f22000c1e1500 */
[----:B------:R-:W-:Y:S02]  /*18cb0*/  ISETP.GE.U32.AND P1, PT, R40, 0x7ffffeff, PT ;  /* 0x7ffffeff2800780c */ /* 0x000fe40003f26070 */
[----:B------:R-:W-:Y:S01]  /*18cc0*/  PRMT R15, RZ, 0x7610, R15 ;  /* 0x00007610ff0f7816 */ /* 0x000fe2000000000f */
[----:B------:R-:W4:Y:S04]  /*18cd0*/  @!P2 LDG.E.U16 R8, desc[UR6][R44.64] ;  /* 0x000000062c08a981 */ /* 0x000f28000c1e1500 */
[----:B---3--:R-:W-:Y:S04]  /*18ce0*/  STL.64 [R1+0x3f70], R6 ;  /* 0x003f700601007387 */ /* 0x008fe80000100a00 */
[----:B------:R-:W-:Y:S04]  /*18cf0*/  STL.64 [R1+0x128], R44 ;  /* 0x0001282c01007387 */ /* 0x000fe80000100a00 */
[----:B-1----:R-:W3:Y:S04]  /*18d00*/  LDL.LU.64 R38, [R1+0x3fe0] ;  /* 0x003fe00001267983 */ /* 0x002ee80000300a00 */
[----:B--2---:R-:W-:Y:S04]  /*18d10*/  STL.64 [R1+0x3f78], R16 ;  /* 0x003f781001007387 */ /* 0x004fe80000100a00 */
[----:B------:R1:W-:Y:S01]  /*18d20*/  STL.64 [R1+0x60], R46 ;  /* 0x0000602e01007387 */ /* 0x0003e20000100a00 */
[----:B------:R-:W-:-:S04]  /*18d30*/  @!UP0 UIADD3 UR8, UPT, UPT, -UR9, 0x100000, URZ ;  /* 0x0010000009088890 */ /* 0x000fc8000fffe1ff */
[----:B------:R-:W-:Y:S02]  /*18d40*/  @!UP0 USHF.L.U32 UR9, UR8, 0xb, URZ ;  /* 0x0000000b08098899 */ /* 0x000fe400080006ff */
[----:B------:R-:W-:Y:S01]  /*18d50*/  @!UP0 USHF.L.U32 UR8, UR8, 0x1, URZ ;  /* 0x0000000108088899 */ /* 0x000fe200080006ff */
[----:B-1----:R-:W1:Y:S01]  /*18d60*/  S2R R47, SR_TID.X ;  /* 0x00000000002f7919 */ /* 0x002e620000002100 */
[----:B------:R-:W-:Y:S01]  /*18d70*/  PRMT R11, RZ, 0x7610, R11 ;  /* 0x00007610ff0b7816 */ /* 0x000fe2000000000b */
[----:B0-----:R-:W-:Y:S01]  /*18d80*/  IMAD.WIDE R58, R3, 0x2, R24 ;  /* 0x00000002033a7825 */ /* 0x001fe200078e0218 */
[----:B------:R-:W-:Y:S01]  /*18d90*/  PRMT R12, RZ, 0x7610, R12 ;  /* 0x00007610ff0c7816 */ /* 0x000fe2000000000c */
[----:B------:R-:W2:Y:S02]  /*18da0*/  LDL.LU.64 R44, [R1+0x3fd8] ;  /* 0x003fd800012c7983 */ /* 0x000ea40000300a00 */
[C---:B-1----:R-:W-:Y:S01]  /*18db0*/  IMAD.SHL.U32 R93, R47.reuse, 0x2, RZ ;  /* 0x000000022f5d7824 */ /* 0x042fe200078e00ff */
[----:B------:R-:W-:Y:S01]  /*18dc0*/  LOP3.LUT R0, R47, 0x40, RZ, 0xc0, !PT ;  /* 0x000000402f007812 */ /* 0x000fe200078ec0ff */
[----:B------:R-:W-:Y:S01]  /*18dd0*/  IMAD.WIDE R46, R3, 0x2, R26 ;  /* 0x00000002032e7825 */ /* 0x000fe200078e021a */
[----:B------:R-:W-:Y:S01]  /*18de0*/  VOTEU.ALL UP0, P6 ;  /* 0x0000000000ff7886 */ /* 0x000fe20003000000 */
[----:B------:R-:W-:Y:S01]  /*18df0*/  PRMT R2, RZ, 0x7610, R2 ;  /* 0x00007610ff027816 */ /* 0x000fe20000000002 */
[----:B------:R0:W2:Y:S01]  /*18e00*/  @!P1 LDG.E.U16 R11, desc[UR6][R58.64] ;  /* 0x000000063a0b9981 */ /* 0x0000a2000c1e1500 */
[----:B------:R-:W-:Y:S01]  /*18e10*/  LOP3.LUT R93, R93, 0x7e, RZ, 0xc0, !PT ;  /* 0x0000007e5d5d7812 */ /* 0x000fe200078ec0ff */
[----:B------:R-:W-:Y:S01]  /*18e20*/  IMAD.WIDE R56, R3, 0x2, R22 ;  /* 0x0000000203387825 */ /* 0x000fe200078e0216 */
[----:B------:R1:W0:Y:S01]  /*18e30*/  @!UP0 SYNCS.EXCH.64 URZ, [UR76+0x84008], UR8 ;  /* 0x084008084cff85b2 */ /* 0x0002220008000100 */
[----:B------:R-:W2:Y:S02]  /*18e40*/  @!P1 LDG.E.U16 R15, desc[UR6][R46.64] ;  /* 0x000000062e0f9981 */ /* 0x000ea4000c1e1500 */
[----:B------:R-:W-:-:S02]  /*18e50*/  IMAD R0, R0, 0x200, R93 ;  /* 0x0000020000007824 */ /* 0x000fc400078e025d */
[----:B------:R1:W-:Y:S04]  /*18e60*/  STL.64 [R1+0x58], R42 ;  /* 0x0000582a01007387 */ /* 0x0003e80000100a00 */
[----:B----4-:R-:W-:Y:S01]  /*18e70*/  STL.64 [R1+0x3f80], R8 ;  /* 0x003f800801007387 */ /* 0x010fe20000100a00 */
[----:B------:R-:W-:-:S03]  /*18e80*/  VIADD R40, R28, 0xffffff1b ;  /* 0xffffff1b1c287836 */ /* 0x000fc60000000000 */
[----:B------:R-:W-:Y:S01]  /*18e90*/  STL.64 [R1+0x3f88], R4 ;  /* 0x003f880401007387 */ /* 0x000fe20000100a00 */
[----:B-1----:R-:W-:-:S03]  /*18ea0*/  IMAD.WIDE R42, R3, 0x2, R20 ;  /* 0x00000002032a7825 */ /* 0x002fc600078e0214 */
[----:B------:R-:W-:Y:S04]  /*18eb0*/  STL [R1+0x3e48], R93 ;  /* 0x003e485d01007387 */ /* 0x000fe80000100800 */
[----:B------:R1:W-:Y:S04]  /*18ec0*/  STL.64 [R1+0x1f98], R46 ;  /* 0x001f982e01007387 */ /* 0x0003e80000100a00 */
[----:B------:R-:W-:Y:S04]  /*18ed0*/  STL.64 [R1+0x1f90], R58 ;  /* 0x001f903a01007387 */ /* 0x000fe80000100a00 */
[----:B------:R-:W4:Y:S04]  /*18ee0*/  @!P1 LDG.E.U16 R12, desc[UR6][R42.64] ;  /* 0x000000062a0c9981 */ /* 0x000f28000c1e1500 */
[----:B------:R0:W-:Y:S01]  /*18ef0*/  STS.U16 [R0+UR76+0x20400], R37 ;  /* 0x0204002500007988 */ /* 0x0001e2000800044c */
[----:B------:R-:W-:-:S03]  /*18f00*/  PRMT R70, RZ, 0x7610, R70 ;  /* 0x00007610ff467816 */ /* 0x000fc60000000046 */
[----:B-1----:R-:W3:Y:S01]  /*18f10*/  LDL.LU.64 R46, [R1+0x3fd0] ;  /* 0x003fd000012e7983 */ /* 0x002ee20000300a00 */
[----:B------:R-:W-:-:S03]  /*18f20*/  PRMT R71, RZ, 0x7610, R71 ;  /* 0x00007610ff477816 */ /* 0x000fc60000000047 */
[----:B------:R1:W-:Y:S01]  /*18f30*/  STL.64 [R1+0x1f88], R56 ;  /* 0x001f883801007387 */ /* 0x0003e20000100a00 */
[----:B0-----:R-:W-:-:S03]  /*18f40*/  IMAD R37, R3, 0xe1, RZ ;  /* 0x000000e103257824 */ /* 0x001fc600078e02ff */
[----:B------:R1:W3:Y:S01]  /*18f50*/  @!P1 LDG.E.U16 R2, desc[UR6][R56.64] ;  /* 0x0000000638029981 */ /* 0x0002e2000c1e1500 */
[----:B------:R-:W-:Y:S01]  /*18f60*/  ISETP.GE.U32.AND P1, PT, R40, 0x7ffffe1c, PT ;  /* 0x7ffffe1c2800780c */ /* 0x000fe20003f26070 */
[C---:B------:R-:W-:Y:S01]  /*18f70*/  IMAD.WIDE R40, R37.reuse, 0x2, R26 ;  /* 0x0000000225287825 */ /* 0x040fe200078e021a */
[----:B------:R-:W-:Y:S02]  /*18f80*/  PRMT R16, RZ, 0x7610, R16 ;  /* 0x00007610ff107816 */ /* 0x000fe40000000010 */
[----:B------:R-:W-:Y:S01]  /*18f90*/  PRMT R17, RZ, 0x7610, R17 ;  /* 0x00007610ff117816 */ /* 0x000fe20000000011 */
[C---:B------:R-:W-:Y:S01]  /*18fa0*/  IMAD.WIDE R58, R37.reuse, 0x2, R22 ;  /* 0x00000002253a7825 */ /* 0x040fe200078e0216 */
[----:B------:R-:W3:Y:S03]  /*18fb0*/  @!P4 LDG.E.U16 R71, desc[UR6][R40.64] ;  /* 0x000000062847c981 */ /* 0x000ee6000c1e1500 */
[C---:B-1----:R-:W-:Y:S01]  /*18fc0*/  IMAD.WIDE R56, R37.reuse, 0x2, R20 ;  /* 0x0000000225387825 */ /* 0x042fe200078e0214 */
[----:B------:R0:W3:Y:S04]  /*18fd0*/  @!P4 LDG.E.U16 R17, desc[UR6][R58.64] ;  /* 0x000000063a11c981 */ /* 0x0000e8000c1e1500 */
[----:B------:R1:W3:Y:S04]  /*18fe0*/  @!P4 LDG.E.U16 R16, desc[UR6][R56.64] ;  /* 0x000000063810c981 */ /* 0x0002e8000c1e1500 */
[----:B--2---:R-:W-:Y:S04]  /*18ff0*/  STL.64 [R1+0x3f90], R14 ;  /* 0x003f900e01007387 */ /* 0x004fe80000100a00 */
[----:B------:R2:W-:Y:S02]  /*19000*/  STL.64 [R1+0x1f80], R42 ;  /* 0x001f802a01007387 */ /* 0x0005e40000100a00 */
[----:B--2---:R-:W-:-:S05]  /*19010*/  IMAD.WIDE R42, R37, 0x2, R24 ;  /* 0x00000002252a7825 */ /* 0x004fca00078e0218 */
[----:B------:R-:W2:Y:S04]  /*19020*/  @!P4 LDG.E.U16 R70, desc[UR6][R42.64] ;  /* 0x000000062a46c981 */ /* 0x000ea8000c1e1500 */
[----:B------:R-:W-:Y:S04]  /*19030*/  STL.64 [R1+0x3f98], R10 ;  /* 0x003f980a01007387 */ /* 0x000fe80000100a00 */
[----:B----4-:R-:W-:Y:S04]  /*19040*/  STL.64 [R1+0x3fa0], R12 ;  /* 0x003fa00c01007387 */ /* 0x010fe80000100a00 */
[----:B------:R4:W-:Y:S04]  /*19050*/  STL.64 [R1+0x390], R40 ;  /* 0x0003902801007387 */ /* 0x0009e80000100a00 */
[----:B------:R0:W-:Y:S04]  /*19060*/  STS.U16 [R0+UR76+0x21000], R30 ;  /* 0x0210001e00007988 */ /* 0x0001e8000800044c */
[----:B----4-:R-:W4:Y:S01]  /*19070*/  LDL.LU.64 R40, [R1+0x3fc8] ;  /* 0x003fc80001287983 */ /* 0x010f220000300a00 */
[----:B0-----:R-:W-:-:S03]  /*19080*/  IMAD R30, R3, 0xe2, RZ ;  /* 0x000000e2031e7824 */ /* 0x001fc600078e02ff */
[----:B------:R0:W-:Y:S04]  /*19090*/  STL.64 [R1+0x388], R42 ;  /* 0x0003882a01007387 */ /* 0x0001e80000100a00 */
[----:B------:R-:W-:Y:S04]  /*190a0*/  STL.64 [R1+0x380], R58 ;  /* 0x0003803a01007387 */ /* 0x000fe80000100a00 */
[----:B------:R1:W-:Y:S04]  /*190b0*/  STS.U16 [R0+UR76+0x1000], R32 ;  /* 0x0010002000007988 */ /* 0x0003e8000800044c */
[----:B0-----:R-:W4:Y:S04]  /*190c0*/  LDL.LU.64 R42, [R1+0x3fc0] ;  /* 0x003fc000012a7983 */ /* 0x001f280000300a00 */
[----:B------:R0:W-:Y:S01]  /*190d0*/  STL.64 [R1+0x378], R56 ;  /* 0x0003783801007387 */ /* 0x0001e20000100a00 */
[----:B-1----:R-:W-:Y:S01]  /*190e0*/  PRMT R32, RZ, 0x7610, R32 ;  /* 0x00007610ff207816 */ /* 0x002fe20000000020 */
[----:B------:R-:W-:Y:S01]  /*190f0*/  IMAD.WIDE R58, R30, 0x2, R24 ;  /* 0x000000021e3a7825 */ /* 0x000fe200078e0218 */
[----:B------:R-:W-:-:S02]  /*19100*/  PRMT R93, RZ, 0x7610, R93 ;  /* 0x00007610ff5d7816 */ /* 0x000fc4000000005d */
[----:B------:R-:W-:-:S04]  /*19110*/  PRMT R10, RZ, 0x7610, R10 ;  /* 0x00007610ff0a7816 */ /* 0x000fc8000000000a */
[----:B------:R-:W4:Y:S01]  /*19120*/  @!P5 LDG.E.U16 R93, desc[UR6][R58.64] ;  /* 0x000000063a5dd981 */ /* 0x000f22000c1e1500 */
[----:B0-----:R-:W-:-:S05]  /*19130*/  IMAD.WIDE R56, R30, 0x2, R26 ;  /* 0x000000021e387825 */ /* 0x001fca00078e021a */
[----:B------:R-:W4:Y:S01]  /*19140*/  @!P5 LDG.E.U16 R32, desc[UR6][R56.64] ;  /* 0x000000063820d981 */ /* 0x000f22000c1e1500 */
[----:B------:R-:W-:-:S03]  /*19150*/  PRMT R11, RZ, 0x7610, R11 ;  /* 0x00007610ff0b7816 */ /* 0x000fc6000000000b */
[----:B--2---:R-:W-:Y:S04]  /*19160*/  STL [R1+0x20b0], R70 ;  /* 0x0020b04601007387 */ /* 0x004fe80000100800 */
[----:B---3--:R0:W-:Y:S04]  /*19170*/  STL [R1+0x20e8], R71 ;  /* 0x0020e84701007387 */ /* 0x0081e80000100800 */
[----:B------:R1:W-:Y:S04]  /*19180*/  STL.64 [R1+0x370], R56 ;  /* 0x0003703801007387 */ /* 0x0003e80000100a00 */
[----:B------:R-:W-:Y:S01]  /*19190*/  STL [R1+0x20a8], R16 ;  /* 0x0020a81001007387 */ /* 0x000fe20000100800 */
[----:B0-----:R-:W-:-:S03]  /*191a0*/  IMAD.WIDE R70, R30, 0x2, R22 ;  /* 0x000000021e467825 */ /* 0x001fc600078e0216 */
[----:B------:R0:W-:Y:S04]  /*191b0*/  STL [R1+0x20ac], R17 ;  /* 0x0020ac1101007387 */ /* 0x0001e80000100800 */
[----:B-1----:R-:W2:Y:S04]  /*191c0*/  LDL.LU.64 R56, [R1+0x3fb8] ;  /* 0x003fb80001387983 */ /* 0x002ea80000300a00 */
[----:B------:R1:W-:Y:S04]  /*191d0*/  STL.64 [R1+0x368], R58 ;  /* 0x0003683a01007387 */ /* 0x0003e80000100a00 */
[----:B------:R3:W-:Y:S01]  /*191e0*/  STL.64 [R1+0x360], R70 ;  /* 0x0003604601007387 */ /* 0x0007e20000100a00 */
[----:B0-----:R-:W-:-:S03]  /*191f0*/  IMAD.WIDE R16, R30, 0x2, R20 ;  /* 0x000000021e107825 */ /* 0x001fc600078e0214 */
[----:B------:R3:W4:Y:S04]  /*19200*/  @!P5 LDG.E.U16 R11, desc[UR6][R70.64] ;  /* 0x00000006460bd981 */ /* 0x000728000c1e1500 */
[----:B-1----:R-:W4:Y:S04]  /*19210*/  LDL.LU.64 R58, [R1+0x3fb0] ;  /* 0x003fb000013a7983 */ /* 0x002f280000300a00 */
[----:B------:R0:W4:Y:S01]  /*19220*/  @!P5 LDG.E.U16 R10, desc[UR6][R16.64] ;  /* 0x00000006100ad981 */ /* 0x000122000c1e1500 */
[----:B------:R-:W-:Y:S01]  /*19230*/  VIADD R30, R28, 0xffffff19 ;  /* 0xffffff191c1e7836 */ /* 0x000fe20000000000 */
[----:B------:R-:W-:-:S02]  /*19240*/  PRMT R18, RZ, 0x7610, R18 ;  /* 0x00007610ff127816 */ /* 0x000fc40000000012 */
[----:B------:R0:W-:Y:S02]  /*19250*/  STL.64 [R1+0x358], R16 ;  /* 0x0003581001007387 */ /* 0x0001e40000100a00 */
[----:B------:R-:W-:Y:S01]  /*19260*/  ISETP.GE.U32.AND P4, PT, R30, 0x7ffffe1a, PT ;  /* 0x7ffffe1a1e00780c */ /* 0x000fe20003f86070 */
[----:B------:R-:W-:Y:S01]  /*19270*/  IMAD R30, R3, 0xe3, RZ ;  /* 0x000000e3031e7824 */ /* 0x000fe200078e02ff */
[----:B------:R-:W-:-:S03]  /*19280*/  PRMT R19, RZ, 0x7610, R19 ;  /* 0x00007610ff137816 */ /* 0x000fc60000000013 */
[C---:B---3--:R-:W-:Y:S01]  /*19290*/  IMAD.WIDE R70, R30.reuse, 0x2, R26 ;  /* 0x000000021e467825 */ /* 0x048fe200078e021a */
[----:B------:R-:W-:Y:S02]  /*192a0*/  PRMT R8, RZ, 0x7610, R8 ;  /* 0x00007610ff087816 */ /* 0x000fe40000000008 */
[----:B------:R-:W-:Y:S02]  /*192b0*/  PRMT R9, RZ, 0x7610, R9 ;  /* 0x00007610ff097816 */ /* 0x000fe40000000009 */
[----:B------:R-:W3:Y:S01]  /*192c0*/  @!P0 LDG.E.U16 R19, desc[UR6][R70.64] ;  /* 0x0000000646138981 */ /* 0x000ee2000c1e1500 */
[----:B0-----:R-:W-:-:S05]  /*192d0*/  IMAD.WIDE R16, R30, 0x2, R22 ;  /* 0x000000021e107825 */ /* 0x001fca00078e0216 */
[----:B------:R-:W3:Y:S04]  /*192e0*/  @!P0 LDG.E.U16 R9, desc[UR6][R16.64] ;  /* 0x0000000610098981 */ /* 0x000ee8000c1e1500 */
[----:B--2---:R-:W-:Y:S04]  /*192f0*/  STS.U16 [R0+UR76+0x11400], R57 ;  /* 0x0114003900007988 */ /* 0x004fe8000800044c */
[----:B------:R-:W-:Y:S04]  /*19300*/  STS.U16 [R0+UR76+0x21400], R56 ;  /* 0x0214003800007988 */ /* 0x000fe8000800044c */
[----:B----4-:R-:W-:Y:S04]  /*19310*/  STL.64 [R1+0x3e98], R58 ;  /* 0x003e983a01007387 */ /* 0x010fe80000100a00 */
[----:B------:R0:W-:Y:S04]  /*19320*/  STL.64 [R1+0x3ea0], R56 ;  /* 0x003ea03801007387 */ /* 0x0001e80000100a00 */
[----:B------:R-:W-:Y:S01]  /*19330*/  STL [R1+0x20f8], R32 ;  /* 0x0020f82001007387 */ /* 0x000fe20000100800 */
[----:B0-----:R-:W-:-:S03]  /*19340*/  IMAD.WIDE R56, R30, 0x2, R24 ;  /* 0x000000021e387825 */ /* 0x001fc600078e0218 */
[----:B------:R-:W-:Y:S04]  /*19350*/  STL.64 [R1+0x350], R70 ;  /* 0x0003504601007387 */ /* 0x000fe80000100a00 */
[----:B------:R-:W2:Y:S04]  /*19360*/  @!P0 LDG.E.U16 R18, desc[UR6][R56.64] ;  /* 0x0000000638128981 */ /* 0x000ea8000c1e1500 */
[----:B------:R-:W-:Y:S04]  /*19370*/  STL [R1+0x20ec], R10 ;  /* 0x0020ec0a01007387 */ /* 0x000fe80000100800 */
[----:B------:R0:W-:Y:S02]  /*19380*/  STL [R1+0x20f0], R11 ;  /* 0x0020f00b01007387 */ /* 0x0001e40000100800 */
[----:B0-----:R-:W-:-:S05]  /*19390*/  IMAD.WIDE R10, R30, 0x2, R20 ;  /* 0x000000021e0a7825 */ /* 0x001fca00078e0214 */
[----:B------:R0:W4:Y:S01]  /*193a0*/  @!P0 LDG.E.U16 R8, desc[UR6][R10.64] ;  /* 0x000000060a088981 */ /* 0x000122000c1e1500 */
[----:B------:R-:W-:-:S03]  /*193b0*/  VIADD R30, R28, 0xffffff18 ;  /* 0xffffff181c1e7836 */ /* 0x000fc60000000000 */
[----:B------:R-:W-:Y:S02]  /*193c0*/  STL [R1+0x20f4], R93 ;  /* 0x0020f45d01007387 */ /* 0x000fe40000100800 */
[----:B------:R-:W-:Y:S02]  /*193d0*/  ISETP.GE.U32.AND P0, PT, R30, 0x7ffffe19, PT ;  /* 0x7ffffe191e00780c */ /* 0x000fe40003f06070 */
[----:B------:R-:W4:Y:S01]  /*193e0*/  LDL.LU.64 R70, [R1+0x3fa8] ;  /* 0x003fa80001467983 */ /* 0x000f220000300a00 */
[----:B------:R-:W-:-:S03]  /*193f0*/  IMAD R30, R3, 0xe4, RZ ;  /* 0x000000e4031e7824 */ /* 0x000fc600078e02ff */
[----:B------:R-:W-:Y:S04]  /*19400*/  STL.64 [R1+0x348], R56 ;  /* 0x0003483801007387 */ /* 0x000fe80000100a00 */
[----:B------:R-:W-:Y:S04]  /*19410*/  STL.64 [R1+0x340], R16 ;  /* 0x0003401001007387 */ /* 0x000fe80000100a00 */
[----:B------:R0:W-:Y:S01]  /*19420*/  STL.64 [R1+0x338], R10 ;  /* 0x0003380a01007387 */ /* 0x0001e20000100a00 */
[----:B------:R-:W-:Y:S02]  /*19430*/  PRMT R6, RZ, 0x7610, R6 ;  /* 0x00007610ff067816 */ /* 0x000fe40000000006 */
[----:B------:R-:W-:-:S02]  /*19440*/  PRMT R7, RZ, 0x7610, R7 ;  /* 0x00007610ff077816 */ /* 0x000fc40000000007 */
[----:B------:R-:W-:Y:S02]  /*19450*/  PRMT R15, RZ, 0x7610, R15 ;  /* 0x00007610ff0f7816 */ /* 0x000fe4000000000f */
[----:B------:R-:W-:Y:S01]  /*19460*/  PRMT R14, RZ, 0x7610, R14 ;  /* 0x00007610ff0e7816 */ /* 0x000fe2000000000e */
[----:B0-----:R-:W-:-:S04]  /*19470*/  IMAD.WIDE R10, R30, 0x2, R22 ;  /* 0x000000021e0a7825 */ /* 0x001fc800078e0216 */
[C---:B------:R-:W-:Y:S01]  /*19480*/  IMAD.WIDE R16, R30.reuse, 0x2, R24 ;  /* 0x000000021e107825 */ /* 0x040fe200078e0218 */
[----:B------:R0:W4:Y:S04]  /*19490*/  @!P1 LDG.E.U16 R7, desc[UR6][R10.64] ;  /* 0x000000060a079981 */ /* 0x000128000c1e1500 */
[----:B------:R-:W4:Y:S04]  /*194a0*/  @!P1 LDG.E.U16 R14, desc[UR6][R16.64] ;  /* 0x00000006100e9981 */ /* 0x000f28000c1e1500 */
[----:B--2---:R-:W-:Y:S04]  /*194b0*/  STL [R1+0x2324], R18 ;  /* 0x0023241201007387 */ /* 0x004fe80000100800 */
[----:B---3--:R1:W-:Y:S02]  /*194c0*/  STL [R1+0x2328], R19 ;  /* 0x0023281301007387 */ /* 0x0083e40000100800 */
[----:B-1----:R-:W-:-:S05]  /*194d0*/  IMAD.WIDE R18, R30, 0x2, R26 ;  /* 0x000000021e127825 */ /* 0x002fca00078e021a */
[----:B------:R-:W-:Y:S04]  /*194e0*/  STL.64 [R1+0x330], R18 ;  /* 0x0003301201007387 */ /* 0x000fe80000100a00 */
[----:B----4-:R-:W-:Y:S04]  /*194f0*/  STL [R1+0x231c], R8 ;  /* 0x00231c0801007387 */ /* 0x010fe80000100800 */
[----:B------:R1:W-:Y:S04]  /*19500*/  STL [R1+0x2320], R9 ;  /* 0x0023200901007387 */ /* 0x0003e80000100800 */
[----:B------:R-:W2:Y:S01]  /*19510*/  @!P1 LDG.E.U16 R15, desc[UR6][R18.64] ;  /* 0x00000006120f9981 */ /* 0x000ea2000c1e1500 */
[----:B-1----:R-:W-:-:S05]  /*19520*/  IMAD.WIDE R8, R30, 0x2, R20 ;  /* 0x000000021e087825 */ /* 0x002fca00078e0214 */
[----:B------:R1:W3:Y:S01]  /*19530*/  @!P1 LDG.E.U16 R6, desc[UR6][R8.64] ;  /* 0x0000000608069981 */ /* 0x0002e2000c1e1500 */
[C---:B------:R-:W-:Y:S02]  /*19540*/  VIADD R37, R28.reuse, 0xffffff1a ;  /* 0xffffff1a1c257836 */ /* 0x040fe40000000000 */
[----:B------:R-:W-:-:S03]  /*19550*/  VIADD R30, R28, 0xffffff16 ;  /* 0xffffff161c1e7836 */ /* 0x000fc60000000000 */
[----:B------:R-:W-:Y:S02]  /*19560*/  ISETP.GE.U32.AND P2, PT, R37, 0x7ffffe1b, PT ;  /* 0x7ffffe1b2500780c */ /* 0x000fe40003f46070 */
[----:B------:R-:W-:Y:S01]  /*19570*/  ISETP.GE.U32.AND P1, PT, R30, 0x7ffffe17, PT ;  /* 0x7ffffe171e00780c */ /* 0x000fe20003f26070 */
[----:B------:R-:W-:Y:S01]  /*19580*/  IMAD R30, R3, 0xe5, RZ ;  /* 0x000000e5031e7824 */ /* 0x000fe200078e02ff */
[----:B------:R-:W-:Y:S01]  /*19590*/  STL.64 [R1+0x328], R16 ;  /* 0x0003281001007387 */ /* 0x000fe20000100a00 */
[----:B------:R-:W-:-:S03]  /*195a0*/  PRMT R4, RZ, 0x7610, R4 ;  /* 0x00007610ff047816 */ /* 0x000fc60000000004 */
[----:B------:R0:W-:Y:S01]  /*195b0*/  STL.64 [R1+0x320], R10 ;  /* 0x0003200a01007387 */ /* 0x0001e20000100a00 */
[----:B------:R-:W-:-:S03]  /*195c0*/  PRMT R5, RZ, 0x7610, R5 ;  /* 0x00007610ff057816 */ /* 0x000fc60000000005 */
[----:B------:R1:W-:Y:S01]  /*195d0*/  STL.64 [R1+0x318], R8 ;  /* 0x0003180801007387 */ /* 0x0003e20000100a00 */
[----:B0-----:R-:W-:-:S04]  /*195e0*/  IMAD.WIDE R10, R30, 0x2, R22 ;  /* 0x000000021e0a7825 */ /* 0x001fc800078e0216 */
[C---:B-1----:R-:W-:Y:S01]  /*195f0*/  IMAD.WIDE R8, R30.reuse, 0x2, R20 ;  /* 0x000000021e087825 */ /* 0x042fe200078e0214 */
[----:B------:R-:W4:Y:S04]  /*19600*/  @!P2 LDG.E.U16 R5, desc[UR6][R10.64] ;  /* 0x000000060a05a981 */ /* 0x000f28000c1e1500 */
[----:B------:R-:W2:Y:S01]  /*19610*/  @!P2 LDG.E.U16 R4, desc[UR6][R8.64] ;  /* 0x000000060804a981 */ /* 0x000ea2000c1e1500 */
[----:B------:R-:W-:Y:S01]  /*19620*/  PRMT R13, RZ, 0x7610, R13 ;  /* 0x00007610ff0d7816 */ /* 0x000fe2000000000d */
[----:B------:R-:W-:Y:S01]  /*19630*/  IMAD.WIDE R16, R30, 0x2, R26 ;  /* 0x000000021e107825 */ /* 0x000fe200078e021a */
[----:B------:R-:W-:-:S04]  /*19640*/  PRMT R12, RZ, 0x7610, R12 ;  /* 0x00007610ff0c7816 */ /* 0x000fc8000000000c */
[----:B------:R-:W4:Y:S04]  /*19650*/  @!P2 LDG.E.U16 R13, desc[UR6][R16.64] ;  /* 0x00000006100da981 */ /* 0x000f28000c1e1500 */
[----:B---3--:R0:W-:Y:S04]  /*19660*/  STL [R1+0x22f8], R6 ;  /* 0x0022f80601007387 */ /* 0x0081e80000100800 */
[----:B0-----:R-:W3:Y:S04]  /*19670*/  LDL.LU R6, [R1+0xc] ;  /* 0x00000c0001067983 */ /* 0x001ee80000300800 */
[----:B------:R0:W-:Y:S04]  /*19680*/  STL [R1+0x22fc], R7 ;  /* 0x0022fc0701007387 */ /* 0x0001e80000100800 */
[----:B0-----:R-:W3:Y:S04]  /*19690*/  LDL.LU R7, [R1+0x8] ;  /* 0x0000080001077983 */ /* 0x001ee80000300800 */
[----:B------:R-:W3:Y:S04]  /*196a0*/  LDL.LU R18, [R1+0x4] ;  /* 0x0000040001127983 */ /* 0x000ee80000300800 */
[----:B------:R-:W3:Y:S04]  /*196b0*/  LDL.LU R19, [R1] ;  /* 0x0000000001137983 */ /* 0x000ee80000300800 */
[----:B--2---:R-:W-:Y:S04]  /*196c0*/  STL [R1+0x2304], R15 ;  /* 0x0023040f01007387 */ /* 0x004fe80000100800 */
[----:B------:R0:W-:Y:S02]  /*196d0*/  STL [R1+0x2300], R14 ;  /* 0x0023000e01007387 */ /* 0x0001e40000100800 */
[----:B0-----:R-:W-:-:S05]  /*196e0*/  IMAD.WIDE R14, R30, 0x2, R24 ;  /* 0x000000021e0e7825 */ /* 0x001fca00078e0218 */
[----:B------:R-:W2:Y:S04]  /*196f0*/  @!P2 LDG.E.U16 R12, desc[UR6][R14.64] ;  /* 0x000000060e0ca981 */ /* 0x000ea8000c1e1500 */
[----:B------:R-:W-:Y:S04]  /*19700*/  STL.64 [R1+0x310], R16 ;  /* 0x0003101001007387 */ /* 0x000fe80000100a00 */
[----:B------:R0:W-:Y:S04]  /*19710*/  STL.64 [R1+0x308], R14 ;  /* 0x0003080e01007387 */ /* 0x0001e80000100a00 */
[----:B------:R-:W-:Y:S04]  /*19720*/  STL.64 [R1+0x300], R10 ;  /* 0x0003000a01007387 */ /* 0x000fe80000100a00 */
[----:B------:R-:W-:Y:S04]  /*19730*/  STL.64 [R1+0x2f8], R8 ;  /* 0x0002f80801007387 */ /* 0x000fe80000100a00 */
[----:B0-----:R-:W2:Y:S04]  /*19740*/  LDL.LU R15, [R1+0x3c] ;  /* 0x00003c00010f7983 */ /* 0x001ea80000300800 */
[----:B------:R-:W2:Y:S04]  /*19750*/  LDL.LU R93, [R1+0x38] ;  /* 0x00003800015d7983 */ /* 0x000ea80000300800 */
[----:B------:R0:W-:Y:S01]  /*19760*/  STL [R1+0x22c0], R4 ;  /* 0x0022c00401007387 */ /* 0x0001e20000100800 */
[----:B------:R-:W-:-:S03]  /*19770*/  VIADD R30, R28, 0xffffff15 ;  /* 0xffffff151c1e7836 */ /* 0x000fc60000000000 */
[----:B0-----:R-:W2:Y:S04]  /*19780*/  LDL.LU R4, [R1+0x34] ;  /* 0x0000340001047983 */ /* 0x001ea80000300800 */
[----:B----4-:R0:W-:Y:S01]  /*19790*/  STL [R1+0x22c4], R5 ;  /* 0x0022c40501007387 */ /* 0x0101e20000100800 */
[----:B------:R-:W-:Y:S01]  /*197a0*/  ISETP.GE.U32.AND P2, PT, R30, 0x7ffffe16, PT ;  /* 0x7ffffe161e00780c */ /* 0x000fe20003f46070 */
[----:B------:R-:W-:Y:S02]  /*197b0*/  IMAD R30, R3, 0xe6, RZ ;  /* 0x000000e6031e7824 */ /* 0x000fe400078e02ff */
[----:B0-----:R-:W4:Y:S04]  /*197c0*/  LDL.LU R5, [R1+0x30] ;  /* 0x0000300001057983 */ /* 0x001f280000300800 */
[----:B------:R-:W4:Y:S04]  /*197d0*/  LDL.LU R8, [R1+0x2c] ;  /* 0x00002c0001087983 */ /* 0x000f280000300800 */
[----:B------:R-:W4:Y:S04]  /*197e0*/  LDL.LU R9, [R1+0x28] ;  /* 0x0000280001097983 */ /* 0x000f280000300800 */
[----:B------:R-:W4:Y:S04]  /*197f0*/  LDL.LU R16, [R1+0x24] ;  /* 0x0000240001107983 */ /* 0x000f280000300800 */
[----:B------:R-:W4:Y:S04]  /*19800*/  LDL.LU R17, [R1+0x20] ;  /* 0x0000200001117983 */ /* 0x000f280000300800 */
[----:B------:R0:W-:Y:S01]  /*19810*/  STS.U16 [R0+UR76+0x33c00], R88 ;  /* 0x033c005800007988 */ /* 0x0001e2000800044c */
[----:B------:R-:W-:-:S03]  /*19820*/  IMAD.WIDE R10, R30, 0x2, R24 ;  /* 0x000000021e0a7825 */ /* 0x000fc600078e0218 */
[----:B------:R1:W-:Y:S01]  /*19830*/  STS.U16 [R0+UR76+0x4000], R87 ;  /* 0x0040005700007988 */ /* 0x0003e2000800044c */
[----:B0-----:R-:W-:-:S03]  /*19840*/  PRMT R88, RZ, 0x7610, R88 ;  /* 0x00007610ff587816 */ /* 0x001fc60000000058 */
[----:B------:R0:W-:Y:S01]  /*19850*/  STS.U16 [R0+UR76+0x14000], R86 ;  /* 0x0140005600007988 */ /* 0x0001e2000800044c */
[----:B-1----:R-:W-:-:S03]  /*19860*/  PRMT R87, RZ, 0x7610, R87 ;  /* 0x00007610ff577816 */ /* 0x002fc60000000057 */
[----:B------:R-:W-:Y:S01]  /*19870*/  STS.U16 [R0+UR76+0x3c00], R91 ;  /* 0x003c005b00007988 */ /* 0x000fe2000800044c */
[----:B------:R-:W-:-:S03]  /*19880*/  IMAD.WIDE R56, R30, 0x2, R20 ;  /* 0x000000021e387825 */ /* 0x000fc600078e0214 */
[----:B------:R1:W-:Y:S01]  /*19890*/  STS.U16 [R0+UR76+0x13c00], R90 ;  /* 0x013c005a00007988 */ /* 0x0003e2000800044c */
[----:B0-----:R-:W-:-:S03]  /*198a0*/  PRMT R86, RZ, 0x7610, R86 ;  /* 0x00007610ff567816 */ /* 0x001fc60000000056 */
[----:B------:R0:W-:Y:S04]  /*198b0*/  STS.U16 [R0+UR76+0x24000], R85 ;  /* 0x0240005500007988 */ /* 0x0001e8000800044c */
[----:B------:R-:W4:Y:S01]  /*198c0*/  @!P4 LDG.E.U16 R87, desc[UR6][R10.64] ;  /* 0x000000060a57c981 */ /* 0x000f22000c1e1500 */
[----:B-1----:R-:W-:Y:S01]  /*198d0*/  IMAD.WIDE R90, R30, 0x2, R22 ;  /* 0x000000021e5a7825 */ /* 0x002fe200078e0216 */
[----:B0-----:R-:W-:-:S04]  /*198e0*/  PRMT R85, RZ, 0x7610, R85 ;  /* 0x00007610ff557816 */ /* 0x001fc80000000055 */
[----:B------:R-:W4:Y:S04]  /*198f0*/  @!P4 LDG.E.U16 R86, desc[UR6][R90.64] ;  /* 0x000000065a56c981 */ /* 0x000f28000c1e1500 */
[----:B------:R0:W4:Y:S04]  /*19900*/  @!P4 LDG.E.U16 R85, desc[UR6][R56.64] ;  /* 0x000000063855c981 */ /* 0x000128000c1e1500 */
[----:B---3--:R1:W-:Y:S04]  /*19910*/  STS.U16 [R0+UR76+0x33400], R6 ;  /* 0x0334000600007988 */ /* 0x0083e8000800044c */
[----:B-1----:R-:W3:Y:S04]  /*19920*/  LDL.LU R6, [R1+0x1c] ;  /* 0x00001c0001067983 */ /* 0x002ee80000300800 */
[----:B------:R1:W-:Y:S04]  /*19930*/  STS.U16 [R0+UR76+0x3800], R7 ;  /* 0x0038000700007988 */ /* 0x0003e8000800044c */
[----:B------:R0:W-:Y:S04]  /*19940*/  STS.U16 [R0+UR76+0x13800], R18 ;  /* 0x0138001200007988 */ /* 0x0001e8000800044c */
[----:B------:R0:W-:Y:S04]  /*19950*/  STS.U16 [R0+UR76+0x23800], R19 ;  /* 0x0238001300007988 */ /* 0x0001e8000800044c */
[----:B-1----:R-:W3:Y:S04]  /*19960*/  LDL.LU R7, [R1+0x18] ;  /* 0x0000180001077983 */ /* 0x002ee80000300800 */
[----:B0-----:R-:W3:Y:S04]  /*19970*/  LDL.LU R18, [R1+0x14] ;  /* 0x0000140001127983 */ /* 0x001ee80000300800 */
[----:B------:R-:W3:Y:S04]  /*19980*/  LDL.LU R19, [R1+0x10] ;  /* 0x0000100001137983 */ /* 0x000ee80000300800 */
[----:B------:R-:W-:Y:S04]  /*19990*/  STL [R1+0x22cc], R13 ;  /* 0x0022cc0d01007387 */ /* 0x000fe80000100800 */
[----:B--2---:R0:W-:Y:S02]  /*199a0*/  STL [R1+0x22c8], R12 ;  /* 0x0022c80c01007387 */ /* 0x0041e40000100800 */
[----:B0-----:R-:W-:-:S05]  /*199b0*/  IMAD.WIDE R12, R30, 0x2, R26 ;  /* 0x000000021e0c7825 */ /* 0x001fca00078e021a */
[----:B------:R-:W2:Y:S01]  /*199c0*/  @!P4 LDG.E.U16 R88, desc[UR6][R12.64] ;  /* 0x000000060c58c981 */ /* 0x000ea2000c1e1500 */
[----:B------:R-:W-:-:S03]  /*199d0*/  VIADD R30, R28, 0xffffff14 ;  /* 0xffffff141c1e7836 */ /* 0x000fc60000000000 */
[----:B------:R0:W-:Y:S02]  /*199e0*/  STL.64 [R1+0x2f0], R12 ;  /* 0x0002f00c01007387 */ /* 0x0001e40000100a00 */
[----:B------:R-:W-:Y:S01]  /*199f0*/  ISETP.GE.U32.AND P4, PT, R30, 0x7ffffe15, PT ;  /* 0x7ffffe151e00780c */ /* 0x000fe20003f86070 */
[----:B------:R-:W-:Y:S01]  /*19a00*/  IMAD R30, R3, 0xe7, RZ ;  /* 0x000000e7031e7824 */ /* 0x000fe200078e02ff */
[----:B------:R1:W-:Y:S04]  /*19a10*/  STS.U16 [R0+UR76+0x11000], R31 ;  /* 0x0110001f00007988 */ /* 0x0003e8000800044c */
[----:B0-----:R-:W2:Y:S04]  /*19a20*/  LDL.LU.64 R12, [R1+0x3fa0] ;  /* 0x003fa000010c7983 */ /* 0x001ea80000300a00 */
[----:B------:R-:W-:Y:S01]  /*19a30*/  STL.64 [R1+0x2e8], R10 ;  /* 0x0002e80a01007387 */ /* 0x000fe20000100a00 */
[----:B-1----:R-:W-:-:S03]  /*19a40*/  PRMT R31, RZ, 0x7610, R31 ;  /* 0x00007610ff1f7816 */ /* 0x002fc6000000001f */
[----:B------:R-:W-:Y:S04]  /*19a50*/  STS.U16 [R0+UR76+0x4400], R93 ;  /* 0x0044005d00007988 */ /* 0x000fe8000800044c */
[----:B------:R-:W-:Y:S04]  /*19a60*/  STS.U16 [R0+UR76+0x14400], R4 ;  /* 0x0144000400007988 */ /* 0x000fe8000800044c */
[----:B------:R0:W-:Y:S04]  /*19a70*/  STS.U16 [R0+UR76+0x23c00], R89 ;  /* 0x023c005900007988 */ /* 0x0001e8000800044c */
[----:B----4-:R-:W-:Y:S04]  /*19a80*/  STS.U16 [R0+UR76+0x24400], R5 ;  /* 0x0244000500007988 */ /* 0x010fe8000800044c */
[----:B------:R-:W-:Y:S01]  /*19a90*/  STS.U16 [R0+UR76+0x34400], R8 ;  /* 0x0344000800007988 */ /* 0x000fe2000800044c */
[----:B0-----:R-:W-:-:S03]  /*19aa0*/  PRMT R89, RZ, 0x7610, R89 ;  /* 0x00007610ff597816 */ /* 0x001fc60000000059 */
[----:B------:R-:W-:Y:S04]  /*19ab0*/  STS.U16 [R0+UR76+0x4800], R9 ;  /* 0x0048000900007988 */ /* 0x000fe8000800044c */
[----:B------:R0:W-:Y:S04]  /*19ac0*/  STS.U16 [R0+UR76+0x34000], R15 ;  /* 0x0340000f00007988 */ /* 0x0001e8000800044c */
[----:B------:R-:W-:Y:S04]  /*19ad0*/  STS.U16 [R0+UR76+0x14800], R16 ;  /* 0x0148001000007988 */ /* 0x000fe8000800044c */
[----:B------:R-:W-:Y:S01]  /*19ae0*/  STS.U16 [R0+UR76+0x24800], R17 ;  /* 0x0248001100007988 */ /* 0x000fe2000800044c */
[----:B0-----:R-:W-:-:S05]  /*19af0*/  IMAD.WIDE R14, R30, 0x2, R26 ;  /* 0x000000021e0e7825 */ /* 0x001fca00078e021a */
[----:B------:R-:W4:Y:S04]  /*19b00*/  @!P0 LDG.E.U16 R89, desc[UR6][R14.64] ;  /* 0x000000060e598981 */ /* 0x000f28000c1e1500 */
[----:B---3--:R-:W-:Y:S04]  /*19b10*/  STS.U16 [R0+UR76+0x34800], R6 ;  /* 0x0348000600007988 */ /* 0x008fe8000800044c */
[----:B------:R-:W-:Y:S04]  /*19b20*/  STS.U16 [R0+UR76+0x4c00], R7 ;  /* 0x004c000700007988 */ /* 0x000fe8000800044c */
[----:B------:R-:W-:Y:S04]  /*19b30*/  STS.U16 [R0+UR76+0x14c00], R18 ;  /* 0x014c001200007988 */ /* 0x000fe8000800044c */
[----:B------:R-:W-:Y:S04]  /*19b40*/  STS.U16 [R0+UR76+0x24c00], R19 ;  /* 0x024c001300007988 */ /* 0x000fe8000800044c */
[----:B--2---:R-:W-:Y:S04]  /*19b50*/  STL [R1+0x3e50], R88 ;  /* 0x003e505801007387 */ /* 0x004fe80000100800 */
[----:B------:R-:W-:Y:S04]  /*19b60*/  STL.64 [R1+0x2e0], R90 ;  /* 0x0002e05a01007387 */ /* 0x000fe80000100a00 */
[----:B------:R0:W-:Y:S04]  /*19b70*/  STL.64 [R1+0x2d8], R56 ;  /* 0x0002d83801007387 */ /* 0x0001e80000100a00 */
[----:B------:R-:W2:Y:S04]  /*19b80*/  LDL.LU.64 R10, [R1+0x3f98] ;  /* 0x003f9800010a7983 */ /* 0x000ea80000300a00 */
[----:B------:R-:W-:Y:S01]  /*19b90*/  STL [R1+0x3e54], R87 ;  /* 0x003e545701007387 */ /* 0x000fe20000100800 */
[----:B0-----:R-:W-:-:S03]  /*19ba0*/  IMAD.WIDE R56, R30, 0x2, R20 ;  /* 0x000000021e387825 */ /* 0x001fc600078e0214 */
[----:B------:R-:W-:Y:S04]  /*19bb0*/  STL [R1+0x3e58], R86 ;  /* 0x003e585601007387 */ /* 0x000fe80000100800 */
[----:B------:R0:W-:Y:S04]  /*19bc0*/  STL [R1+0x3e5c], R85 ;  /* 0x003e5c5501007387 */ /* 0x0001e80000100800 */
[----:B------:R-:W3:Y:S04]  /*19bd0*/  LDL.LU R32, [R1+0x8c] ;  /* 0x00008c0001207983 */ /* 0x000ee80000300800 */
[----:B------:R-:W2:Y:S04]  /*19be0*/  LDL.LU R93, [R1+0x88] ;  /* 0x00008800015d7983 */ /* 0x000ea80000300800 */
[----:B------:R-:W4:Y:S04]  /*19bf0*/  @!P0 LDG.E.U16 R31, desc[UR6][R56.64] ;  /* 0x00000006381f8981 */ /* 0x000f28000c1e1500 */
[----:B------:R-:W4:Y:S04]  /*19c00*/  LDL.LU R4, [R1+0x84] ;  /* 0x0000840001047983 */ /* 0x000f280000300800 */
[----:B------:R-:W4:Y:S04]  /*19c10*/  LDL.LU R5, [R1+0x80] ;  /* 0x0000800001057983 */ /* 0x000f280000300800 */
[----:B------:R-:W4:Y:S01]  /*19c20*/  LDL.LU R8, [R1+0x7c] ;  /* 0x00007c0001087983 */ /* 0x000f220000300800 */
[----:B------:R-:W-:-:S03]  /*19c30*/  PRMT R88, RZ, 0x7610, R88 ;  /* 0x00007610ff587816 */ /* 0x000fc60000000058 */
[----:B------:R-:W4:Y:S01]  /*19c40*/  LDL.LU R9, [R1+0x78] ;  /* 0x0000780001097983 */ /* 0x000f220000300800 */
[----:B------:R-:W-:-:S03]  /*19c50*/  IMAD.WIDE R90, R30, 0x2, R24 ;  /* 0x000000021e5a7825 */ /* 0x000fc600078e0218 */
[----:B------:R-:W4:Y:S01]  /*19c60*/  LDL.LU R16, [R1+0x54] ;  /* 0x0000540001107983 */ /* 0x000f220000300800 */
[----:B0-----:R-:W-:-:S03]  /*19c70*/  PRMT R85, RZ, 0x7610, R85 ;  /* 0x00007610ff557816 */ /* 0x001fc60000000055 */
[----:B------:R-:W4:Y:S01]  /*19c80*/  LDL.LU R17, [R1+0x50] ;  /* 0x0000500001117983 */ /* 0x000f220000300800 */
[----:B------:R-:W-:-:S03]  /*19c90*/  IMAD.WIDE R86, R30, 0x2, R22 ;  /* 0x000000021e567825 */ /* 0x000fc600078e0216 */
[----:B------:R-:W4:Y:S04]  /*19ca0*/  LDL.LU R6, [R1+0x4c] ;  /* 0x00004c0001067983 */ /* 0x000f280000300800 */
[----:B------:R-:W4:Y:S04]  /*19cb0*/  LDL.LU R7, [R1+0x48] ;  /* 0x0000480001077983 */ /* 0x000f280000300800 */
[----:B------:R-:W4:Y:S04]  /*19cc0*/  LDL.LU R18, [R1+0x44] ;  /* 0x0000440001127983 */ /* 0x000f280000300800 */
[----:B------:R-:W4:Y:S04]  /*19cd0*/  LDL.LU R19, [R1+0x40] ;  /* 0x0000400001137983 */ /* 0x000f280000300800 */
[----:B------:R0:W4:Y:S04]  /*19ce0*/  @!P0 LDG.E.U16 R88, desc[UR6][R90.64] ;  /* 0x000000065a588981 */ /* 0x000128000c1e1500 */
[----:B------:R1:W4:Y:S04]  /*19cf0*/  @!P0 LDG.E.U16 R85, desc[UR6][R86.64] ;  /* 0x0000000656558981 */ /* 0x000328000c1e1500 */
[----:B------:R0:W-:Y:S04]  /*19d00*/  STL.64 [R1+0x2d0], R14 ;  /* 0x0002d00e01007387 */ /* 0x0001e80000100a00 */
[----:B0-----:R-:W4:Y:S04]  /*19d10*/  LDL.LU.64 R14, [R1+0x3f90] ;  /* 0x003f9000010e7983 */ /* 0x001f280000300a00 */
[----:B------:R-:W-:Y:S04]  /*19d20*/  STL.64 [R1+0x2c8], R90 ;  /* 0x0002c85a01007387 */ /* 0x000fe80000100a00 */
[----:B------:R-:W-:Y:S04]  /*19d30*/  STL.64 [R1+0x2c0], R86 ;  /* 0x0002c05601007387 */ /* 0x000fe80000100a00 */
[----:B------:R0:W-:Y:S04]  /*19d40*/  STL.64 [R1+0x2b8], R56 ;  /* 0x0002b83801007387 */ /* 0x0001e80000100a00 */
[----:B0-----:R-:W4:Y:S01]  /*19d50*/  LDL.LU R57, [R1+0xbc] ;  /* 0x0000bc0001397983 */ /* 0x001f220000300800 */
[----:B------:R-:W-:-:S05]  /*19d60*/  VIADD R30, R28, 0xffffff13 ;  /* 0xffffff131c1e7836 */ /* 0x000fca0000000000 */
[----:B------:R-:W-:Y:S01]  /*19d70*/  ISETP.GE.U32.AND P0, PT, R30, 0x7ffffe14, PT ;  /* 0x7ffffe141e00780c */ /* 0x000fe20003f06070 */
[----:B------:R-:W-:Y:S01]  /*19d80*/  IMAD R30, R3, 0xe9, RZ ;  /* 0x000000e9031e7824 */ /* 0x000fe200078e02ff */
[----:B------:R0:W-:Y:S03]  /*19d90*/  STS.U16 [R0+UR76+0x31c00], R72 ;  /* 0x031c004800007988 */ /* 0x0001e6000800044c */
[----:B------:R-:W-:Y:S01]  /*19da0*/  IMAD.WIDE R90, R30, 0x2, R24 ;  /* 0x000000021e5a7825 */ /* 0x000fe200078e0218 */
[----:B------:R1:W-:Y:S01]  /*19db0*/  STS.U16 [R0+UR76+0x22000], R69 ;  /* 0x0220004500007988 */ /* 0x0003e2000800044c */
[----:B0-----:R-:W-:-:S03]  /*19dc0*/  PRMT R72, RZ, 0x7610, R72 ;  /* 0x00007610ff487816 */ /* 0x001fc60000000048 */
[----:B------:R0:W-:Y:S01]  /*19dd0*/  STS.U16 [R0+UR76+0x12000], R70 ;  /* 0x0120004600007988 */ /* 0x0001e2000800044c */
[C---:B-1----:R-:W-:Y:S01]  /*19de0*/  IMAD.WIDE R86, R30.reuse, 0x2, R20 ;  /* 0x000000021e567825 */ /* 0x042fe200078e0214 */
[----:B------:R-:W-:Y:S02]  /*19df0*/  PRMT R69, RZ, 0x7610, R69 ;  /* 0x00007610ff457816 */ /* 0x000fe40000000045 */
[----:B------:R1:W-:Y:S04]  /*19e00*/  STS.U16 [R0+UR76+0x2000], R71 ;  /* 0x0020004700007988 */ /* 0x0003e8000800044c */
[----:B------:R-:W4:Y:S01]  /*19e10*/  @!P1 LDG.E.U16 R69, desc[UR6][R86.64] ;  /* 0x0000000656459981 */ /* 0x000f22000c1e1500 */
[----:B0-----:R-:W-:Y:S02]  /*19e20*/  PRMT R70, RZ, 0x7610, R70 ;  /* 0x00007610ff467816 */ /* 0x001fe40000000046 */
[----:B-1----:R-:W-:Y:S01]  /*19e30*/  PRMT R71, RZ, 0x7610, R71 ;  /* 0x00007610ff477816 */ /* 0x002fe20000000047 */
[----:B------:R-:W-:Y:S05]  /*19e40*/  STS.U16 [R0+UR76+0x33800], R92 ;  /* 0x0338005c00007988 */ /* 0x000fea000800044c */
[----:B------:R-:W4:Y:S04]  /*19e50*/  @!P1 LDG.E.U16 R71, desc[UR6][R90.64] ;  /* 0x000000065a479981 */ /* 0x000f28000c1e1500 */
[----:B---3--:R-:W-:Y:S04]  /*19e60*/  STS.U16 [R0+UR76+0x34c00], R32 ;  /* 0x034c002000007988 */ /* 0x008fe8000800044c */
[----:B--2---:R-:W-:Y:S04]  /*19e70*/  STS.U16 [R0+UR76+0x5000], R93 ;  /* 0x0050005d00007988 */ /* 0x004fe8000800044c */
[----:B----4-:R0:W-:Y:S04]  /*19e80*/  STL [R1+0x2b9c], R31 ;  /* 0x002b9c1f01007387 */ /* 0x0101e80000100800 */
[----:B0-----:R-:W2:Y:S04]  /*19e90*/  LDL.LU R31, [R1+0xb8] ;  /* 0x0000b800011f7983 */ /* 0x001ea80000300800 */
[----:B------:R-:W3:Y:S04]  /*19ea0*/  LDL.LU R32, [R1+0xb4] ;  /* 0x0000b40001207983 */ /* 0x000ee80000300800 */
[----:B------:R0:W-:Y:S04]  /*19eb0*/  STS.U16 [R0+UR76+0x35000], R8 ;  /* 0x0350000800007988 */ /* 0x0001e8000800044c */
[----:B------:R-:W4:Y:S04]  /*19ec0*/  LDL.LU R93, [R1+0xb0] ;  /* 0x0000b000015d7983 */ /* 0x000f280000300800 */
[----:B------:R1:W-:Y:S04]  /*19ed0*/  STS.U16 [R0+UR76+0x5400], R9 ;  /* 0x0054000900007988 */ /* 0x0003e8000800044c */
[----:B0-----:R-:W4:Y:S04]  /*19ee0*/  LDL.LU R8, [R1+0xac] ;  /* 0x0000ac0001087983 */ /* 0x001f280000300800 */
[----:B------:R0:W-:Y:S04]  /*19ef0*/  STS.U16 [R0+UR76+0x15400], R16 ;  /* 0x0154001000007988 */ /* 0x0001e8000800044c */
[----:B-1----:R-:W4:Y:S04]  /*19f00*/  LDL.LU R9, [R1+0xa8] ;  /* 0x0000a80001097983 */ /* 0x002f280000300800 */
[----:B------:R1:W-:Y:S04]  /*19f10*/  STS.U16 [R0+UR76+0x25400], R17 ;  /* 0x0254001100007988 */ /* 0x0003e8000800044c */
[----:B0-----:R-:W4:Y:S04]  /*19f20*/  LDL.LU R16, [R1+0xa4] ;  /* 0x0000a40001107983 */ /* 0x001f280000300800 */
[----:B------:R0:W-:Y:S04]  /*19f30*/  STS.U16 [R0+UR76+0x35400], R6 ;  /* 0x0354000600007988 */ /* 0x0001e8000800044c */
[----:B-1----:R-:W4:Y:S04]  /*19f40*/  LDL.LU R17, [R1+0xa0] ;  /* 0x0000a00001117983 */ /* 0x002f280000300800 */
[----:B------:R1:W-:Y:S04]  /*19f50*/  STS.U16 [R0+UR76+0x5800], R7 ;  /* 0x0058000700007988 */ /* 0x0003e8000800044c */
[----:B0-----:R-:W4:Y:S04]  /*19f60*/  LDL.LU R6, [R1+0x9c] ;  /* 0x00009c0001067983 */ /* 0x001f280000300800 */
[----:B------:R-:W-:Y:S04]  /*19f70*/  STS.U16 [R0+UR76+0x15000], R4 ;  /* 0x0150000400007988 */ /* 0x000fe8000800044c */
[----:B-1----:R-:W4:Y:S04]  /*19f80*/  LDL.LU R7, [R1+0x98] ;  /* 0x0000980001077983 */ /* 0x002f280000300800 */
[----:B------:R0:W-:Y:S04]  /*19f90*/  STS.U16 [R0+UR76+0x25000], R5 ;  /* 0x0250000500007988 */ /* 0x0001e8000800044c */
[----:B------:R1:W-:Y:S04]  /*19fa0*/  STS.U16 [R0+UR76+0x15800], R18 ;  /* 0x0158001200007988 */ /* 0x0003e8000800044c */
[----:B------:R-:W-:Y:S01]  /*19fb0*/  STL [R1+0x2ba8], R89 ;  /* 0x002ba85901007387 */ /* 0x000fe20000100800 */
[----:B0-----:R-:W-:-:S03]  /*19fc0*/  IMAD.WIDE R4, R30, 0x2, R26 ;  /* 0x000000021e047825 */ /* 0x001fc600078e021a */
[----:B------:R0:W-:Y:S04]  /*19fd0*/  STS.U16 [R0+UR76+0x25800], R19 ;  /* 0x0258001300007988 */ /* 0x0001e8000800044c */
[----:B-1----:R-:W4:Y:S04]  /*19fe0*/  LDL.LU R18, [R1+0x94] ;  /* 0x0000940001127983 */ /* 0x002f280000300800 */
[----:B------:R-:W4:Y:S04]  /*19ff0*/  @!P1 LDG.E.U16 R72, desc[UR6][R4.64] ;  /* 0x0000000604489981 */ /* 0x000f28000c1e1500 */
[----:B0-----:R-:W4:Y:S04]  /*1a000*/  LDL.LU R19, [R1+0x90] ;  /* 0x0000900001137983 */ /* 0x001f280000300800 */
[----:B------:R0:W-:Y:S04]  /*1a010*/  STL [R1+0x2ba4], R88 ;  /* 0x002ba45801007387 */ /* 0x0001e80000100800 */
[----:B------:R-:W-:Y:S04]  /*1a020*/  STL [R1+0x2ba0], R85 ;  /* 0x002ba05501007387 */ /* 0x000fe80000100800 */
[----:B------:R1:W-:Y:S01]  /*1a030*/  STL.64 [R1+0x260], R4 ;  /* 0x0002600401007387 */ /* 0x0003e20000100a00 */
[----:B0-----:R-:W-:-:S05]  /*1a040*/  IMAD.WIDE R88, R30, 0x2, R22 ;  /* 0x000000021e587825 */ /* 0x001fca00078e0216 */
[----:B------:R0:W4:Y:S04]  /*1a050*/  @!P1 LDG.E.U16 R70, desc[UR6][R88.64] ;  /* 0x0000000658469981 */ /* 0x000128000c1e1500 */
[----:B-1----:R-:W4:Y:S04]  /*1a060*/  LDL.LU.64 R4, [R1+0x3f88] ;  /* 0x003f880001047983 */ /* 0x002f280000300a00 */
[----:B------:R-:W-:Y:S04]  /*1a070*/  STL.64 [R1+0x248], R90 ;  /* 0x0002485a01007387 */ /* 0x000fe80000100a00 */
[----:B------:R-:W-:Y:S04]  /*1a080*/  STL.64 [R1+0x230], R88 ;  /* 0x0002305801007387 */ /* 0x000fe80000100a00 */
[----:B------:R1:W-:Y:S04]  /*1a090*/  STL.64 [R1+0x218], R86 ;  /* 0x0002185601007387 */ /* 0x0003e80000100a00 */
[----:B------:R0:W-:Y:S04]  /*1a0a0*/  STS.U16 [R0+UR76+0x35800], R57 ;  /* 0x0358003900007988 */ /* 0x0001e8000800044c */
[----:B-1----:R-:W4:Y:S04]  /*1a0b0*/  LDL.LU R87, [R1+0xec] ;  /* 0x0000ec0001577983 */ /* 0x002f280000300800 */
[----:B------:R-:W4:Y:S04]  /*1a0c0*/  LDL.LU R88, [R1+0xe8] ;  /* 0x0000e80001587983 */ /* 0x000f280000300800 */
[----:B------:R-:W4:Y:S04]  /*1a0d0*/  LDL.LU R89, [R1+0xe4] ;  /* 0x0000e40001597983 */ /* 0x000f280000300800 */
[----:B------:R-:W4:Y:S04]  /*1a0e0*/  LDL.LU R90, [R1+0xe0] ;  /* 0x0000e000015a7983 */ /* 0x000f280000300800 */
[----:B------:R-:W4:Y:S04]  /*1a0f0*/  LDL.LU R91, [R1+0xdc] ;  /* 0x0000dc00015b7983 */ /* 0x000f280000300800 */
[----:B------:R-:W4:Y:S04]  /*1a100*/  LDL.LU R92, [R1+0xd8] ;  /* 0x0000d800015c7983 */ /* 0x000f280000300800 */
[----:B------:R-:W4:Y:S04]  /*1a110*/  LDL.LU R56, [R1+0xd4] ;  /* 0x0000d40001387983 */ /* 0x000f280000300800 */
[----:B0-----:R-:W4:Y:S01]  /*1a120*/  LDL.LU R57, [R1+0xd0] ;  /* 0x0000d00001397983 */ /* 0x001f220000300800 */
[----:B------:R-:W-:-:S05]  /*1a130*/  VIADD R30, R28, 0xffffff12 ;  /* 0xffffff121c1e7836 */ /* 0x000fca0000000000 */
[----:B------:R-:W-:Y:S01]  /*1a140*/  ISETP.GE.U32.AND P1, PT, R30, 0x7ffffe13, PT ;  /* 0x7ffffe131e00780c */ /* 0x000fe20003f26070 */
[----:B------:R-:W-:Y:S01]  /*1a150*/  IMAD R30, R3, 0xea, RZ ;  /* 0x000000ea031e7824 */ /* 0x000fe200078e02ff */
[----:B------:R0:W-:Y:S04]  /*1a160*/  STS.U16 [R0+UR76+0x33000], R76 ;  /* 0x0330004c00007988 */ /* 0x0001e8000800044c */
[----:B------:R1:W-:Y:S04]  /*1a170*/  STS.U16 [R0+UR76+0x3400], R75 ;  /* 0x0034004b00007988 */ /* 0x0003e8000800044c */
[----:B------:R1:W-:Y:S01]  /*1a180*/  STS.U16 [R0+UR76+0x13400], R74 ;  /* 0x0134004a00007988 */ /* 0x0003e2000800044c */
[----:B0-----:R-:W-:-:S03]  /*1a190*/  PRMT R76, RZ, 0x7610, R76 ;  /* 0x00007610ff4c7816 */ /* 0x001fc6000000004c */
[----:B------:R0:W-:Y:S01]  /*1a1a0*/  STS.U16 [R0+UR76+0x23400], R73 ;  /* 0x0234004900007988 */ /* 0x0001e2000800044c */
[----:B-1----:R-:W-:Y:S02]  /*1a1b0*/  PRMT R75, RZ, 0x7610, R75 ;  /* 0x00007610ff4b7816 */ /* 0x002fe4000000004b */
[----:B------:R-:W-:Y:S02]  /*1a1c0*/  PRMT R74, RZ, 0x7610, R74 ;  /* 0x00007610ff4a7816 */ /* 0x000fe4000000004a */
[----:B0-----:R-:W-:Y:S01]  /*1a1d0*/  PRMT R73, RZ, 0x7610, R73 ;  /* 0x00007610ff497816 */ /* 0x001fe20000000049 */
[----:B------:R0:W-:Y:S04]  /*1a1e0*/  STS.U16 [R0+UR76+0x32800], R84 ;  /* 0x0328005400007988 */ /* 0x0001e8000800044c */
[----:B------:R1:W-:Y:S01]  /*1a1f0*/  STS.U16 [R0+UR76+0x2c00], R83 ;  /* 0x002c005300007988 */ /* 0x0003e2000800044c */
[----:B0-----:R-:W-:-:S03]  /*1a200*/  PRMT R84, RZ, 0x7610, R84 ;  /* 0x00007610ff547816 */ /* 0x001fc60000000054 */
[----:B------:R0:W-:Y:S01]  /*1a210*/  STS.U16 [R0+UR76+0x12c00], R82 ;  /* 0x012c005200007988 */ /* 0x0001e2000800044c */
[----:B-1----:R-:W-:-:S03]  /*1a220*/  PRMT R83, RZ, 0x7610, R83 ;  /* 0x00007610ff537816 */ /* 0x002fc60000000053 */
[----:B------:R1:W-:Y:S01]  /*1a230*/  STS.U16 [R0+UR76+0x22c00], R81 ;  /* 0x022c005100007988 */ /* 0x0003e2000800044c */
[----:B0-----:R-:W-:Y:S02]  /*1a240*/  PRMT R82, RZ, 0x7610, R82 ;  /* 0x00007610ff527816 */ /* 0x001fe40000000052 */
[----:B-1----:R-:W-:Y:S01]  /*1a250*/  PRMT R81, RZ, 0x7610, R81 ;  /* 0x00007610ff517816 */ /* 0x002fe20000000051 */
[----:B--2---:R0:W-:Y:S04]  /*1a260*/  STS.U16 [R0+UR76+0x5c00], R31 ;  /* 0x005c001f00007988 */ /* 0x0041e8000800044c */
[----:B---3--:R1:W-:Y:S04]  /*1a270*/  STS.U16 [R0+UR76+0x15c00], R32 ;  /* 0x015c002000007988 */ /* 0x0083e8000800044c */
[----:B0-----:R-:W2:Y:S04]  /*1a280*/  LDL.LU R31, [R1+0xcc] ;  /* 0x0000cc00011f7983 */ /* 0x001ea80000300800 */
[----:B----4-:R0:W-:Y:S04]  /*1a290*/  STS.U16 [R0+UR76+0x25c00], R93 ;  /* 0x025c005d00007988 */ /* 0x0101e8000800044c */
[----:B-1----:R-:W3:Y:S04]  /*1a2a0*/  LDL.LU R32, [R1+0xc8] ;  /* 0x0000c80001207983 */ /* 0x002ee80000300800 */
[----:B------:R-:W-:Y:S04]  /*1a2b0*/  STS.U16 [R0+UR76+0x35c00], R8 ;  /* 0x035c000800007988 */ /* 0x000fe8000800044c */
[----:B0-----:R-:W4:Y:S04]  /*1a2c0*/  LDL.LU R93, [R1+0xc4] ;  /* 0x0000c400015d7983 */ /* 0x001f280000300800 */
[----:B------:R0:W-:Y:S04]  /*1a2d0*/  STS.U16 [R0+UR76+0x6000], R9 ;  /* 0x0060000900007988 */ /* 0x0001e8000800044c */
[----:B------:R-:W-:Y:S01]  /*1a2e0*/  STS.U16 [R0+UR76+0x16000], R16 ;  /* 0x0160001000007988 */ /* 0x000fe2000800044c */
[----:B0-----:R-:W-:-:S03]  /*1a2f0*/  IMAD.WIDE R8, R30, 0x2, R26 ;  /* 0x000000021e087825 */ /* 0x001fc600078e021a */
[----:B------:R0:W-:Y:S04]  /*1a300*/  STS.U16 [R0+UR76+0x26000], R17 ;  /* 0x0260001100007988 */ /* 0x0001e8000800044c */
[----:B------:R-:W-:Y:S01]  /*1a310*/  STS.U16 [R0+UR76+0x36000], R6 ;  /* 0x0360000600007988 */ /* 0x000fe2000800044c */
[----:B0-----:R-:W-:-:S03]  /*1a320*/  IMAD.WIDE R16, R30, 0x2, R24 ;  /* 0x000000021e107825 */ /* 0x001fc600078e0218 */
[----:B------:R0:W-:Y:S04]  /*1a330*/  STS.U16 [R0+UR76+0x6400], R7 ;  /* 0x0064000700007988 */ /* 0x0001e8000800044c */
[----:B------:R1:W-:Y:S04]  /*1a340*/  STL.64 [R1+0x210], R8 ;  /* 0x0002100801007387 */ /* 0x0003e80000100a00 */
[----:B------:R-:W2:Y:S01]  /*1a350*/  @!P2 LDG.E.U16 R76, desc[UR6][R8.64] ;  /* 0x00000006084ca981 */ /* 0x000ea2000c1e1500 */
[----:B0-----:R-:W-:-:S03]  /*1a360*/  IMAD.WIDE R6, R30, 0x2, R22 ;  /* 0x000000021e067825 */ /* 0x001fc600078e0216 */
[----:B------:R-:W2:Y:S04]  /*1a370*/  @!P2 LDG.E.U16 R75, desc[UR6][R16.64] ;  /* 0x00000006104ba981 */ /* 0x000ea8000c1e1500 */
[----:B------:R-:W2:Y:S04]  /*1a380*/  @!P2 LDG.E.U16 R74, desc[UR6][R6.64] ;  /* 0x00000006064aa981 */ /* 0x000ea8000c1e1500 */
[----:B------:R-:W-:Y:S04]  /*1a390*/  STS.U16 [R0+UR76+0x16400], R18 ;  /* 0x0164001200007988 */ /* 0x000fe8000800044c */
[----:B-1----:R-:W2:Y:S04]  /*1a3a0*/  LDL.LU.64 R8, [R1+0x3f80] ;  /* 0x003f800001087983 */ /* 0x002ea80000300a00 */
[----:B------:R0:W-:Y:S02]  /*1a3b0*/  STS.U16 [R0+UR76+0x26400], R19 ;  /* 0x0264001300007988 */ /* 0x0001e4000800044c */
[----:B0-----:R-:W-:-:S04]  /*1a3c0*/  IMAD.WIDE R18, R30, 0x2, R20 ;  /* 0x000000021e127825 */ /* 0x001fc800078e0214 */
[----:B------:R-:W-:Y:S01]  /*1a3d0*/  VIADD R30, R28, 0xffffff11 ;  /* 0xffffff111c1e7836 */ /* 0x000fe20000000000 */
[----:B------:R-:W2:Y:S04]  /*1a3e0*/  @!P2 LDG.E.U16 R73, desc[UR6][R18.64] ;  /* 0x000000061249a981 */ /* 0x000ea8000c1e1500 */
[----:B------:R-:W-:Y:S01]  /*1a3f0*/  ISETP.GE.U32.AND P2, PT, R30, 0x7ffffe12, PT ;  /* 0x7ffffe121e00780c */ /* 0x000fe20003f46070 */
[----:B------:R0:W-:Y:S01]  /*1a400*/  STL.64 [R1+0x1f8], R16 ;  /* 0x0001f81001007387 */ /* 0x0001e20000100a00 */
[----:B------:R-:W-:-:S03]  /*1a410*/  IMAD R30, R3, 0xeb, RZ ;  /* 0x000000eb031e7824 */ /* 0x000fc600078e02ff */
[----:B------:R1:W-:Y:S04]  /*1a420*/  STL.64 [R1+0x1e0], R6 ;  /* 0x0001e00601007387 */ /* 0x0003e80000100a00 */
[----:B0-----:R-:W2:Y:S04]  /*1a430*/  LDL.LU.64 R16, [R1+0x3f78] ;  /* 0x003f780001107983 */ /* 0x001ea80000300a00 */
[----:B------:R0:W-:Y:S04]  /*1a440*/  STL.64 [R1+0x1c8], R18 ;  /* 0x0001c81201007387 */ /* 0x0001e80000100a00 */
[----:B-1----:R-:W2:Y:S04]  /*1a450*/  LDL.LU.64 R6, [R1+0x3f70] ;  /* 0x003f700001067983 */ /* 0x002ea80000300a00 */
[----:B0-----:R-:W2:Y:S04]  /*1a460*/  LDL.LU.64 R18, [R1+0x3f68] ;  /* 0x003f680001127983 */ /* 0x001ea80000300a00 */
[----:B------:R-:W-:Y:S04]  /*1a470*/  STS.U16 [R0+UR76+0x6800], R88 ;  /* 0x0068005800007988 */ /* 0x000fe8000800044c */
[----:B------:R0:W-:Y:S04]  /*1a480*/  STS.U16 [R0+UR76+0x16800], R89 ;  /* 0x0168005900007988 */ /* 0x0001e8000800044c */
[----:B------:R-:W-:Y:S04]  /*1a490*/  STS.U16 [R0+UR76+0x26800], R90 ;  /* 0x0268005a00007988 */ /* 0x000fe8000800044c */
[----:B------:R1:W-:Y:S01]  /*1a4a0*/  STS.U16 [R0+UR76+0x36800], R91 ;  /* 0x0368005b00007988 */ /* 0x0003e2000800044c */
[----:B0-----:R-:W-:-:S03]  /*1a4b0*/  IMAD.WIDE R88, R30, 0x2, R24 ;  /* 0x000000021e587825 */ /* 0x001fc600078e0218 */
[----:B------:R0:W-:Y:S04]  /*1a4c0*/  STS.U16 [R0+UR76+0x36400], R87 ;  /* 0x0364005700007988 */ /* 0x0001e8000800044c */
[----:B------:R-:W-:Y:S01]  /*1a4d0*/  STS.U16 [R0+UR76+0x16c00], R56 ;  /* 0x016c003800007988 */ /* 0x000fe2000800044c */
[----:B-1----:R-:W-:-:S03]  /*1a4e0*/  IMAD.WIDE R90, R30, 0x2, R26 ;  /* 0x000000021e5a7825 */ /* 0x002fc600078e021a */
[----:B------:R1:W-:Y:S01]  /*1a4f0*/  STS.U16 [R0+UR76+0x26c00], R57 ;  /* 0x026c003900007988 */ /* 0x0003e2000800044c */
[----:B0-----:R-:W-:-:S03]  /*1a500*/  IMAD.WIDE R86, R30, 0x2, R22 ;  /* 0x000000021e567825 */ /* 0x001fc600078e0216 */
[----:B------:R-:W2:Y:S04]  /*1a510*/  @!P4 LDG.E.U16 R84, desc[UR6][R90.64] ;  /* 0x000000065a54c981 */ /* 0x000ea8000c1e1500 */
[----:B------:R-:W2:Y:S01]  /*1a520*/  @!P4 LDG.E.U16 R83, desc[UR6][R88.64] ;  /* 0x000000065853c981 */ /* 0x000ea2000c1e1500 */
[----:B-1----:R-:W-:-:S03]  /*1a530*/  IMAD.WIDE R56, R30, 0x2, R20 ;  /* 0x000000021e387825 */ /* 0x002fc600078e0214 */
[----:B------:R-:W2:Y:S04]  /*1a540*/  @!P4 LDG.E.U16 R82, desc[UR6][R86.64] ;  /* 0x000000065652c981 */ /* 0x000ea8000c1e1500 */
[----:B------:R-:W2:Y:S01]  /*1a550*/  @!P4 LDG.E.U16 R81, desc[UR6][R56.64] ;  /* 0x000000063851c981 */ /* 0x000ea2000c1e1500 */
[----:B------:R-:W-:-:S03]  /*1a560*/  VIADD R30, R28, 0xffffff10 ;  /* 0xffffff101c1e7836 */ /* 0x000fc60000000000 */
[----:B------:R-:W-:Y:S04]  /*1a570*/  STS.U16 [R0+UR76+0x17400], R29 ;  /* 0x0174001d00007988 */ /* 0x000fe8000800044c */
[----:B------:R-:W-:Y:S01]  /*1a580*/  STS.U16 [R0+UR76+0x37400], R10 ;  /* 0x0374000a00007988 */ /* 0x000fe2000800044c */
[----:B------:R-:W-:Y:S01]  /*1a590*/  ISETP.GE.U32.AND P4, PT, R30, 0x7ffffe11, PT ;  /* 0x7ffffe111e00780c */ /* 0x000fe20003f86070 */
[----:B------:R-:W-:Y:S02]  /*1a5a0*/  IMAD R30, R3, 0xec, RZ ;  /* 0x000000ec031e7824 */ /* 0x000fe400078e02ff */
[----:B------:R0:W-:Y:S04]  /*1a5b0*/  STS.U16 [R0+UR76+0x32c00], R80 ;  /* 0x032c005000007988 */ /* 0x0001e8000800044c */
[----:B------:R-:W-:Y:S04]  /*1a5c0*/  STS.U16 [R0+UR76+0x27c00], R5 ;  /* 0x027c000500007988 */ /* 0x000fe8000800044c */
[----:B------:R1:W-:Y:S01]  /*1a5d0*/  STS.U16 [R0+UR76+0x37c00], R4 ;  /* 0x037c000400007988 */ /* 0x0003e2000800044c */
[----:B0-----:R-:W-:-:S03]  /*1a5e0*/  PRMT R80, RZ, 0x7610, R80 ;  /* 0x00007610ff507816 */ /* 0x001fc60000000050 */
[----:B------:R0:W-:Y:S01]  /*1a5f0*/  STS.U16 [R0+UR76+0x3000], R79 ;  /* 0x0030004f00007988 */ /* 0x0001e2000800044c */
[----:B-1----:R-:W-:-:S03]  /*1a600*/  IMAD.WIDE R4, R30, 0x2, R26 ;  /* 0x000000021e047825 */ /* 0x002fc600078e021a */
[----:B------:R-:W-:Y:S01]  /*1a610*/  STS.U16 [R0+UR76+0x17c00], R13 ;  /* 0x017c000d00007988 */ /* 0x000fe2000800044c */
[----:B0-----:R-:W-:-:S03]  /*1a620*/  PRMT R79, RZ, 0x7610, R79 ;  /* 0x00007610ff4f7816 */ /* 0x001fc6000000004f */
[----:B------:R0:W-:Y:S04]  /*1a630*/  STS.U16 [R0+UR76+0x13000], R78 ;  /* 0x0130004e00007988 */ /* 0x0001e8000800044c */
[----:B------:R-:W-:Y:S04]  /*1a640*/  STS.U16 [R0+UR76+0x7c00], R14 ;  /* 0x007c000e00007988 */ /* 0x000fe8000800044c */
[----:B------:R-:W2:Y:S01]  /*1a650*/  @!P0 LDG.E.U16 R80, desc[UR6][R4.64] ;  /* 0x0000000604508981 */ /* 0x000ea2000c1e1500 */
[----:B0-----:R-:W-:-:S03]  /*1a660*/  PRMT R78, RZ, 0x7610, R78 ;  /* 0x00007610ff4e7816 */ /* 0x001fc6000000004e */
[----:B------:R0:W-:Y:S02]  /*1a670*/  STS.U16 [R0+UR76+0x23000], R77 ;  /* 0x0230004d00007988 */ /* 0x0001e4000800044c */
[----:B0-----:R-:W-:Y:S02]  /*1a680*/  PRMT R77, RZ, 0x7610, R77 ;  /* 0x00007610ff4d7816 */ /* 0x001fe4000000004d */
[----:B---3--:R-:W-:Y:S04]  /*1a690*/  STS.U16 [R0+UR76+0x7000], R32 ;  /* 0x0070002000007988 */ /* 0x008fe8000800044c */
[----:B----4-:R-:W-:Y:S04]  /*1a6a0*/  STS.U16 [R0+UR76+0x17000], R93 ;  /* 0x0170005d00007988 */ /* 0x010fe8000800044c */
[----:B--2---:R-:W-:Y:S04]  /*1a6b0*/  STS.U16 [R0+UR76+0x7800], R9 ;  /* 0x0078000900007988 */ /* 0x004fe8000800044c */
[----:B------:R-:W-:Y:S04]  /*1a6c0*/  STS.U16 [R0+UR76+0x37800], R8 ;  /* 0x0378000800007988 */ /* 0x000fe8000800044c */
[----:B------:R-:W-:Y:S04]  /*1a6d0*/  STS.U16 [R0+UR76+0x37000], R16 ;  /* 0x0370001000007988 */ /* 0x000fe8000800044c */
[----:B------:R0:W-:Y:S04]  /*1a6e0*/  STS.U16 [R0+UR76+0x27000], R19 ;  /* 0x0270001300007988 */ /* 0x0001e8000800044c */
[----:B0-----:R-:W2:Y:S04]  /*1a6f0*/  LDL.LU R19, [R1+0x3f64] ;  /* 0x003f640001137983 */ /* 0x001ea80000300800 */
[----:B------:R-:W-:Y:S04]  /*1a700*/  STL.64 [R1+0x1b0], R90 ;  /* 0x0001b05a01007387 */ /* 0x000fe80000100a00 */
[----:B------:R-:W-:Y:S04]  /*1a710*/  STL.64 [R1+0x1a8], R88 ;  /* 0x0001a85801007387 */ /* 0x000fe80000100a00 */
[----:B------:R0:W-:Y:S04]  /*1a720*/  STS.U16 [R0+UR76+0x7400], R6 ;  /* 0x0074000600007988 */ /* 0x0001e8000800044c */
[----:B------:R-:W-:Y:S04]  /*1a730*/  STL [R1+0x3e6c], R84 ;  /* 0x003e6c5401007387 */ /* 0x000fe80000100800 */
[----:B------:R-:W-:Y:S04]  /*1a740*/  STL.64 [R1+0x1b8], R86 ;  /* 0x0001b85601007387 */ /* 0x000fe80000100a00 */
[----:B------:R-:W-:Y:S04]  /*1a750*/  STL.64 [R1+0x1c0], R56 ;  /* 0x0001c03801007387 */ /* 0x000fe80000100a00 */
[----:B------:R-:W-:Y:S04]  /*1a760*/  STL [R1+0x3e70], R83 ;  /* 0x003e705301007387 */ /* 0x000fe80000100800 */
[----:B------:R-:W-:Y:S04]  /*1a770*/  STL [R1+0x3e74], R82 ;  /* 0x003e745201007387 */ /* 0x000fe80000100800 */
[----:B------:R-:W-:Y:S04]  /*1a780*/  STL [R1+0x3e78], R81 ;  /* 0x003e785101007387 */ /* 0x000fe80000100800 */
[----:B------:R-:W3:Y:S04]  /*1a790*/  LDL.LU R16, [R1+0x3f60] ;  /* 0x003f600001107983 */ /* 0x000ee80000300800 */
[----:B0-----:R-:W4:Y:S04]  /*1a7a0*/  LDL.LU R6, [R1+0x3f5c] ;  /* 0x003f5c0001067983 */ /* 0x001f280000300800 */
[----:B------:R-:W2:Y:S04]  /*1a7b0*/  LDL.LU R29, [R1+0x3f58] ;  /* 0x003f5800011d7983 */ /* 0x000ea80000300800 */
[----:B------:R0:W-:Y:S04]  /*1a7c0*/  STS.U16 [R0+UR76+0x27400], R18 ;  /* 0x0274001200007988 */ /* 0x0001e8000800044c */
[----:B------:R1:W-:Y:S04]  /*1a7d0*/  STS.U16 [R0+UR76+0x17800], R7 ;  /* 0x0178000700007988 */ /* 0x0003e8000800044c */
[----:B0-----:R-:W2:Y:S04]  /*1a7e0*/  LDL.LU R18, [R1+0x3f54] ;  /* 0x003f540001127983 */ /* 0x001ea80000300800 */
[----:B------:R-:W2:Y:S04]  /*1a7f0*/  LDL.LU R10, [R1+0x3f50] ;  /* 0x003f5000010a7983 */ /* 0x000ea80000300800 */
[----:B------:R-:W2:Y:S04]  /*1a800*/  LDL.LU R9, [R1+0x3f4c] ;  /* 0x003f4c0001097983 */ /* 0x000ea80000300800 */
[----:B-1----:R-:W2:Y:S04]  /*1a810*/  LDL.LU R7, [R1+0x3f48] ;  /* 0x003f480001077983 */ /* 0x002ea80000300800 */
[----:B------:R0:W-:Y:S01]  /*1a820*/  STS.U16 [R0+UR76+0x27800], R17 ;  /* 0x0278001100007988 */ /* 0x0001e2000800044c */
[----:B------:R-:W-:-:S04]  /*1a830*/  IMAD.WIDE R82, R30, 0x2, R24 ;  /* 0x000000021e527825 */ /* 0x000fc800078e0218 */
[C---:B------:R-:W-:Y:S01]  /*1a840*/  IMAD.WIDE R84, R30.reuse, 0x2, R22 ;  /* 0x000000021e547825 */ /* 0x040fe200078e0216 */
[----:B------:R1:W2:Y:S04]  /*1a850*/  @!P0 LDG.E.U16 R79, desc[UR6][R82.64] ;  /* 0x00000006524f8981 */ /* 0x0002a8000c1e1500 */
[----:B0-----:R-:W3:Y:S04]  /*1a860*/  LDL.LU R17, [R1+0x3f44] ;  /* 0x003f440001117983 */ /* 0x001ee80000300800 */
[----:B------:R-:W3:Y:S04]  /*1a870*/  LDL.LU R8, [R1+0x3f40] ;  /* 0x003f400001087983 */ /* 0x000ee80000300800 */
[----:B------:R-:W3:Y:S04]  /*1a880*/  LDL.LU R86, [R1+0x294] ;  /* 0x0002940001567983 */ /* 0x000ee80000300800 */
[----:B------:R-:W4:Y:S04]  /*1a890*/  LDL.LU R87, [R1+0x290] ;  /* 0x0002900001577983 */ /* 0x000f280000300800 */
        /* <DEDUP_REMOVED lines=8> */
[----:B------:R-:W4:Y:S04]  /*1a920*/  LDL R14, [R1+0x1fb0] ;  /* 0x001fb000010e7983 */ /* 0x000f280000100800 */
[----:B------:R0:W-:Y:S04]  /*1a930*/  STL.64 [R1+0x1a0], R4 ;  /* 0x0001a00401007387 */ /* 0x0001e80000100a00 */
[----:B------:R1:W-:Y:S04]  /*1a940*/  STL.64 [R1+0x198], R82 ;  /* 0x0001985201007387 */ /* 0x0003e80000100a00 */
[----:B------:R-:W4:Y:S04]  /*1a950*/  @!P0 LDG.E.U16 R78, desc[UR6][R84.64] ;  /* 0x00000006544e8981 */ /* 0x000f28000c1e1500 */
[----:B0-----:R-:W4:Y:S01]  /*1a960*/  LDL.LU.64 R4, [R1+0x3f38] ;  /* 0x003f380001047983 */ /* 0x001f220000300a00 */
[----:B-1----:R-:W-:-:S03]  /*1a970*/  IMAD.WIDE R82, R30, 0x2, R20 ;  /* 0x000000021e527825 */ /* 0x002fc600078e0214 */
[----:B------:R-:W4:Y:S04]  /*1a980*/  LDL.LU R91, [R1+0x1fd8] ;  /* 0x001fd800015b7983 */ /* 0x000f280000300800 */
[----:B------:R-:W4:Y:S04]  /*1a990*/  @!P0 LDG.E.U16 R77, desc[UR6][R82.64] ;  /* 0x00000006524d8981 */ /* 0x000f28000c1e1500 */
[----:B------:R0:W-:Y:S04]  /*1a9a0*/  STS.U16 [R0+UR76+0x6c00], R92 ;  /* 0x006c005c00007988 */ /* 0x0001e8000800044c */
[----:B------:R-:W-:Y:S04]  /*1a9b0*/  STL.64 [R1+0x190], R84 ;  /* 0x0001905401007387 */ /* 0x000fe80000100a00 */
[----:B0-----:R-:W4:Y:S04]  /*1a9c0*/  LDL.LU R92, [R1+0x1fd4] ;  /* 0x001fd400015c7983 */ /* 0x001f280000300800 */
[----:B------:R0:W-:Y:S04]  /*1a9d0*/  STL [R1+0x3e60], R80 ;  /* 0x003e605001007387 */ /* 0x0001e80000100800 */
[----:B------:R-:W-:Y:S01]  /*1a9e0*/  STS.U16 [R0+UR76], R47 ;  /* 0x0000002f00007988 */ /* 0x000fe2000800044c */
[----:B0-----:R-:W-:-:S03]  /*1a9f0*/  LOP3.LUT R80, R0, 0x10, RZ, 0x3c, !PT ;  /* 0x0000001000507812 */ /* 0x001fc600078e3cff */
[----:B------:R-:W-:Y:S04]  /*1aa00*/  STS.U16 [R0+UR76+0x10000], R46 ;  /* 0x0100002e00007988 */ /* 0x000fe8000800044c */
        /* <DEDUP_REMOVED lines=32> */
[----:B--2---:R-:W-:Y:S04]  /*1ac10*/  STL [R1+0x3e64], R79 ;  /* 0x003e644f01007387 */ /* 0x004fe80000100800 */
[----:B---3--:R-:W-:Y:S04]  /*1ac20*/  STS.U16 [R80+UR76+0x11080], R86 ;  /* 0x0110805650007988 */ /* 0x008fe8000800044c */
[----:B----4-:R-:W-:Y:S04]  /*1ac30*/  STS.U16 [R80+UR76+0x21080], R87 ;  /* 0x0210805750007988 */ /* 0x010fe8000800044c */
[----:B------:R-:W-:Y:S04]  /*1ac40*/  STS.U16 [R80+UR76+0x31080], R88 ;  /* 0x0310805850007988 */ /* 0x000fe8000800044c */
[----:B------:R0:W-:Y:S04]  /*1ac50*/  STS.U16 [R80+UR76+0xc80], R56 ;  /* 0x000c803850007988 */ /* 0x0001e8000800044c */
[----:B------:R1:W-:Y:S04]  /*1ac60*/  STS.U16 [R80+UR76+0x10c80], R57 ;  /* 0x010c803950007988 */ /* 0x0003e8000800044c */
[----:B------:R-:W-:Y:S04]  /*1ac70*/  STS.U16 [R80+UR76+0x20c80], R89 ;  /* 0x020c805950007988 */ /* 0x000fe8000800044c */
[----:B------:R-:W-:Y:S04]  /*1ac80*/  STS.U16 [R80+UR76+0x30c80], R90 ;  /* 0x030c805a50007988 */ /* 0x000fe8000800044c */
[----:B------:R-:W-:Y:S04]  /*1ac90*/  STS.U16 [R80+UR76+0x880], R32 ;  /* 0x0008802050007988 */ /* 0x000fe8000800044c */
[----:B------:R-:W-:Y:S04]  /*1aca0*/  STS.U16 [R80+UR76+0x10880], R93 ;  /* 0x0108805d50007988 */ /* 0x000fe8000800044c */
[----:B------:R2:W-:Y:S04]  /*1acb0*/  STS.U16 [R80+UR76+0x20880], R13 ;  /* 0x0208800d50007988 */ /* 0x0005e8000800044c */
[----:B------:R3:W-:Y:S04]  /*1acc0*/  STS.U16 [R80+UR76+0x30880], R14 ;  /* 0x0308800e50007988 */ /* 0x0007e8000800044c */
[----:B------:R4:W-:Y:S04]  /*1acd0*/  STL [R1+0x3e68], R78 ;  /* 0x003e684e01007387 */ /* 0x0009e80000100800 */
[----:B------:R0:W-:Y:S04]  /*1ace0*/  STL.64 [R1+0x188], R82 ;  /* 0x0001885201007387 */ /* 0x0001e80000100a00 */
[----:B------:R-:W-:Y:S04]  /*1acf0*/  STL [R1+0x3e7c], R77 ;  /* 0x003e7c4d01007387 */ /* 0x000fe80000100800 */
[----:B0-----:R-:W4:Y:S04]  /*1ad00*/  LDL.LU R56, [R1+0x1fd0] ;  /* 0x001fd00001387983 */ /* 0x001f280000300800 */
[----:B-1----:R-:W4:Y:S04]  /*1ad10*/  LDL.LU R57, [R1+0x1fcc] ;  /* 0x001fcc0001397983 */ /* 0x002f280000300800 */
[----:B--2---:R-:W2:Y:S04]  /*1ad20*/  LDL.LU R13, [R1+0x2a0] ;  /* 0x0002a000010d7983 */ /* 0x004ea80000300800 */
[----:B---3--:R-:W3:Y:S01]  /*1ad30*/  LDL.LU R14, [R1+0x20c] ;  /* 0x00020c00010e7983 */ /* 0x008ee20000300800 */
[----:B------:R-:W-:-:S02]  /*1ad40*/  VIADD R30, R28, 0xffffff0e ;  /* 0xffffff0e1c1e7836 */ /* 0x000fc40000000000 */
[----:B------:R-:W-:Y:S01]  /*1ad50*/  VIADD R31, R28, 0xffffff06 ;  /* 0xffffff061c1f7836 */ /* 0x000fe20000000000 */
[----:B------:R-:W2:Y:S02]  /*1ad60*/  LDL.LU R32, [R1+0x208] ;  /* 0x0002080001207983 */ /* 0x000ea40000300800 */
[----:B------:R-:W-:Y:S02]  /*1ad70*/  ISETP.GE.U32.AND P5, PT, R30, 0x7ffffe0f, PT ;  /* 0x7ffffe0f1e00780c */ /* 0x000fe40003fa6070 */
[----:B------:R-:W2:Y:S01]  /*1ad80*/  LDL.LU R93, [R1+0x204] ;  /* 0x00020400015d7983 */ /* 0x000ea20000300800 */
[----:B------:R-:W-:-:S03]  /*1ad90*/  ISETP.GE.U32.AND P0, PT, R31, 0x7ffffe07, PT ;  /* 0x7ffffe071f00780c */ /* 0x000fc60003f06070 */
[----:B------:R-:W2:Y:S04]  /*1ada0*/  LDL.LU R28, [R1+0x238] ;  /* 0x00023800011c7983 */ /* 0x000ea80000300800 */
[----:B------:R-:W2:Y:S04]  /*1adb0*/  LDL.LU R3, [R1+0x22c] ;  /* 0x00022c0001037983 */ /* 0x000ea80000300800 */
[----:B------:R-:W2:Y:S04]  /*1adc0*/  LDL.LU R30, [R1+0x228] ;  /* 0x00022800011e7983 */ /* 0x000ea80000300800 */
[----:B------:R-:W2:Y:S04]  /*1add0*/  LDL.LU R31, [R1+0x224] ;  /* 0x00022400011f7983 */ /* 0x000ea80000300800 */
[----:B----4-:R-:W4:Y:S04]  /*1ade0*/  LDL.LU R78, [R1+0x250] ;  /* 0x00025000014e7983 */ /* 0x010f280000300800 */
[----:B------:R-:W2:Y:S04]  /*1adf0*/  LDL.LU R81, [R1+0x244] ;  /* 0x0002440001517983 */ /* 0x000ea80000300800 */
[----:B------:R-:W3:Y:S04]  /*1ae00*/  LDL.LU R82, [R1+0x240] ;  /* 0x0002400001527983 */ /* 0x000ee80000300800 */
[----:B------:R-:W4:Y:S04]  /*1ae10*/  LDL.LU R83, [R1+0x23c] ;  /* 0x00023c0001537983 */ /* 0x000f280000300800 */
[----:B------:R-:W4:Y:S04]  /*1ae20*/  LDL.LU R84, [R1+0x270] ;  /* 0x0002700001547983 */ /* 0x000f280000300800 */
[----:B------:R-:W4:Y:S04]  /*1ae30*/  LDL.LU R85, [R1+0x25c] ;  /* 0x00025c0001557983 */ /* 0x000f280000300800 */
[----:B------:R-:W4:Y:S04]  /*1ae40*/  LDL.LU R86, [R1+0x258] ;  /* 0x0002580001567983 */ /* 0x000f280000300800 */
[----:B------:R-:W4:Y:S04]  /*1ae50*/  LDL.LU R87, [R1+0x254] ;  /* 0x0002540001577983 */ /* 0x000f280000300800 */
[----:B------:R0:W-:Y:S04]  /*1ae60*/  STS.U16 [R80+UR76+0x480], R91 ;  /* 0x0004805b50007988 */ /* 0x0001e8000800044c */
[----:B------:R-:W4:Y:S04]  /*1ae70*/  LDL.LU R88, [R1+0x288] ;  /* 0x0002880001587983 */ /* 0x000f280000300800 */
[----:B------:R1:W-:Y:S04]  /*1ae80*/  STS.U16 [R80+UR76+0x10480], R92 ;  /* 0x0104805c50007988 */ /* 0x0003e8000800044c */
[----:B------:R-:W4:Y:S04]  /*1ae90*/  LDL.LU R89, [R1+0x27c] ;  /* 0x00027c0001597983 */ /* 0x000f280000300800 */
[----:B------:R-:W4:Y:S04]  /*1aea0*/  LDL.LU R90, [R1+0x278] ;  /* 0x00027800015a7983 */ /* 0x000f280000300800 */
[----:B0-----:R-:W4:Y:S04]  /*1aeb0*/  LDL.LU R91, [R1+0x274] ;  /* 0x00027400015b7983 */ /* 0x001f280000300800 */
[----:B-1----:R-:W4:Y:S04]  /*1aec0*/  LDL.LU R92, [R1+0x220] ;  /* 0x00022000015c7983 */ /* 0x002f280000300800 */
[----:B------:R-:W-:Y:S04]  /*1aed0*/  STS.U16 [R80+UR76+0x20480], R56 ;  /* 0x0204803850007988 */ /* 0x000fe8000800044c */
[----:B------:R-:W-:Y:S04]  /*1aee0*/  STS.U16 [R80+UR76+0x30480], R57 ;  /* 0x0304803950007988 */ /* 0x000fe8000800044c */
[----:B------:R0:W-:Y:S04]  /*1aef0*/  STS.U16 [R80+UR76+0x80], R15 ;  /* 0x0000800f50007988 */ /* 0x0001e8000800044c */
[----:B------:R1:W-:Y:S04]  /*1af00*/  STS.U16 [R80+UR76+0x10080], R11 ;  /* 0x0100800b50007988 */ /* 0x0003e8000800044c */
[----:B------:R1:W-:Y:S04]  /*1af10*/  STS.U16 [R80+UR76+0x20080], R2 ;  /* 0x0200800250007988 */ /* 0x0003e8000800044c */
[----:B0-----:R-:W4:Y:S04]  /*1af20*/  LDL.LU R15, [R1+0x3f34] ;  /* 0x003f3400010f7983 */ /* 0x001f280000300800 */
[----:B-1----:R-:W4:Y:S04]  /*1af30*/  LDL.LU R11, [R1+0x3f30] ;  /* 0x003f3000010b7983 */ /* 0x002f280000300800 */
[----:B------:R-:W4:Y:S04]  /*1af40*/  LDL.LU R2, [R1+0x3f2c] ;  /* 0x003f2c0001027983 */ /* 0x000f280000300800 */
[----:B------:R-:W4:Y:S04]  /*1af50*/  LDL.LU R56, [R1+0x174] ;  /* 0x0001740001387983 */ /* 0x000f280000300800 */
[----:B------:R-:W4:Y:S04]  /*1af60*/  LDL.LU R57, [R1+0x178] ;  /* 0x0001780001397983 */ /* 0x000f280000300800 */
[----:B------:R0:W-:Y:S04]  /*1af70*/  STS.U16 [R80+UR76+0x30080], R12 ;  /* 0x0300800c50007988 */ /* 0x0001e8000800044c */
[----:B--2---:R1:W-:Y:S04]  /*1af80*/  STS.U16 [R80+UR76+0x1080], R13 ;  /* 0x0010800d50007988 */ /* 0x0043e8000800044c */
[----:B---3--:R2:W-:Y:S04]  /*1af90*/  STS.U16 [R80+UR76+0x12480], R14 ;  /* 0x0124800e50007988 */ /* 0x0085e8000800044c */
[----:B0-----:R-:W3:Y:S04]  /*1afa0*/  LDL.LU R12, [R1+0x3f28] ;  /* 0x003f2800010c7983 */ /* 0x001ee80000300800 */
[----:B-1----:R-:W3:Y:S04]  /*1afb0*/  LDL.LU R13, [R1+0x3f24] ;  /* 0x003f2400010d7983 */ /* 0x002ee80000300800 */
[----:B--2---:R-:W2:Y:S04]  /*1afc0*/  LDL.LU R14, [R1+0x3f20] ;  /* 0x003f2000010e7983 */ /* 0x004ea80000300800 */
[----:B------:R-:W-:Y:S04]  /*1afd0*/  STS.U16 [R80+UR76+0x22480], R32 ;  /* 0x0224802050007988 */ /* 0x000fe8000800044c */
[----:B------:R-:W-:Y:S04]  /*1afe0*/  STS.U16 [R80+UR76+0x32480], R93 ;  /* 0x0324805d50007988 */ /* 0x000fe8000800044c */
[----:B------:R0:W-:Y:S04]  /*1aff0*/  STS.U16 [R80+UR76+0x2080], R28 ;  /* 0x0020801c50007988 */ /* 0x0001e8000800044c */
[----:B------:R1:W-:Y:S04]  /*1b000*/  STS.U16 [R80+UR76+0x12080], R3 ;  /* 0x0120800350007988 */ /* 0x0003e8000800044c */
[----:B------:R-:W-:Y:S01]  /*1b010*/  STS.U16 [R80+UR76+0x22080], R30 ;  /* 0x0220801e50007988 */ /* 0x000fe2000800044c */
[----:B------:R-:W-:Y:S01]  /*1b020*/  PRMT R64, RZ, 0x7610, R64 ;  /* 0x00007610ff407816 */ /* 0x000fe20000000040 */
[----:B0-----:R-:W0:Y:S02]  /*1b030*/  LDC R28, c[0x0][0x3a0] ;  /* 0x0000e800ff1c7b82 */ /* 0x001e240000000800 */
[----:B------:R-:W-:Y:S04]  /*1b040*/  STS.U16 [R80+UR76+0x32080], R31 ;  /* 0x0320801f50007988 */ /* 0x000fe8000800044c */
[----:B----4-:R-:W-:Y:S02]  /*1b050*/  STS.U16 [R80+UR76+0x1c80], R78 ;  /* 0x001c804e50007988 */ /* 0x010fe4000800044c */
[----:B-1----:R-:W1:Y:S02]  /*1b060*/  LDC R3, c[0x0][0x3a8] ;  /* 0x0000ea00ff037b82 */ /* 0x002e640000000800 */
        /* <DEDUP_REMOVED lines=11> */
[----:B------:R-:W4:Y:S04]  /*1b120*/  LDL.LU R32, [R1+0x1d8] ;  /* 0x0001d80001207983 */ /* 0x000f280000300800 */
[----:B------:R-:W-:Y:S04]  /*1b130*/  STS.U16 [R80+UR76+0x2480], R92 ;  /* 0x0024805c50007988 */ /* 0x000fe8000800044c */
[----:B------:R-:W4:Y:S04]  /*1b140*/  LDL.LU R93, [R1+0x1dc] ;  /* 0x0001dc00015d7983 */ /* 0x000f280000300800 */
[----:B------:R0:W-:Y:S04]  /*1b150*/  STS.U16 [R80+UR76+0x23880], R11 ;  /* 0x0238800b50007988 */ /* 0x0001e8000800044c */
[----:B------:R1:W-:Y:S04]  /*1b160*/  STS.U16 [R80+UR76+0x13880], R2 ;  /* 0x0138800250007988 */ /* 0x0003e8000800044c */
[----:B0-----:R-:W4:Y:S04]  /*1b170*/  LDL.LU R11, [R1+0x3f1c] ;  /* 0x003f1c00010b7983 */ /* 0x001f280000300800 */
[----:B-1----:R-:W4:Y:S04]  /*1b180*/  LDL.LU R2, [R1+0x3f18] ;  /* 0x003f180001027983 */ /* 0x002f280000300800 */
[----:B---3--:R0:W-:Y:S04]  /*1b190*/  STS.U16 [R80+UR76+0x3880], R12 ;  /* 0x0038800c50007988 */ /* 0x0081e8000800044c */
[----:B------:R1:W-:Y:S04]  /*1b1a0*/  STS.U16 [R80+UR76+0x33480], R13 ;  /* 0x0334800d50007988 */ /* 0x0003e8000800044c */
[----:B--2---:R2:W-:Y:S04]  /*1b1b0*/  STS.U16 [R80+UR76+0x23480], R14 ;  /* 0x0234800e50007988 */ /* 0x0045e8000800044c */
[----:B0-----:R-:W3:Y:S04]  /*1b1c0*/  LDL.LU R12, [R1+0x3f14] ;  /* 0x003f1400010c7983 */ /* 0x001ee80000300800 */
[----:B-1----:R-:W3:Y:S04]  /*1b1d0*/  LDL.LU R13, [R1+0x3f10] ;  /* 0x003f1000010d7983 */ /* 0x002ee80000300800 */
[----:B--2---:R-:W2:Y:S04]  /*1b1e0*/  LDL.LU R14, [R1+0x3f0c] ;  /* 0x003f0c00010e7983 */ /* 0x004ea80000300800 */
[----:B------:R-:W-:Y:S04]  /*1b1f0*/  STS.U16 [R80+UR76+0x13480], R56 ;  /* 0x0134803850007988 */ /* 0x000fe8000800044c */
[----:B------:R-:W-:Y:S01]  /*1b200*/  STS.U16 [R80+UR76+0x3480], R57 ;  /* 0x0034803950007988 */ /* 0x000fe2000800044c */
[----:B------:R-:W-:-:S04]  /*1b210*/  IMAD R30, R3, 0xed, RZ ;  /* 0x000000ed031e7824 */ /* 0x000fc800078e02ff */
[----:B------:R-:W-:-:S05]  /*1b220*/  IMAD.WIDE R88, R30, 0x2, R26 ;  /* 0x000000021e587825 */ /* 0x000fca00078e021a */
[----:B------:R-:W2:Y:S04]  /*1b230*/  @!P1 LDG.E.U16 R64, desc[UR6][R88.64] ;  /* 0x0000000658409981 */ /* 0x000ea8000c1e1500 */
[----:B----4-:R0:W-:Y:S04]  /*1b240*/  STS.U16 [R80+UR76+0x33080], R11 ;  /* 0x0330800b50007988 */ /* 0x0101e8000800044c */
        /* <DEDUP_REMOVED lines=11> */
[----:B------:R-:W-:Y:S01]  /*1b300*/  PRMT R63, RZ, 0x7610, R63 ;  /* 0x00007610ff3f7816 */ /* 0x000fe2000000003f */
[----:B------:R-:W-:Y:S01]  /*1b310*/  IMAD.WIDE R86, R30, 0x2, R24 ;  /* 0x000000021e567825 */ /* 0x000fe200078e0218 */
[----:B------:R-:W-:-:S02]  /*1b320*/  PRMT R62, RZ, 0x7610, R62 ;  /* 0x00007610ff3e7816 */ /* 0x000fc4000000003e */
[----:B------:R-:W-:Y:S01]  /*1b330*/  PRMT R61, RZ, 0x7610, R61 ;  /* 0x00007610ff3d7816 */ /* 0x000fe2000000003d */
[----:B------:R-:W-:Y:S01]  /*1b340*/  IMAD R31, R3, 0xee, RZ ;  /* 0x000000ee031f7824 */ /* 0x000fe200078e02ff */
[----:B------:R-:W-:Y:S01]  /*1b350*/  PRMT R68, RZ, 0x7610, R68 ;  /* 0x00007610ff447816 */ /* 0x000fe20000000044 */
[C---:B------:R-:W-:Y:S01]  /*1b360*/  IMAD.WIDE R82, R30.reuse, 0x2, R22 ;  /* 0x000000021e527825 */ /* 0x040fe200078e0216 */
[----:B------:R-:W2:Y:S03]  /*1b370*/  @!P1 LDG.E.U16 R63, desc[UR6][R86.64] ;  /* 0x00000006563f9981 */ /* 0x000ea6000c1e1500 */
[----:B------:R-:W-:Y:S01]  /*1b380*/  IMAD.WIDE R56, R30, 0x2, R20 ;  /* 0x000000021e387825 */ /* 0x000fe200078e0214 */
[----:B------:R-:W2:Y:S03]  /*1b390*/  @!P1 LDG.E.U16 R62, desc[UR6][R82.64] ;  /* 0x00000006523e9981 */ /* 0x000ea6000c1e1500 */
[C---:B------:R-:W-:Y:S01]  /*1b3a0*/  IMAD.WIDE R84, R31.reuse, 0x2, R26 ;  /* 0x000000021f547825 */ /* 0x040fe200078e021a */
[----:B------:R-:W-:Y:S01]  /*1b3b0*/  PRMT R67, RZ, 0x7610, R67 ;  /* 0x00007610ff437816 */ /* 0x000fe20000000043 */
[----:B------:R0:W2:Y:S04]  /*1b3c0*/  @!P1 LDG.E.U16 R61, desc[UR6][R56.64] ;  /* 0x00000006383d9981 */ /* 0x0000a8000c1e1500 */
[----:B------:R1:W2:Y:S04]  /*1b3d0*/  @!P2 LDG.E.U16 R68, desc[UR6][R84.64] ;  /* 0x000000065444a981 */ /* 0x0002a8000c1e1500 */
[----:B----4-:R4:W-:Y:S04]  /*1b3e0*/  STS.U16 [R80+UR76+0x2c80], R11 ;  /* 0x002c800b50007988 */ /* 0x0109e8000800044c */
[----:B------:R0:W-:Y:S04]  /*1b3f0*/  STS.U16 [R80+UR76+0x2880], R2 ;  /* 0x0028800250007988 */ /* 0x0001e8000800044c */
[----:B----4-:R-:W4:Y:S04]  /*1b400*/  LDL.LU R11, [R1+0x3ef4] ;  /* 0x003ef400010b7983 */ /* 0x010f280000300800 */
[----:B0-----:R-:W4:Y:S04]  /*1b410*/  LDL.LU R2, [R1+0x3ef0] ;  /* 0x003ef00001027983 */ /* 0x001f280000300800 */
[----:B---3--:R0:W-:Y:S04]  /*1b420*/  STS.U16 [R80+UR76+0x12880], R12 ;  /* 0x0128800c50007988 */ /* 0x0081e8000800044c */
[----:B------:R3:W-:Y:S04]  /*1b430*/  STS.U16 [R80+UR76+0x22880], R13 ;  /* 0x0228800d50007988 */ /* 0x0007e8000800044c */
[----:B--2---:R2:W-:Y:S04]  /*1b440*/  STS.U16 [R80+UR76+0x32880], R14 ;  /* 0x0328800e50007988 */ /* 0x0045e8000800044c */
[----:B0-----:R-:W4:Y:S04]  /*1b450*/  LDL.LU R12, [R1+0x3eec] ;  /* 0x003eec00010c7983 */ /* 0x001f280000300800 */
[----:B---3--:R-:W3:Y:S04]  /*1b460*/  LDL.LU R13, [R1+0x3ee8] ;  /* 0x003ee800010d7983 */ /* 0x008ee80000300800 */
[----:B--2---:R-:W2:Y:S04]  /*1b470*/  LDL.LU R14, [R1+0x3ee4] ;  /* 0x003ee400010e7983 */ /* 0x004ea80000300800 */
[----:B------:R0:W-:Y:S04]  /*1b480*/  STS.U16 [R80+UR76+0x33880], R15 ;  /* 0x0338800f50007988 */ /* 0x0001e8000800044c */
[----:B------:R1:W-:Y:S04]  /*1b490*/  STS.U16 [R80+UR76+0x13c80], R4 ;  /* 0x013c800450007988 */ /* 0x0003e8000800044c */
[----:B------:R1:W-:Y:S04]  /*1b4a0*/  STS.U16 [R80+UR76+0x23c80], R17 ;  /* 0x023c801150007988 */ /* 0x0003e8000800044c */
[----:B0-----:R-:W2:Y:S04]  /*1b4b0*/  LDL.LU R15, [R1+0x3ee0] ;  /* 0x003ee000010f7983 */ /* 0x001ea80000300800 */
[----:B-1----:R-:W2:Y:S04]  /*1b4c0*/  LDL.LU R4, [R1+0x3edc] ;  /* 0x003edc0001047983 */ /* 0x002ea80000300800 */
[----:B------:R-:W2:Y:S04]  /*1b4d0*/  LDL.LU R17, [R1+0x3ed8] ;  /* 0x003ed80001117983 */ /* 0x000ea80000300800 */
[----:B------:R0:W-:Y:S04]  /*1b4e0*/  STS.U16 [R80+UR76+0x33c80], R5 ;  /* 0x033c800550007988 */ /* 0x0001e8000800044c */
[----:B------:R1:W-:Y:S04]  /*1b4f0*/  STS.U16 [R80+UR76+0x3c80], R8 ;  /* 0x003c800850007988 */ /* 0x0003e8000800044c */
[----:B------:R1:W-:Y:S04]  /*1b500*/  STS.U16 [R80+UR76+0x14080], R9 ;  /* 0x0140800950007988 */ /* 0x0003e8000800044c */
[----:B0-----:R-:W2:Y:S04]  /*1b510*/  LDL.LU R5, [R1+0x3ed4] ;  /* 0x003ed40001057983 */ /* 0x001ea80000300800 */
[----:B-1----:R-:W2:Y:S04]  /*1b520*/  LDL.LU R8, [R1+0x3ed0] ;  /* 0x003ed00001087983 */ /* 0x002ea80000300800 */
[----:B------:R-:W4:Y:S04]  /*1b530*/  LDL.LU R9, [R1+0x3ecc] ;  /* 0x003ecc0001097983 */ /* 0x000f280000300800 */
[----:B------:R0:W-:Y:S04]  /*1b540*/  STS.U16 [R80+UR76+0x24080], R10 ;  /* 0x0240800a50007988 */ /* 0x0001e8000800044c */
[----:B0-----:R-:W2:Y:S04]  /*1b550*/  LDL.LU R10, [R1+0x3ec8] ;  /* 0x003ec800010a7983 */ /* 0x001ea80000300800 */
[----:B------:R-:W-:Y:S04]  /*1b560*/  STL.64 [R1+0x180], R88 ;  /* 0x0001805801007387 */ /* 0x000fe80000100a00 */
[----:B------:R-:W-:Y:S04]  /*1b570*/  STL.64 [R1+0x178], R86 ;  /* 0x0001785601007387 */ /* 0x000fe80000100a00 */
[----:B------:R-:W-:Y:S04]  /*1b580*/  STL.64 [R1+0x1d0], R82 ;  /* 0x0001d05201007387 */ /* 0x000fe80000100a00 */
[----:B------:R-:W-:Y:S04]  /*1b590*/  STL [R1+0x3e80], R64 ;  /* 0x003e804001007387 */ /* 0x000fe80000100800 */
[----:B------:R0:W-:Y:S02]  /*1b5a0*/  STL.64 [R1+0x1d8], R56 ;  /* 0x0001d83801007387 */ /* 0x0001e40000100a00 */
[----:B0-----:R-:W-:-:S05]  /*1b5b0*/  IMAD.WIDE R56, R31, 0x2, R24 ;  /* 0x000000021f387825 */ /* 0x001fca00078e0218 */
[----:B------:R0:W2:Y:S01]  /*1b5c0*/  @!P2 LDG.E.U16 R67, desc[UR6][R56.64] ;  /* 0x000000063843a981 */ /* 0x0000a2000c1e1500 */
[----:B------:R-:W-:-:S03]  /*1b5d0*/  IMAD R32, R3, 0xef, RZ ;  /* 0x000000ef03207824 */ /* 0x000fc600078e02ff */
[----:B------:R1:W-:Y:S01]  /*1b5e0*/  STL.64 [R1+0x170], R84 ;  /* 0x0001705401007387 */ /* 0x0003e20000100a00 */
[----:B------:R-:W-:-:S03]  /*1b5f0*/  IMAD.WIDE R82, R32, 0x2, R26 ;  /* 0x0000000220527825 */ /* 0x000fc600078e021a */
[----:B------:R-:W-:Y:S01]  /*1b600*/  STL [R1+0x3e84], R63 ;  /* 0x003e843f01007387 */ /* 0x000fe20000100800 */
[----:B------:R-:W-:-:S03]  /*1b610*/  IMAD.WIDE R86, R31, 0x2, R22 ;  /* 0x000000021f567825 */ /* 0x000fc600078e0216 */
[----:B------:R0:W-:Y:S04]  /*1b620*/  STL [R1+0x3e88], R62 ;  /* 0x003e883e01007387 */ /* 0x0001e80000100800 */
[----:B------:R-:W-:Y:S01]  /*1b630*/  STL [R1+0x3e8c], R61 ;  /* 0x003e8c3d01007387 */ /* 0x000fe20000100800 */
[----:B-1----:R-:W-:-:S03]  /*1b640*/  IMAD.WIDE R84, R31, 0x2, R20 ;  /* 0x000000021f547825 */ /* 0x002fc600078e0214 */
[----:B------:R1:W-:Y:S01]  /*1b650*/  STL.64 [R1+0x168], R56 ;  /* 0x0001683801007387 */ /* 0x0003e20000100a00 */
[----:B0-----:R-:W-:-:S03]  /*1b660*/  IMAD.WIDE R62, R32, 0x2, R24 ;  /* 0x00000002203e7825 */ /* 0x001fc600078e0218 */
[----:B------:R-:W-:Y:S01]  /*1b670*/  STL [R1+0x3e90], R68 ;  /* 0x003e904401007387 */ /* 0x000fe20000100800 */
[----:B------:R-:W-:-:S03]  /*1b680*/  IMAD.WIDE R30, R32, 0x2, R20 ;  /* 0x00000002201e7825 */ /* 0x000fc600078e0214 */
[----:B------:R-:W-:Y:S01]  /*1b690*/  STL.64 [R1+0x150], R82 ;  /* 0x0001505201007387 */ /* 0x000fe20000100a00 */
[----:B-1----:R-:W-:-:S03]  /*1b6a0*/  IMAD.WIDE R56, R32, 0x2, R22 ;  /* 0x0000000220387825 */ /* 0x002fc600078e0216 */
[----:B------:R-:W-:Y:S04]  /*1b6b0*/  STL.64 [R1+0x148], R62 ;  /* 0x0001483e01007387 */ /* 0x000fe80000100a00 */
[----:B------:R-:W-:Y:S04]  /*1b6c0*/  STL.64 [R1+0x160], R86 ;  /* 0x0001605601007387 */ /* 0x000fe80000100a00 */
[----:B------:R0:W-:Y:S04]  /*1b6d0*/  STS.U16 [R80+UR76+0x34080], R18 ;  /* 0x0340801250007988 */ /* 0x0001e8000800044c */
[----:B------:R1:W-:Y:S04]  /*1b6e0*/  STS.U16 [R80+UR76+0x4080], R7 ;  /* 0x0040800750007988 */ /* 0x0003e8000800044c */
[----:B------:R0:W-:Y:S04]  /*1b6f0*/  STS.U16 [R80+UR76+0x14480], R6 ;  /* 0x0144800650007988 */ /* 0x0001e8000800044c */
[----:B------:R0:W-:Y:S04]  /*1b700*/  STS.U16 [R80+UR76+0x24480], R16 ;  /* 0x0244801050007988 */ /* 0x0001e8000800044c */
[----:B------:R0:W-:Y:S01]  /*1b710*/  STS.U16 [R80+UR76+0x34480], R19 ;  /* 0x0344801350007988 */ /* 0x0001e2000800044c */
[----:B------:R-:W-:-:S02]  /*1b720*/  PRMT R59, RZ, 0x7610, R59 ;  /* 0x00007610ff3b7816 */ /* 0x000fc4000000003b */
[----:B------:R-:W-:Y:S02]  /*1b730*/  PRMT R58, RZ, 0x7610, R58 ;  /* 0x00007610ff3a7816 */ /* 0x000fe4000000003a */
[----:B------:R-:W-:Y:S02]  /*1b740*/  PRMT R46, RZ, 0x7610, R46 ;  /* 0x00007610ff2e7816 */ /* 0x000fe4000000002e */
[----:B------:R-:W-:Y:S01]  /*1b750*/  PRMT R45, RZ, 0x7610, R45 ;  /* 0x00007610ff2d7816 */ /* 0x000fe2000000002d */
[----:B------:R-:W3:Y:S04]  /*1b760*/  @!P4 LDG.E.U16 R59, desc[UR6][R82.64] ;  /* 0x00000006523bc981 */ /* 0x000ee8000c1e1500 */
[----:B------:R-:W3:Y:S04]  /*1b770*/  @!P4 LDG.E.U16 R58, desc[UR6][R62.64] ;  /* 0x000000063e3ac981 */ /* 0x000ee8000c1e1500 */
[----:B------:R-:W3:Y:S04]  /*1b780*/  @!P4 LDG.E.U16 R46, desc[UR6][R56.64] ;  /* 0x00000006382ec981 */ /* 0x000ee8000c1e1500 */
[----:B------:R0:W3:Y:S04]  /*1b790*/  @!P4 LDG.E.U16 R45, desc[UR6][R30.64] ;  /* 0x000000061e2dc981 */ /* 0x0000e8000c1e1500 */
[----:B--2---:R-:W-:Y:S04]  /*1b7a0*/  STL [R1+0x3e94], R67 ;  /* 0x003e944301007387 */ /* 0x004fe80000100800 */
[----:B------:R-:W-:Y:S04]  /*1b7b0*/  STL.64 [R1+0x158], R84 ;  /* 0x0001585401007387 */ /* 0x000fe80000100a00 */
[----:B------:R-:W-:Y:S04]  /*1b7c0*/  STL.64 [R1+0x1e8], R56 ;  /* 0x0001e83801007387 */ /* 0x000fe80000100a00 */
[----:B------:R-:W-:Y:S04]  /*1b7d0*/  STL.64 [R1+0x1f0], R30 ;  /* 0x0001f01e01007387 */ /* 0x000fe80000100a00 */
[----:B0-----:R-:W2:Y:S04]  /*1b7e0*/  LDL.LU R18, [R1+0x3ec4] ;  /* 0x003ec40001127983 */ /* 0x001ea80000300800 */
[----:B-1----:R-:W2:Y:S04]  /*1b7f0*/  LDL.LU R7, [R1+0x3ec0] ;  /* 0x003ec00001077983 */ /* 0x002ea80000300800 */
[----:B------:R-:W2:Y:S04]  /*1b800*/  LDL.LU R6, [R1+0x3ebc] ;  /* 0x003ebc0001067983 */ /* 0x000ea80000300800 */
[----:B------:R-:W2:Y:S04]  /*1b810*/  LDL.LU R16, [R1+0x3eb8] ;  /* 0x003eb80001107983 */ /* 0x000ea80000300800 */
[----:B------:R-:W2:Y:S01]  /*1b820*/  LDL.LU R19, [R1+0x3eb4] ;  /* 0x003eb40001137983 */ /* 0x000ea20000300800 */
[----:B------:R-:W-:-:S02]  /*1b830*/  PRMT R66, RZ, 0x7610, R66 ;  /* 0x00007610ff427816 */ /* 0x000fc40000000042 */
[----:B------:R-:W-:-:S04]  /*1b840*/  PRMT R65, RZ, 0x7610, R65 ;  /* 0x00007610ff417816 */ /* 0x000fc80000000041 */
[----:B------:R0:W2:Y:S04]  /*1b850*/  @!P2 LDG.E.U16 R66, desc[UR6][R86.64] ;  /* 0x000000065642a981 */ /* 0x0000a8000c1e1500 */
[----:B------:R1:W2:Y:S01]  /*1b860*/  @!P2 LDG.E.U16 R65, desc[UR6][R84.64] ;  /* 0x000000065441a981 */ /* 0x0002a2000c1e1500 */
[----:B----4-:R-:W-:-:S03]  /*1b870*/  ISETP.GT.U32.AND P2, PT, R2, R9, PT ;  /* 0x000000090200720c */ /* 0x010fc60003f44070 */
[----:B------:R4:W-:Y:S04]  /*1b880*/  STS.U16 [R80+UR76+0x4480], R29 ;  /* 0x0044801d50007988 */ /* 0x0009e8000800044c */
[----:B----4-:R-:W4:Y:S06]  /*1b890*/  LDL.LU R29, [R1+0x3eb0] ;  /* 0x003eb000011d7983 */ /* 0x010f2c0000300800 */
[----:B------:R-:W-:-:S02]  /*1b8a0*/  @!P2 IMAD.IADD R9, R9, 0x1, -R2 ;  /* 0x000000010909a824 */ /* 0x000fc400078e0a02 */
[C---:B------:R-:W-:Y:S01]  /*1b8b0*/  IMAD R31, R3.reuse, 0xf1, RZ ;  /* 0x000000f1031f7824 */ /* 0x040fe200078e02ff */
[----:B------:R-:W-:Y:S01]  /*1b8c0*/  ISETP.GT.U32.AND P4, PT, R2, R8, PT ;  /* 0x000000080200720c */ /* 0x000fe20003f84070 */
[----:B------:R-:W-:Y:S02]  /*1b8d0*/  IMAD R30, R3, 0xf9, RZ ;  /* 0x000000f9031e7824 */ /* 0x000fe400078e02ff */
[C-C-:B------:R-:W-:Y:S01]  /*1b8e0*/  IMAD.WIDE R82, R31.reuse, 0x2, R26.reuse ;  /* 0x000000021f527825 */ /* 0x140fe200078e021a */
[----:B---3--:R-:W-:Y:S03]  /*1b8f0*/  STL [R1+0x20e4], R59 ;  /* 0x0020e43b01007387 */ /* 0x008fe60000100800 */
[C---:B------:R-:W-:Y:S01]  /*1b900*/  IMAD.WIDE R88, R30.reuse, 0x2, R26 ;  /* 0x000000021e587825 */ /* 0x040fe200078e021a */
[----:B------:R3:W-:Y:S03]  /*1b910*/  STL [R1+0x20e0], R58 ;  /* 0x0020e03a01007387 */ /* 0x0007e60000100800 */
[C---:B------:R-:W-:Y:S01]  /*1b920*/  IMAD.WIDE R90, R30.reuse, 0x2, R22 ;  /* 0x000000021e5a7825 */ /* 0x040fe200078e0216 */
[----:B------:R-:W-:Y:S03]  /*1b930*/  STL [R1+0x20dc], R46 ;  /* 0x0020dc2e01007387 */ /* 0x000fe60000100800 */
[--C-:B------:R-:W-:Y:S01]  /*1b940*/  IMAD.WIDE R62, R31, 0x2, R24.reuse ;  /* 0x000000021f3e7825 */ /* 0x100fe200078e0218 */
[----:B------:R-:W-:Y:S03]  /*1b950*/  STL [R1+0x20d8], R45 ;  /* 0x0020d82d01007387 */ /* 0x000fe60000100800 */
[----:B0-----:R-:W-:Y:S01]  /*1b960*/  IMAD.WIDE R86, R30, 0x2, R24 ;  /* 0x000000021e567825 */ /* 0x001fe200078e0218 */
[----:B------:R-:W-:Y:S01]  /*1b970*/  STL.64 [R1+0x120], R82 ;  /* 0x0001205201007387 */ /* 0x000fe20000100a00 */
[----:B------:R-:W-:-:S02]  /*1b980*/  PRMT R40, RZ, 0x7610, R40 ;  /* 0x00007610ff287816 */ /* 0x000fc40000000028 */
[----:B-1----:R-:W-:Y:S01]  /*1b990*/  IMAD.WIDE R84, R30, 0x2, R20 ;  /* 0x000000021e547825 */ /* 0x002fe200078e0214 */
[----:B------:R0:W-:Y:S01]  /*1b9a0*/  STL.64 [R1+0x50], R88 ;  /* 0x0000505801007387 */ /* 0x0001e20000100a00 */
[----:B------:R-:W-:Y:S02]  /*1b9b0*/  PRMT R38, RZ, 0x7610, R38 ;  /* 0x00007610ff267816 */ /* 0x000fe40000000026 */
[C---:B------:R-:W-:Y:S01]  /*1b9c0*/  IMAD.WIDE R56, R31.reuse, 0x2, R20 ;  /* 0x000000021f387825 */ /* 0x040fe200078e0214 */
[----:B------:R1:W-:Y:S03]  /*1b9d0*/  STL.64 [R1+0x270], R90 ;  /* 0x0002705a01007387 */ /* 0x0003e60000100a00 */
[----:B---3--:R-:W-:Y:S01]  /*1b9e0*/  IMAD.WIDE R58, R31, 0x2, R22 ;  /* 0x000000021f3a7825 */ /* 0x008fe200078e0216 */
[----:B------:R-:W-:Y:S04]  /*1b9f0*/  STL.64 [R1+0x108], R62 ;  /* 0x0001083e01007387 */ /* 0x000fe80000100a00 */
[----:B------:R-:W-:Y:S01]  /*1ba00*/  STL.64 [R1+0x48], R86 ;  /* 0x0000485601007387 */ /* 0x000fe20000100a00 */
[----:B------:R-:W-:-:S03]  /*1ba10*/  @!P4 IMAD.IADD R8, R8, 0x1, -R2 ;  /* 0x000000010808c824 */ /* 0x000fc600078e0a02 */
[----:B------:R-:W-:Y:S04]  /*1ba20*/  STL.64 [R1+0x278], R84 ;  /* 0x0002785401007387 */ /* 0x000fe80000100a00 */
[----:B------:R3:W-:Y:S04]  /*1ba30*/  STL.64 [R1+0x208], R56 ;  /* 0x0002083801007387 */ /* 0x0007e80000100a00 */
[----:B------:R0:W-:Y:S04]  /*1ba40*/  STL.64 [R1+0x200], R58 ;  /* 0x0002003a01007387 */ /* 0x0001e80000100a00 */
[----:B------:R-:W4:Y:S04]  /*1ba50*/  @!P0 LDG.E.U16 R40, desc[UR6][R88.64] ;  /* 0x0000000658288981 */ /* 0x000f28000c1e1500 */
[----:B------:R-:W4:Y:S04]  /*1ba60*/  LDL R93, [R1+0x3388] ;  /* 0x00338800015d7983 */ /* 0x000f280000100800 */
[----:B------:R-:W4:Y:S04]  /*1ba70*/  @!P0 LDG.E.U16 R38, desc[UR6][R90.64] ;  /* 0x000000065a268981 */ /* 0x000f28000c1e1500 */
[----:B0-----:R-:W4:Y:S04]  /*1ba80*/  LDL.LU R89, [R1+0x1ff4] ;  /* 0x001ff40001597983 */ /* 0x001f280000300800 */
[----:B-1----:R-:W4:Y:S04]  /*1ba90*/  LDL.LU R90, [R1+0x1ff8] ;  /* 0x001ff800015a7983 */ /* 0x002f280000300800 */
[----:B------:R-:W4:Y:S04]  /*1baa0*/  LDL.LU R91, [R1+0x2000] ;  /* 0x00200000015b7983 */ /* 0x000f280000300800 */
[----:B------:R-:W4:Y:S01]  /*1bab0*/  LDL.LU R92, [R1+0x1ffc] ;  /* 0x001ffc00015c7983 */ /* 0x000f220000300800 */
[----:B------:R-:W-:-:S02]  /*1bac0*/  PRMT R41, RZ, 0x7610, R41 ;  /* 0x00007610ff297816 */ /* 0x000fc40000000029 */
[----:B------:R-:W-:-:S04]  /*1bad0*/  PRMT R42, RZ, 0x7610, R42 ;  /* 0x00007610ff2a7816 */ /* 0x000fc8000000002a */
[----:B------:R0:W4:Y:S04]  /*1bae0*/  @!P5 LDG.E.U16 R41, desc[UR6][R56.64] ;  /* 0x000000063829d981 */ /* 0x000128000c1e1500 */
[----:B------:R1:W4:Y:S04]  /*1baf0*/  @!P5 LDG.E.U16 R42, desc[UR6][R58.64] ;  /* 0x000000063a2ad981 */ /* 0x000328000c1e1500 */
[----:B---3--:R-:W3:Y:S04]  /*1bb00*/  LDL.LU R56, [R1+0x2004] ;  /* 0x0020040001387983 */ /* 0x008ee80000300800 */
[----:B------:R-:W3:Y:S04]  /*1bb10*/  LDL.LU R57, [R1+0x2008] ;  /* 0x0020080001397983 */ /* 0x000ee80000300800 */
[----:B------:R-:W3:Y:S04]  /*1bb20*/  LDL.LU R58, [R1+0x2010] ;  /* 0x00201000013a7983 */ /* 0x000ee80000300800 */
[----:B------:R-:W3:Y:S04]  /*1bb30*/  LDL.LU R59, [R1+0x200c] ;  /* 0x00200c00013b7983 */ /* 0x000ee80000300800 */
[----:B------:R-:W3:Y:S04]  /*1bb40*/  LDL.LU R45, [R1+0x2014] ;  /* 0x00201400012d7983 */ /* 0x000ee80000300800 */
[----:B------:R-:W3:Y:S01]  /*1bb50*/  LDL.LU R46, [R1+0x2018] ;  /* 0x00201800012e7983 */ /* 0x000ee20000300800 */
[----:B--2---:R-:W-:-:S13]  /*1bb60*/  ISETP.GT.U32.AND P2, PT, R2, R6, PT ;  /* 0x000000060200720c */ /* 0x004fda0003f44070 */
[----:B------:R-:W-:Y:S01]  /*1bb70*/  @!P2 IMAD.IADD R6, R6, 0x1, -R2 ;  /* 0x000000010606a824 */ /* 0x000fe200078e0a02 */
[----:B------:R-:W-:-:S13]  /*1bb80*/  ISETP.GT.U32.AND P2, PT, R2, R19, PT ;  /* 0x000000130200720c */ /* 0x000fda0003f44070 */
        /* <DEDUP_REMOVED lines=9> */
[----:B------:R-:W-:Y:S02]  /*1bc20*/  ISETP.GE.AND P2, PT, R5, RZ, PT ;  /* 0x000000ff0500720c */ /* 0x000fe40003f46270 */
[----:B------:R-:W2:Y:S01]  /*1bc30*/  LDL.LU R5, [R1+0x3eac] ;  /* 0x003eac0001057983 */ /* 0x000ea20000300800 */
[C---:B------:R-:W-:Y:S02]  /*1bc40*/  ISETP.GT.U32.AND P1, PT, R2.reuse, R10, PT ;  /* 0x0000000a0200720c */ /* 0x040fe40003f24070 */
[----:B------:R-:W-:-:S11]  /*1bc50*/  ISETP.GT.U32.AND P4, PT, R2, R16, PT ;  /* 0x000000100200720c */ /* 0x000fd60003f84070 */
[--C-:B------:R-:W-:Y:S01]  /*1bc60*/  @!P1 IMAD.IADD R10, R10, 0x1, -R2.reuse ;  /* 0x000000010a0a9824 */ /* 0x100fe200078e0a02 */
[----:B------:R-:W-:Y:S01]  /*1bc70*/  ISETP.GT.U32.AND P1, PT, R2, R7, PT ;  /* 0x000000070200720c */ /* 0x000fe20003f24070 */
[----:B------:R-:W-:-:S12]  /*1bc80*/  @!P4 IMAD.IADD R16, R16, 0x1, -R2 ;  /* 0x000000011010c824 */ /* 0x000fd800078e0a02 */
[----:B------:R-:W-:Y:S01]  /*1bc90*/  @!P1 IMAD.IADD R7, R7, 0x1, -R2 ;  /* 0x0000000107079824 */ /* 0x000fe200078e0a02 */
[----:B----4-:R-:W-:-:S13]  /*1bca0*/  ISETP.GT.U32.AND P1, PT, R2, R29, PT ;  /* 0x0000001d0200720c */ /* 0x010fda0003f24070 */
[----:B------:R-:W-:Y:S01]  /*1bcb0*/  @!P1 IMAD.IADD R29, R29, 0x1, -R2 ;  /* 0x000000011d1d9824 */ /* 0x000fe200078e0a02 */
[----:B------:R-:W-:-:S13]  /*1bcc0*/  ISETP.GT.U32.AND P1, PT, R2, R16, PT ;  /* 0x000000100200720c */ /* 0x000fda0003f24070 */
[----:B------:R-:W-:Y:S01]  /*1bcd0*/  @!P1 IMAD.IADD R16, R16, 0x1, -R2 ;  /* 0x0000000110109824 */ /* 0x000fe200078e0a02 */
[----:B------:R-:W-:-:S13]  /*1bce0*/  ISETP.GT.U32.AND P1, PT, R2, R13, PT ;  /* 0x0000000d0200720c */ /* 0x000fda0003f24070 */
[----:B------:R-:W-:Y:S01]  /*1bcf0*/  @!P1 IMAD.IADD R13, R13, 0x1, -R2 ;  /* 0x000000010d0d9824 */ /* 0x000fe200078e0a02 */
[----:B------:R-:W-:Y:S01]  /*1bd00*/  ISETP.GT.U32.AND P1, PT, R2, R9, PT ;  /* 0x000000090200720c */ /* 0x000fe20003f24070 */
[----:B------:R-:W-:Y:S01]  /*1bd10*/  @!P2 IMAD.MOV R4, RZ, RZ, -R4 ;  /* 0x000000ffff04a224 */ /* 0x000fe200078e0a04 */
[----:B------:R-:W-:-:S11]  /*1bd20*/  ISETP.GE.AND P2, PT, R92, RZ, PT ;  /* 0x000000ff5c00720c */ /* 0x000fd60003f46270 */
[----:B------:R-:W-:Y:S01]  /*1bd30*/  @!P1 IMAD.IADD R9, R9, 0x1, -R2 ;  /* 0x0000000109099824 */ /* 0x000fe200078e0a02 */
[----:B------:R-:W-:Y:S01]  /*1bd40*/  ISETP.GT.U32.AND P1, PT, R2, R29, PT ;  /* 0x0000001d0200720c */ /* 0x000fe20003f24070 */
[----:B------:R-:W-:Y:S01]  /*1bd50*/  @!P2 IMAD.MOV R12, RZ, RZ, -R12 ;  /* 0x000000ffff0ca224 */ /* 0x000fe200078e0a0c */
[----:B---3--:R-:W-:-:S11]  /*1bd60*/  ISETP.GE.AND P2, PT, R59, RZ, PT ;  /* 0x000000ff3b00720c */ /* 0x008fd60003f46270 */
[----:B------:R-:W-:Y:S01]  /*1bd70*/  @!P1 IMAD.IADD R29, R29, 0x1, -R2 ;  /* 0x000000011d1d9824 */ /* 0x000fe200078e0a02 */
[----:B------:R-:W-:Y:S02]  /*1bd80*/  ISETP.GE.AND P1, PT, R93, RZ, PT ;  /* 0x000000ff5d00720c */ /* 0x000fe40003f26270 */
[----:B------:R-:W3:Y:S01]  /*1bd90*/  LDL.LU R93, [R1+0x2020] ;  /* 0x00202000015d7983 */ /* 0x000ee20000300800 */
[----:B------:R-:W-:Y:S01]  /*1bda0*/  @!P2 IMAD.MOV R8, RZ, RZ, -R8 ;  /* 0x000000ffff08a224 */ /* 0x000fe200078e0a08 */
[----:B------:R-:W-:Y:S02]  /*1bdb0*/  PRMT R39, RZ, 0x7610, R39 ;  /* 0x00007610ff277816 */ /* 0x000fe40000000027 */
[----:B------:R-:W-:-:S04]  /*1bdc0*/  PRMT R37, RZ, 0x7610, R37 ;  /* 0x00007610ff257816 */ /* 0x000fc80000000025 */
[----:B------:R4:W4:Y:S04]  /*1bdd0*/  @!P0 LDG.E.U16 R39, desc[UR6][R86.64] ;  /* 0x0000000656278981 */ /* 0x000928000c1e1500 */
[----:B------:R0:W4:Y:S01]  /*1bde0*/  @!P0 LDG.E.U16 R37, desc[UR6][R84.64] ;  /* 0x0000000654258981 */ /* 0x000122000c1e1500 */
[C---:B------:R-:W-:Y:S02]  /*1bdf0*/  ISETP.GT.U32.AND P0, PT, R2.reuse, R17, PT ;  /* 0x000000110200720c */ /* 0x040fe40003f04070 */
[----:B--2---:R-:W-:Y:S02]  /*1be00*/  ISETP.GE.AND P2, PT, R5, RZ, PT ;  /* 0x000000ff0500720c */ /* 0x004fe40003f46270 */
[----:B------:R-:W2:Y:S04]  /*1be10*/  LDL.LU R5, [R1+0x3ea8] ;  /* 0x003ea80001057983 */ /* 0x000ea80000300800 */
[----:B------:R-:W2:Y:S01]  /*1be20*/  LDL.LU R92, [R1+0x2044] ;  /* 0x00204400015c7983 */ /* 0x000ea20000300800 */
[----:B------:R-:W-:-:S04]  /*1be30*/  ISETP.GT.U32.AND P4, PT, R2, R18, PT ;  /* 0x000000120200720c */ /* 0x000fc80003f84070 */
[----:B------:R-:W-:Y:S01]  /*1be40*/  @!P0 IMAD.IADD R17, R17, 0x1, -R2 ;  /* 0x0000000111118824 */ /* 0x000fe200078e0a02 */
[----:B------:R-:W-:-:S08]  /*1be50*/  ISETP.GT.U32.AND P0, PT, R2, R14, PT ;  /* 0x0000000e0200720c */ /* 0x000fd00003f04070 */
[----:B------:R-:W-:Y:S01]  /*1be60*/  @!P4 IMAD.IADD R18, R18, 0x1, -R2 ;  /* 0x000000011212c824 */ /* 0x000fe200078e0a02 */
[----:B------:R-:W-:-:S04]  /*1be70*/  ISETP.GT.U32.AND P4, PT, R2, R15, PT ;  /* 0x0000000f0200720c */ /* 0x000fc80003f84070 */
[----:B------:R-:W-:Y:S02]  /*1be80*/  @!P0 IADD3 R14, PT, PT, R14, -R2, RZ ;  /* 0x800000020e0e8210 */ /* 0x000fe40007ffe0ff */
[----:B------:R-:W-:-:S07]  /*1be90*/  ISETP.GT.U32.AND P0, PT, R2, R10, PT ;  /* 0x0000000a0200720c */ /* 0x000fce0003f04070 */
[----:B------:R-:W-:Y:S01]  /*1bea0*/  @!P4 IMAD.IADD R15, R15, 0x1, -R2 ;  /* 0x000000010f0fc824 */ /* 0x000fe200078e0a02 */
[----:B------:R-:W-:-:S05]  /*1beb0*/  ISETP.GT.U32.AND P4, PT, R2, R11, PT ;  /* 0x0000000b0200720c */ /* 0x000fca0003f84070 */
[----:B------:R-:W-:Y:S01]  /*1bec0*/  @!P0 IMAD.IADD R10, R10, 0x1, -R2 ;  /* 0x000000010a0a8824 */ /* 0x000fe200078e0a02 */
        /* <DEDUP_REMOVED lines=8> */
[----:B------:R-:W-:Y:S01]  /*1bf50*/  ISETP.GE.AND P0, PT, R90, RZ, PT ;  /* 0x000000ff5a00720c */ /* 0x000fe20003f06270 */
[----:B------:R-:W-:Y:S01]  /*1bf60*/  @!P1 IMAD.MOV R16, RZ, RZ, -R16 ;  /* 0x000000ffff109224 */ /* 0x000fe200078e0a10 */
[----:B------:R-:W-:-:S05]  /*1bf70*/  ISETP.GE.AND P1, PT, R91, RZ, PT ;  /* 0x000000ff5b00720c */ /* 0x000fca0003f26270 */
[----:B------:R-:W-:Y:S01]  /*1bf80*/  @!P4 IMAD.IADD R18, R18, 0x1, -R2 ;  /* 0x000000011212c824 */ /* 0x000fe200078e0a02 */
[----:B------:R-:W-:-:S05]  /*1bf90*/  ISETP.GE.AND P4, PT, R89, RZ, PT ;  /* 0x000000ff5900720c */ /* 0x000fca0003f86270 */
[----:B------:R-:W-:Y:S01]  /*1bfa0*/  @!P0 IMAD.MOV R14, RZ, RZ, -R14 ;  /* 0x000000ffff0e8224 */ /* 0x000fe200078e0a0e */
[----:B------:R-:W-:Y:S01]  /*1bfb0*/  ISETP.GE.AND P0, PT, R57, RZ, PT ;  /* 0x000000ff3900720c */ /* 0x000fe20003f06270 */
[----:B------:R-:W-:Y:S01]  /*1bfc0*/  @!P1 IMAD.MOV R13, RZ, RZ, -R13 ;  /* 0x000000ffff0d9224 */ /* 0x000fe200078e0a0d */
[----:B------:R-:W-:-:S05]  /*1bfd0*/  ISETP.GE.AND P1, PT, R58, RZ, PT ;  /* 0x000000ff3a00720c */ /* 0x000fca0003f26270 */
[----:B------:R-:W-:Y:S01]  /*1bfe0*/  @!P4 IMAD.MOV R15, RZ, RZ, -R15 ;  /* 0x000000ffff0fc224 */ /* 0x000fe200078e0a0f */
[----:B------:R-:W-:-:S05]  /*1bff0*/  ISETP.GE.AND P4, PT, R56, RZ, PT ;  /* 0x000000ff3800720c */ /* 0x000fca0003f86270 */
[----:B------:R-:W-:Y:S01]  /*1c000*/  @!P0 IMAD.MOV R10, RZ, RZ, -R10 ;  /* 0x000000ffff0a8224 */ /* 0x000fe200078e0a0a */
[----:B------:R-:W-:Y:S01]  /*1c010*/  ISETP.GE.AND P0, PT, R46, RZ, PT ;  /* 0x000000ff2e00720c */ /* 0x000fe20003f06270 */
[----:B------:R-:W-:Y:S02]  /*1c020*/  @!P1 IMAD.MOV R9, RZ, RZ, -R9 ;  /* 0x000000ffff099224 */ /* 0x000fe400078e0a09 */
[----:B------:R-:W-:Y:S01]  /*1c030*/  VIADD R2, R28, 0xffffff0d ;  /* 0xffffff0d1c027836 */ /* 0x000fe20000000000 */
[----:B---3--:R-:W-:Y:S02]  /*1c040*/  ISETP.GE.AND P1, PT, R93, RZ, PT ;  /* 0x000000ff5d00720c */ /* 0x008fe40003f26270 */
[----:B------:R-:W3:Y:S01]  /*1c050*/  LDL.LU R93, [R1+0x2040] ;  /* 0x00204000015d7983 */ /* 0x000ee20000300800 */
[----:B------:R-:W-:Y:S01]  /*1c060*/  @!P4 IMAD.MOV R11, RZ, RZ, -R11 ;  /* 0x000000ffff0bc224 */ /* 0x000fe200078e0a0b */
[----:B------:R-:W-:Y:S01]  /*1c070*/  ISETP.GE.AND P4, PT, R45, RZ, PT ;  /* 0x000000ff2d00720c */ /* 0x000fe20003f86270 */
[----:B------:R-:W-:-:S04]  /*1c080*/  IMAD R45, R3, 0xf2, RZ ;  /* 0x000000f2032d7824 */ /* 0x000fc800078e02ff */
[----:B------:R-:W-:Y:S01]  /*1c090*/  @!P0 IMAD.MOV R6, RZ, RZ, -R6 ;  /* 0x000000ffff068224 */ /* 0x000fe200078e0a06 */
[----:B------:R-:W-:Y:S01]  /*1c0a0*/  ISETP.GE.U32.AND P0, PT, R2, 0x7ffffe0e, PT ;  /* 0x7ffffe0e0200780c */ /* 0x000fe20003f06070 */
[----:B------:R-:W-:Y:S01]  /*1c0b0*/  IMAD R46, R3, 0xfa, RZ ;  /* 0x000000fa032e7824 */ /* 0x000fe200078e02ff */
[----:B------:R-:W-:Y:S01]  /*1c0c0*/  PRMT R44, RZ, 0x7610, R44 ;  /* 0x00007610ff2c7816 */ /* 0x000fe2000000002c */
[----:B0-----:R-:W-:Y:S01]  /*1c0d0*/  IMAD.WIDE R56, R45, 0x2, R26 ;  /* 0x000000022d387825 */ /* 0x001fe200078e021a */
[----:B------:R-:W-:-:S03]  /*1c0e0*/  PRMT R43, RZ, 0x7610, R43 ;  /* 0x00007610ff2b7816 */ /* 0x000fc6000000002b */
[----:B-1----:R-:W-:Y:S01]  /*1c0f0*/  IMAD.WIDE R58, R45, 0x2, R24 ;  /* 0x000000022d3a7825 */ /* 0x002fe200078e0218 */
[----:B------:R-:W-:-:S03]  /*1c100*/  PRMT R32, RZ, 0x7610, R32 ;  /* 0x00007610ff207816 */ /* 0x000fc60000000020 */
[----:B----4-:R-:W-:Y:S01]  /*1c110*/  IMAD.WIDE R86, R46, 0x2, R26 ;  /* 0x000000022e567825 */ /* 0x010fe200078e021a */
[----:B------:R-:W-:Y:S01]  /*1c120*/  PRMT R31, RZ, 0x7610, R31 ;  /* 0x00007610ff1f7816 */ /* 0x000fe2000000001f */
[----:B------:R0:W-:Y:S02]  /*1c130*/  STL.64 [R1+0x100], R56 ;  /* 0x0001003801007387 */ /* 0x0001e40000100a00 */
[----:B------:R-:W-:Y:S02]  /*1c140*/  VIADD R30, R28, 0xffffff05 ;  /* 0xffffff051c1e7836 */ /* 0x000fe40000000000 */
[C---:B------:R-:W-:Y:S01]  /*1c150*/  IMAD.WIDE R90, R45.reuse, 0x2, R22 ;  /* 0x000000022d5a7825 */ /* 0x040fe200078e0216 */
[----:B------:R1:W-:Y:S03]  /*1c160*/  STL.64 [R1+0xf8], R58 ;  /* 0x0000f83a01007387 */ /* 0x0003e60000100a00 */
[----:B------:R-:W-:Y:S01]  /*1c170*/  IMAD.WIDE R84, R46, 0x2, R24 ;  /* 0x000000022e547825 */ /* 0x000fe200078e0218 */
[----:B------:R4:W3:Y:S03]  /*1c180*/  @!P5 LDG.E.U16 R44, desc[UR6][R82.64] ;  /* 0x00000006522cd981 */ /* 0x0008e6000c1e1500 */
[----:B------:R-:W-:Y:S01]  /*1c190*/  IMAD.WIDE R88, R45, 0x2, R20 ;  /* 0x000000022d587825 */ /* 0x000fe200078e0214 */
[----:B------:R-:W-:Y:S01]  /*1c1a0*/  STL.64 [R1+0x40], R86 ;  /* 0x0000405601007387 */ /* 0x000fe20000100a00 */
[----:B------:R-:W-:-:S02]  /*1c1b0*/  PRMT R2, RZ, 0x7610, R2 ;  /* 0x00007610ff027816 */ /* 0x000fc40000000002 */
[----:B------:R-:W-:Y:S01]  /*1c1c0*/  @!P1 IMAD.MOV R29, RZ, RZ, -R29 ;  /* 0x000000ffff1d9224 */ /* 0x000fe200078e0a1d */
[----:B------:R0:W3:Y:S01]  /*1c1d0*/  @!P5 LDG.E.U16 R43, desc[UR6][R62.64] ;  /* 0x000000063e2bd981 */ /* 0x0000e2000c1e1500 */
[----:B------:R-:W-:Y:S01]  /*1c1e0*/  @!P4 IMAD.MOV R7, RZ, RZ, -R7 ;  /* 0x000000ffff07c224 */ /* 0x000fe200078e0a07 */
[----:B------:R-:W-:Y:S01]  /*1c1f0*/  ISETP.GE.U32.AND P4, PT, R30, 0x7ffffe06, PT ;  /* 0x7ffffe061e00780c */ /* 0x000fe20003f86070 */
[----:B----4-:R-:W-:Y:S01]  /*1c200*/  IMAD.WIDE R82, R46, 0x2, R22 ;  /* 0x000000022e527825 */ /* 0x010fe200078e0216 */
[----:B------:R-:W-:Y:S01]  /*1c210*/  STL.64 [R1+0xf0], R90 ;  /* 0x0000f05a01007387 */ /* 0x000fe20000100a00 */
[----:B------:R-:W-:-:S03]  /*1c220*/  PRMT R30, RZ, 0x7610, R30 ;  /* 0x00007610ff1e7816 */ /* 0x000fc6000000001e */
[----:B------:R-:W-:Y:S01]  /*1c230*/  STL.64 [R1+0x38], R84 ;  /* 0x0000385401007387 */ /* 0x000fe20000100a00 */
[----:B0-----:R-:W-:-:S03]  /*1c240*/  IMAD.WIDE R62, R46, 0x2, R20 ;  /* 0x000000022e3e7825 */ /* 0x001fc600078e0214 */
[----:B------:R0:W-:Y:S04]  /*1c250*/  STL.64 [R1+0xe8], R88 ;  /* 0x0000e85801007387 */ /* 0x0001e80000100a00 */
[----:B------:R-:W4:Y:S04]  /*1c260*/  @!P0 LDG.E.U16 R32, desc[UR6][R56.64] ;  /* 0x0000000638208981 */ /* 0x000f28000c1e1500 */
[----:B------:R-:W4:Y:S04]  /*1c270*/  @!P0 LDG.E.U16 R31, desc[UR6][R58.64] ;  /* 0x000000063a1f8981 */ /* 0x000f28000c1e1500 */
[----:B------:R-:W4:Y:S04]  /*1c280*/  @!P0 LDG.E.U16 R2, desc[UR6][R88.64] ;  /* 0x0000000658028981 */ /* 0x000f28000c1e1500 */
[----:B------:R-:W4:Y:S04]  /*1c290*/  LDL.LU.64 R56, [R1+0x3ea0] ;  /* 0x003ea00001387983 */ /* 0x000f280000300a00 */
[----:B-1----:R-:W4:Y:S04]  /*1c2a0*/  LDL.LU.64 R58, [R1+0x3e98] ;  /* 0x003e9800013a7983 */ /* 0x002f280000300a00 */
[----:B------:R1:W-:Y:S04]  /*1c2b0*/  STL.64 [R1+0x30], R82 ;  /* 0x0000305201007387 */ /* 0x0003e80000100a00 */
[----:B------:R-:W-:Y:S01]  /*1c2c0*/  STL.64 [R1+0x28], R62 ;  /* 0x0000283e01007387 */ /* 0x000fe20000100a00 */
[----:B------:R-:W-:-:S03]  /*1c2d0*/  PRMT R34, RZ, 0x7610, R34 ;  /* 0x00007610ff227816 */ /* 0x000fc60000000022 */
[----:B------:R-:W4:Y:S04]  /*1c2e0*/  @!P0 LDG.E.U16 R30, desc[UR6][R90.64] ;  /* 0x000000065a1e8981 */ /* 0x000f28000c1e1500 */
[----:B0-----:R-:W4:Y:S04]  /*1c2f0*/  LDL.LU R89, [R1+0x2038] ;  /* 0x0020380001597983 */ /* 0x001f280000300800 */
[----:B------:R-:W4:Y:S04]  /*1c300*/  @!P4 LDG.E.U16 R34, desc[UR6][R82.64] ;  /* 0x000000065222c981 */ /* 0x000f28000c1e1500 */
[----:B------:R-:W4:Y:S01]  /*1c310*/  LDL.LU R90, [R1+0x2034] ;  /* 0x00203400015a7983 */ /* 0x000f220000300800 */
[----:B--2---:R-:W-:-:S02]  /*1c320*/  ISETP.NE.AND P1, PT, R5, RZ, PT ;  /* 0x000000ff0500720c */ /* 0x004fc40003f25270 */
[----:B------:R-:W-:-:S04]  /*1c330*/  LOP3.LUT R5, RZ, R5, RZ, 0x33, !PT ;  /* 0x00000005ff057212 */ /* 0x000fc800078e33ff */
[C---:B------:R-:W-:Y:S02]  /*1c340*/  SEL R16, R5.reuse, R16, !P1 ;  /* 0x0000001005107207 */ /* 0x040fe40004800000 */
[C---:B------:R-:W-:Y:S02]  /*1c350*/  SEL R15, R5.reuse, R15, !P1 ;  /* 0x0000000f050f7207 */ /* 0x040fe40004800000 */
[C---:B------:R-:W-:Y:S01]  /*1c360*/  SEL R14, R5.reuse, R14, !P1 ;  /* 0x0000000e050e7207 */ /* 0x040fe20004800000 */
[----:B------:R-:W-:Y:S01]  /*1c370*/  STL [R1+0x1fe0], R16 ;  /* 0x001fe01001007387 */ /* 0x000fe20000100800 */
[C---:B------:R-:W-:Y:S02]  /*1c380*/  SEL R13, R5.reuse, R13, !P1 ;  /* 0x0000000d050d7207 */ /* 0x040fe40004800000 */
[C---:B------:R-:W-:Y:S01]  /*1c390*/  SEL R12, R5.reuse, R12, !P1 ;  /* 0x0000000c050c7207 */ /* 0x040fe20004800000 */
[----:B------:R-:W2:Y:S01]  /*1c3a0*/  LDL.LU R91, [R1+0x2030] ;  /* 0x00203000015b7983 */ /* 0x000ea20000300800 */
[----:B------:R-:W-:-:S03]  /*1c3b0*/  SEL R11, R5, R11, !P1 ;  /* 0x0000000b050b7207 */ /* 0x000fc60004800000 */
[----:B------:R-:W-:Y:S01]  /*1c3c0*/  STL [R1+0x1fdc], R15 ;  /* 0x001fdc0f01007387 */ /* 0x000fe20000100800 */
[----:B------:R-:W-:-:S03]  /*1c3d0*/  SEL R10, R5, R10, !P1 ;  /* 0x0000000a050a7207 */ /* 0x000fc60004800000 */
[----:B------:R-:W-:Y:S04]  /*1c3e0*/  STL [R1+0x1fe4], R14 ;  /* 0x001fe40e01007387 */ /* 0x000fe80000100800 */
[----:B------:R-:W-:Y:S04]  /*1c3f0*/  STL [R1+0x1fe8], R13 ;  /* 0x001fe80d01007387 */ /* 0x000fe80000100800 */
[----:B------:R-:W-:Y:S04]  /*1c400*/  STL [R1+0x1fec], R12 ;  /* 0x001fec0c01007387 */ /* 0x000fe80000100800 */
[----:B------:R-:W2:Y:S01]  /*1c410*/  LDL.LU R81, [R1+0x203c] ;  /* 0x00203c0001517983 */ /* 0x000ea20000300800 */
[----:B------:R-:W-:-:S03]  /*1c420*/  ISETP.GE.AND P0, PT, R92, RZ, PT ;  /* 0x000000ff5c00720c */ /* 0x000fc60003f06270 */
[----:B------:R-:W-:Y:S04]  /*1c430*/  STL [R1+0x1ff0], R11 ;  /* 0x001ff00b01007387 */ /* 0x000fe80000100800 */
[----:B-1----:R-:W2:Y:S04]  /*1c440*/  LDL.LU R82, [R1+0x202c] ;  /* 0x00202c0001527983 */ /* 0x002ea80000300800 */
[----:B------:R-:W-:Y:S04]  /*1c450*/  STL [R1+0x1ff4], R10 ;  /* 0x001ff40a01007387 */ /* 0x000fe80000100800 */
[----:B------:R-:W2:Y:S04]  /*1c460*/  LDL.LU R83, [R1+0x2028] ;  /* 0x0020280001537983 */ /* 0x000ea80000300800 */
[----:B------:R-:W2:Y:S01]  /*1c470*/  LDL.LU R92, [R1+0x2024] ;  /* 0x00202400015c7983 */ /* 0x000ea20000300800 */
[----:B------:R-:W-:-:S02]  /*1c480*/  PRMT R36, RZ, 0x7610, R36 ;  /* 0x00007610ff247816 */ /* 0x000fc40000000024 */
[----:B------:R-:W-:Y:S02]  /*1c490*/  PRMT R35, RZ, 0x7610, R35 ;  /* 0x00007610ff237816 */ /* 0x000fe40000000023 */
[----:B------:R-:W-:Y:S02]  /*1c4a0*/  PRMT R33, RZ, 0x7610, R33 ;  /* 0x00007610ff217816 */ /* 0x000fe40000000021 */
[----:B------:R-:W2:Y:S04]  /*1c4b0*/  @!P4 LDG.E.U16 R36, desc[UR6][R86.64] ;  /* 0x000000065624c981 */ /* 0x000ea8000c1e1500 */
[----:B------:R-:W2:Y:S04]  /*1c4c0*/  @!P4 LDG.E.U16 R35, desc[UR6][R84.64] ;  /* 0x000000065423c981 */ /* 0x000ea8000c1e1500 */
[----:B------:R-:W2:Y:S01]  /*1c4d0*/  @!P4 LDG.E.U16 R33, desc[UR6][R62.64] ;  /* 0x000000063e21c981 */ /* 0x000ea2000c1e1500 */
[----:B------:R-:W-:Y:S01]  /*1c4e0*/  SEL R8, R5, R8, !P1 ;  /* 0x0000000805087207 */ /* 0x000fe20004800000 */
[----:B------:R-:W-:-:S02]  /*1c4f0*/  @!P2 IMAD.MOV R19, RZ, RZ, -R19 ;  /* 0x000000ffff13a224 */ /* 0x000fc400078e0a13 */
[----:B------:R-:W-:Y:S01]  /*1c500*/  @!P0 IMAD.MOV R18, RZ, RZ, -R18 ;  /* 0x000000ffff128224 */ /* 0x000fe200078e0a12 */
[----:B------:R-:W-:Y:S02]  /*1c510*/  SEL R4, R5, R4, !P1 ;  /* 0x0000000405047207 */ /* 0x000fe40004800000 */
[----:B---3--:R-:W-:Y:S02]  /*1c520*/  ISETP.GE.AND P4, PT, R93, RZ, PT ;  /* 0x000000ff5d00720c */ /* 0x008fe40003f86270 */
[----:B------:R-:W-:-:S05]  /*1c530*/  SEL R93, R5, R9, !P1 ;  /* 0x00000009055d7207 */ /* 0x000fca0004800000 */
[----:B------:R0:W-:Y:S04]  /*1c540*/  STL [R1+0x3e4c], R93 ;  /* 0x003e4c5d01007387 */ /* 0x0001e80000100800 */
[----:B------:R1:W-:Y:S02]  /*1c550*/  STL [R1+0x1fc0], R8 ;  /* 0x001fc00801007387 */ /* 0x0003e40000100800 */
[----:B------:R-:W-:Y:S01]  /*1c560*/  @!P4 IMAD.MOV R17, RZ, RZ, -R17 ;  /* 0x000000ffff11c224 */ /* 0x000fe200078e0a11 */
[C---:B0-----:R-:W-:Y:S02]  /*1c570*/  SEL R93, R5.reuse, R7, !P1 ;  /* 0x00000007055d7207 */ /* 0x041fe40004800000 */
[C---:B------:R-:W-:Y:S02]  /*1c580*/  SEL R7, R5.reuse, R6, !P1 ;  /* 0x0000000605077207 */ /* 0x040fe40004800000 */
[----:B------:R-:W-:-:S02]  /*1c590*/  SEL R6, R5, R29, !P1 ;  /* 0x0000001d05067207 */ /* 0x000fc40004800000 */
[C---:B-1----:R-:W-:Y:S01]  /*1c5a0*/  SEL R8, R5.reuse, R19, !P1 ;  /* 0x0000001305087207 */ /* 0x042fe20004800000 */
[----:B------:R0:W-:Y:S04]  /*1c5b0*/  STL [R1+0x1fc4], R7 ;  /* 0x001fc40701007387 */ /* 0x0001e80000100800 */
[----:B------:R1:W-:Y:S01]  /*1c5c0*/  STL [R1+0x1fc8], R6 ;  /* 0x001fc80601007387 */ /* 0x0003e20000100800 */
[----:B0-----:R-:W-:-:S03]  /*1c5d0*/  SEL R7, R5, R18, !P1 ;  /* 0x0000001205077207 */ /* 0x001fc60004800000 */
[----:B------:R-:W-:Y:S01]  /*1c5e0*/  STL [R1+0x1fcc], R8 ;  /* 0x001fcc0801007387 */ /* 0x000fe20000100800 */
[----:B-1----:R-:W-:-:S03]  /*1c5f0*/  SEL R6, R5, R17, !P1 ;  /* 0x0000001105067207 */ /* 0x002fc60004800000 */
[----:B------:R-:W-:Y:S04]  /*1c600*/  STL [R1+0x1fd0], R7 ;  /* 0x001fd00701007387 */ /* 0x000fe80000100800 */
[----:B------:R-:W-:Y:S04]  /*1c610*/  STL [R1+0x1fd8], R6 ;  /* 0x001fd80601007387 */ /* 0x000fe80000100800 */
[----:B------:R-:W-:Y:S04]  /*1c620*/  STL [R1+0x1fd4], R4 ;  /* 0x001fd40401007387 */ /* 0x000fe80000100800 */
[----:B------:R-:W3:Y:S04]  /*1c630*/  LDL.LU R84, [R1+0x2074] ;  /* 0x0020740001547983 */ /* 0x000ee80000300800 */
[----:B------:R-:W3:Y:S04]  /*1c640*/  LDL.LU R85, [R1+0x206c] ;  /* 0x00206c0001557983 */ /* 0x000ee80000300800 */
[----:B------:R-:W3:Y:S04]  /*1c650*/  LDL.LU R86, [R1+0x2068] ;  /* 0x0020680001567983 */ /* 0x000ee80000300800 */
[----:B------:R-:W3:Y:S04]  /*1c660*/  LDL.LU R87, [R1+0x2064] ;  /* 0x0020640001577983 */ /* 0x000ee80000300800 */
[----:B------:R-:W3:Y:S04]  /*1c670*/  LDL.LU R88, [R1+0x2070] ;  /* 0x0020700001587983 */ /* 0x000ee80000300800 */
[----:B----4-:R0:W-:Y:S04]  /*1c680*/  STS.U16 [R80+UR76+0x14880], R89 ;  /* 0x0148805950007988 */ /* 0x0101e8000800044c */
[----:B------:R1:W-:Y:S04]  /*1c690*/  STS.U16 [R80+UR76+0x24880], R90 ;  /* 0x0248805a50007988 */ /* 0x0003e8000800044c */
[----:B0-----:R-:W4:Y:S04]  /*1c6a0*/  LDL.LU R89, [R1+0x205c] ;  /* 0x00205c0001597983 */ /* 0x001f280000300800 */
[----:B-1----:R-:W4:Y:S04]  /*1c6b0*/  LDL.LU R90, [R1+0x2058] ;  /* 0x00205800015a7983 */ /* 0x002f280000300800 */
[----:B--2---:R0:W-:Y:S04]  /*1c6c0*/  STS.U16 [R80+UR76+0x34880], R91 ;  /* 0x0348805b50007988 */ /* 0x0041e8000800044c */
[----:B0-----:R-:W2:Y:S04]  /*1c6d0*/  LDL.LU R91, [R1+0x2054] ;  /* 0x00205400015b7983 */ /* 0x001ea80000300800 */
[----:B------:R-:W2:Y:S04]  /*1c6e0*/  LDL.LU R78, [R1+0x2060] ;  /* 0x00206000014e7983 */ /* 0x000ea80000300800 */
[----:B------:R0:W-:Y:S04]  /*1c6f0*/  STS.U16 [R80+UR76+0x4880], R81 ;  /* 0x0048805150007988 */ /* 0x0001e8000800044c */
[----:B------:R1:W-:Y:S04]  /*1c700*/  STS.U16 [R80+UR76+0x14c80], R82 ;  /* 0x014c805250007988 */ /* 0x0003e8000800044c */
[----:B0-----:R-:W2:Y:S04]  /*1c710*/  LDL.LU R81, [R1+0x2050] ;  /* 0x0020500001517983 */ /* 0x001ea80000300800 */
[----:B------:R-:W-:Y:S04]  /*1c720*/  STS.U16 [R80+UR76+0x24c80], R83 ;  /* 0x024c805350007988 */ /* 0x000fe8000800044c */
[----:B------:R0:W-:Y:S04]  /*1c730*/  STS.U16 [R80+UR76+0x34c80], R92 ;  /* 0x034c805c50007988 */ /* 0x0001e8000800044c */
[----:B-1----:R-:W2:Y:S04]  /*1c740*/  LDL.LU R82, [R1+0x204c] ;  /* 0x00204c0001527983 */ /* 0x002ea80000300800 */
[----:B0-----:R-:W2:Y:S01]  /*1c750*/  LDL.LU R92, [R1+0x2048] ;  /* 0x00204800015c7983 */ /* 0x001ea20000300800 */
[----:B------:R-:W-:-:S02]  /*1c760*/  VIADD R4, R28, 0xffffff0c ;  /* 0xffffff0c1c047836 */ /* 0x000fc40000000000 */
[----:B------:R-:W-:-:S03]  /*1c770*/  VIADD R7, R28, 0xffffff00 ;  /* 0xffffff001c077836 */ /* 0x000fc60000000000 */
[----:B------:R-:W-:Y:S01]  /*1c780*/  ISETP.GE.U32.AND P4, PT, R4, 0x7ffffe0d, PT ;  /* 0x7ffffe0d0400780c */ /* 0x000fe20003f86070 */
[----:B------:R-:W-:Y:S02]  /*1c790*/  IMAD R4, R3, 0xf3, RZ ;  /* 0x000000f303047824 */ /* 0x000fe400078e02ff */
[----:B------:R-:W-:Y:S02]  /*1c7a0*/  VIADD R6, R28, 0xffffff01 ;  /* 0xffffff011c067836 */ /* 0x000fe40000000000 */
[----:B------:R-:W-:Y:S01]  /*1c7b0*/  IMAD.WIDE R12, R4, 0x2, R22 ;  /* 0x00000002040c7825 */ /* 0x000fe200078e0216 */
[----:B------:R-:W-:Y:S02]  /*1c7c0*/  ISETP.GE.U32.AND P0, PT, R7, 0x7ffffe01, PT ;  /* 0x7ffffe010700780c */ /* 0x000fe40003f06070 */
[----:B------:R-:W-:Y:S01]  /*1c7d0*/  ISETP.GE.U32.AND P1, PT, R6, 0x7ffffe02, PT ;  /* 0x7ffffe020600780c */ /* 0x000fe20003f26070 */
[C---:B------:R-:W-:Y:S01]  /*1c7e0*/  IMAD.WIDE R10, R4.reuse, 0x2, R26 ;  /* 0x00000002040a7825 */ /* 0x040fe200078e021a */
[----:B------:R-:W-:Y:S03]  /*1c7f0*/  STL.64 [R1+0x220], R12 ;  /* 0x0002200c01007387 */ /* 0x000fe60000100a00 */
[C---:B------:R-:W-:Y:S01]  /*1c800*/  IMAD.WIDE R8, R4.reuse, 0x2, R24 ;  /* 0x0000000204087825 */ /* 0x040fe200078e0218 */
[----:B------:R-:W-:Y:S03]  /*1c810*/  STL.64 [R1+0xe0], R10 ;  /* 0x0000e00a01007387 */ /* 0x000fe60000100a00 */
[----:B------:R-:W-:Y:S01]  /*1c820*/  IMAD.WIDE R6, R4, 0x2, R20 ;  /* 0x0000000204067825 */ /* 0x000fe200078e0214 */
[----:B------:R-:W-:Y:S04]  /*1c830*/  STL.64 [R1+0xd8], R8 ;  /* 0x0000d80801007387 */ /* 0x000fe80000100a00 */
[----:B------:R-:W-:Y:S04]  /*1c840*/  STL.64 [R1+0x228], R6 ;  /* 0x0002280601007387 */ /* 0x000fe80000100a00 */
[----:B------:R-:W2:Y:S04]  /*1c850*/  LDL.LU R83, [R1+0x20a4] ;  /* 0x0020a40001537983 */ /* 0x000ea80000300800 */
[----:B---3--:R0:W-:Y:S04]  /*1c860*/  STS.U16 [R80+UR76+0x4c80], R84 ;  /* 0x004c805450007988 */ /* 0x0081e8000800044c */
[----:B------:R1:W-:Y:S04]  /*1c870*/  STS.U16 [R80+UR76+0x15080], R85 ;  /* 0x0150805550007988 */ /* 0x0003e8000800044c */
[----:B------:R3:W-:Y:S04]  /*1c880*/  STS.U16 [R80+UR76+0x25080], R86 ;  /* 0x0250805650007988 */ /* 0x0007e8000800044c */
[----:B0-----:R-:W2:Y:S04]  /*1c890*/  LDL.LU R84, [R1+0x209c] ;  /* 0x00209c0001547983 */ /* 0x001ea80000300800 */
[----:B-1----:R-:W2:Y:S04]  /*1c8a0*/  LDL.LU R85, [R1+0x2098] ;  /* 0x0020980001557983 */ /* 0x002ea80000300800 */
[----:B------:R0:W-:Y:S04]  /*1c8b0*/  STS.U16 [R80+UR76+0x35080], R87 ;  /* 0x0350805750007988 */ /* 0x0001e8000800044c */
[----:B---3--:R-:W3:Y:S04]  /*1c8c0*/  LDL.LU R86, [R1+0x2094] ;  /* 0x0020940001567983 */ /* 0x008ee80000300800 */
[----:B------:R1:W-:Y:S04]  /*1c8d0*/  STS.U16 [R80+UR76+0x5080], R88 ;  /* 0x0050805850007988 */ /* 0x0003e8000800044c */
[----:B0-----:R-:W3:Y:S04]  /*1c8e0*/  LDL.LU R87, [R1+0x20a0] ;  /* 0x0020a00001577983 */ /* 0x001ee80000300800 */
[----:B-1----:R-:W3:Y:S04]  /*1c8f0*/  LDL.LU R88, [R1+0x208c] ;  /* 0x00208c0001587983 */ /* 0x002ee80000300800 */
[----:B----4-:R0:W-:Y:S04]  /*1c900*/  STS.U16 [R80+UR76+0x15480], R89 ;  /* 0x0154805950007988 */ /* 0x0101e8000800044c */
[----:B------:R1:W-:Y:S04]  /*1c910*/  STS.U16 [R80+UR76+0x25480], R90 ;  /* 0x0254805a50007988 */ /* 0x0003e8000800044c */
[----:B0-----:R-:W4:Y:S04]  /*1c920*/  LDL.LU R89, [R1+0x2088] ;  /* 0x0020880001597983 */ /* 0x001f280000300800 */
[----:B-1----:R-:W4:Y:S04]  /*1c930*/  LDL.LU R90, [R1+0x2084] ;  /* 0x00208400015a7983 */ /* 0x002f280000300800 */
[----:B--2---:R0:W-:Y:S04]  /*1c940*/  STS.U16 [R80+UR76+0x35480], R91 ;  /* 0x0354805b50007988 */ /* 0x0041e8000800044c */
[----:B------:R-:W-:Y:S04]  /*1c950*/  STS.U16 [R80+UR76+0x5480], R78 ;  /* 0x0054804e50007988 */ /* 0x000fe8000800044c */
[----:B0-----:R-:W2:Y:S04]  /*1c960*/  LDL.LU R91, [R1+0x2090] ;  /* 0x00209000015b7983 */ /* 0x001ea80000300800 */
[----:B------:R-:W2:Y:S04]  /*1c970*/  LDL.LU R62, [R1+0x2080] ;  /* 0x00208000013e7983 */ /* 0x000ea80000300800 */
[----:B------:R-:W2:Y:S04]  /*1c980*/  LDL.LU R63, [R1+0x207c] ;  /* 0x00207c00013f7983 */ /* 0x000ea80000300800 */
[----:B------:R-:W-:Y:S04]  /*1c990*/  STS.U16 [R80+UR76+0x15880], R81 ;  /* 0x0158805150007988 */ /* 0x000fe8000800044c */
[----:B------:R-:W-:Y:S04]  /*1c9a0*/  STS.U16 [R80+UR76+0x25880], R82 ;  /* 0x0258805250007988 */ /* 0x000fe8000800044c */
[----:B------:R0:W-:Y:S04]  /*1c9b0*/  STS.U16 [R80+UR76+0x35880], R92 ;  /* 0x0358805c50007988 */ /* 0x0001e8000800044c */
[----:B0-----:R-:W2:Y:S01]  /*1c9c0*/  LDL.LU R92, [R1+0x2078] ;  /* 0x00207800015c7983 */ /* 0x001ea20000300800 */
[----:B------:R-:W-:-:S02]  /*1c9d0*/  PRMT R46, RZ, 0x7610, R46 ;  /* 0x00007610ff2e7816 */ /* 0x000fc4000000002e */
[----:B------:R-:W-:Y:S02]  /*1c9e0*/  PRMT R48, RZ, 0x7610, R48 ;  /* 0x00007610ff307816 */ /* 0x000fe40000000030 */
[----:B------:R-:W-:Y:S02]  /*1c9f0*/  PRMT R47, RZ, 0x7610, R47 ;  /* 0x00007610ff2f7816 */ /* 0x000fe4000000002f */
[----:B------:R-:W-:Y:S01]  /*1ca00*/  PRMT R45, RZ, 0x7610, R45 ;  /* 0x00007610ff2d7816 */ /* 0x000fe2000000002d */
[----:B------:R-:W-:Y:S01]  /*1ca10*/  VIADD R4, R28, 0xffffff0b ;  /* 0xffffff0b1c047836 */ /* 0x000fe20000000000 */
[----:B------:R0:W2:Y:S04]  /*1ca20*/  @!P4 LDG.E.U16 R46, desc[UR6][R12.64] ;  /* 0x000000060c2ec981 */ /* 0x0000a8000c1e1500 */
[----:B------:R1:W2:Y:S04]  /*1ca30*/  @!P4 LDG.E.U16 R48, desc[UR6][R10.64] ;  /* 0x000000060a30c981 */ /* 0x0002a8000c1e1500 */
[----:B------:R0:W2:Y:S04]  /*1ca40*/  @!P4 LDG.E.U16 R47, desc[UR6][R8.64] ;  /* 0x00000006082fc981 */ /* 0x0000a8000c1e1500 */
[----:B------:R1:W2:Y:S01]  /*1ca50*/  @!P4 LDG.E.U16 R45, desc[UR6][R6.64] ;  /* 0x00000006062dc981 */ /* 0x0002a2000c1e1500 */
[----:B------:R-:W-:Y:S01]  /*1ca60*/  ISETP.GE.U32.AND P4, PT, R4, 0x7ffffe0c, PT ;  /* 0x7ffffe0c0400780c */ /* 0x000fe20003f86070 */
[----:B------:R-:W-:-:S04]  /*1ca70*/  IMAD R4, R3, 0xf4, RZ ;  /* 0x000000f403047824 */ /* 0x000fc800078e02ff */
[----:B0-----:R-:W-:Y:S01]  /*1ca80*/  IMAD.WIDE R12, R4, 0x2, R26 ;  /* 0x00000002040c7825 */ /* 0x001fe200078e021a */
[----:B------:R-:W-:-:S03]  /*1ca90*/  PRMT R52, RZ, 0x7610, R52 ;  /* 0x00007610ff347816 */ /* 0x000fc60000000034 */
[----:B-1----:R-:W-:Y:S01]  /*1caa0*/  IMAD.WIDE R10, R4, 0x2, R24 ;  /* 0x00000002040a7825 */ /* 0x002fe200078e0218 */
[----:B------:R-:W-:-:S03]  /*1cab0*/  PRMT R51, RZ, 0x7610, R51 ;  /* 0x00007610ff337816 */ /* 0x000fc60000000033 */
[C---:B------:R-:W-:Y:S01]  /*1cac0*/  IMAD.WIDE R8, R4.reuse, 0x2, R22 ;  /* 0x0000000204087825 */ /* 0x040fe200078e0216 */
[----:B------:R-:W-:Y:S01]  /*1cad0*/  PRMT R50, RZ, 0x7610, R50 ;  /* 0x00007610ff327816 */ /* 0x000fe20000000032 */
[----:B------:R0:W-:Y:S01]  /*1cae0*/  STL.64 [R1+0xd0], R12 ;  /* 0x0000d00c01007387 */ /* 0x0001e20000100a00 */
[----:B------:R-:W-:Y:S01]  /*1caf0*/  PRMT R49, RZ, 0x7610, R49 ;  /* 0x00007610ff317816 */ /* 0x000fe20000000031 */
[----:B------:R-:W-:Y:S02]  /*1cb00*/  IMAD.WIDE R6, R4, 0x2, R20 ;  /* 0x0000000204067825 */ /* 0x000fe400078e0214 */
[----:B------:R-:W-:Y:S02]  /*1cb10*/  STL.64 [R1+0xc8], R10 ;  /* 0x0000c80a01007387 */ /* 0x000fe40000100a00 */
[----:B------:R-:W-:Y:S02]  /*1cb20*/  VIADD R4, R28, 0xffffff0a ;  /* 0xffffff0a1c047836 */ /* 0x000fe40000000000 */
[----:B------:R-:W-:Y:S04]  /*1cb30*/  STL.64 [R1+0xc0], R8 ;  /* 0x0000c00801007387 */ /* 0x000fe80000100a00 */
[----:B------:R-:W-:Y:S04]  /*1cb40*/  STL.64 [R1+0xb8], R6 ;  /* 0x0000b80601007387 */ /* 0x000fe80000100a00 */
[----:B------:R-:W2:Y:S04]  /*1cb50*/  LDL.LU R78, [R1+0x20d4] ;  /* 0x0020d400014e7983 */ /* 0x000ea80000300800 */
[----:B------:R0:W2:Y:S04]  /*1cb60*/  @!P4 LDG.E.U16 R52, desc[UR6][R12.64] ;  /* 0x000000060c34c981 */ /* 0x0000a8000c1e1500 */
[----:B------:R1:W2:Y:S04]  /*1cb70*/  @!P4 LDG.E.U16 R51, desc[UR6][R10.64] ;  /* 0x000000060a33c981 */ /* 0x0002a8000c1e1500 */
[----:B------:R0:W2:Y:S04]  /*1cb80*/  @!P4 LDG.E.U16 R50, desc[UR6][R8.64] ;  /* 0x000000060832c981 */ /* 0x0000a8000c1e1500 */
[----:B------:R0:W2:Y:S01]  /*1cb90*/  @!P4 LDG.E.U16 R49, desc[UR6][R6.64] ;  /* 0x000000060631c981 */ /* 0x0000a2000c1e1500 */
[----:B------:R-:W-:Y:S01]  /*1cba0*/  ISETP.GE.U32.AND P4, PT, R4, 0x7ffffe0b, PT ;  /* 0x7ffffe0b0400780c */ /* 0x000fe20003f86070 */
[----:B------:R-:W-:-:S02]  /*1cbb0*/  IMAD R4, R3, 0xf5, RZ ;  /* 0x000000f503047824 */ /* 0x000fc400078e02ff */
[----:B------:R-:W2:Y:S04]  /*1cbc0*/  LDL.LU R81, [R1+0x20cc] ;  /* 0x0020cc0001517983 */ /* 0x000ea80000300800 */
[----:B------:R1:W-:Y:S04]  /*1cbd0*/  STS.U16 [R80+UR76+0x5880], R83 ;  /* 0x0058805350007988 */ /* 0x0003e8000800044c */
[----:B------:R-:W2:Y:S01]  /*1cbe0*/  LDL.LU R82, [R1+0x20c8] ;  /* 0x0020c80001527983 */ /* 0x000ea20000300800 */
[----:B0-----:R-:W-:-:S03]  /*1cbf0*/  IMAD.WIDE R12, R4, 0x2, R22 ;  /* 0x00000002040c7825 */ /* 0x001fc600078e0216 */
[----:B-1----:R-:W2:Y:S04]  /*1cc00*/  LDL.LU R83, [R1+0x20c4] ;  /* 0x0020c40001537983 */ /* 0x002ea80000300800 */
[----:B------:R0:W-:Y:S04]  /*1cc10*/  STS.U16 [R80+UR76+0x15c80], R84 ;  /* 0x015c805450007988 */ /* 0x0001e8000800044c */
[----:B------:R1:W-:Y:S01]  /*1cc20*/  STS.U16 [R80+UR76+0x25c80], R85 ;  /* 0x025c805550007988 */ /* 0x0003e2000800044c */
[----:B------:R-:W-:-:S03]  /*1cc30*/  IMAD.WIDE R10, R4, 0x2, R26 ;  /* 0x00000002040a7825 */ /* 0x000fc600078e021a */
[----:B0-----:R-:W2:Y:S04]  /*1cc40*/  LDL.LU R84, [R1+0x20d0] ;  /* 0x0020d00001547983 */ /* 0x001ea80000300800 */
[----:B---3--:R0:W-:Y:S04]  /*1cc50*/  STS.U16 [R80+UR76+0x35c80], R86 ;  /* 0x035c805650007988 */ /* 0x0081e8000800044c */
[----:B-1----:R-:W3:Y:S01]  /*1cc60*/  LDL.LU R85, [R1+0x20bc] ;  /* 0x0020bc0001557983 */ /* 0x002ee20000300800 */
[----:B------:R-:W-:-:S03]  /*1cc70*/  IMAD.WIDE R8, R4, 0x2, R24 ;  /* 0x0000000204087825 */ /* 0x000fc600078e0218 */
[----:B------:R1:W-:Y:S04]  /*1cc80*/  STS.U16 [R80+UR76+0x5c80], R87 ;  /* 0x005c805750007988 */ /* 0x0003e8000800044c */
[----:B0-----:R-:W3:Y:S01]  /*1cc90*/  LDL.LU R86, [R1+0x20b8] ;  /* 0x0020b80001567983 */ /* 0x001ee20000300800 */
[----:B------:R-:W-:-:S03]  /*1cca0*/  IMAD.WIDE R6, R4, 0x2, R20 ;  /* 0x0000000204067825 */ /* 0x000fc600078e0214 */
[----:B------:R0:W-:Y:S04]  /*1ccb0*/  STS.U16 [R80+UR76+0x16080], R88 ;  /* 0x0160805850007988 */ /* 0x0001e8000800044c */
[----:B-1----:R-:W3:Y:S04]  /*1ccc0*/  LDL.LU R87, [R1+0x20b4] ;  /* 0x0020b40001577983 */ /* 0x002ee80000300800 */
[----:B0-----:R-:W3:Y:S04]  /*1ccd0*/  LDL.LU R88, [R1+0x20c0] ;  /* 0x0020c00001587983 */ /* 0x001ee80000300800 */
[----:B----4-:R0:W-:Y:S04]  /*1cce0*/  STS.U16 [R80+UR76+0x26080], R89 ;  /* 0x0260805950007988 */ /* 0x0101e8000800044c */
[----:B------:R1:W-:Y:S04]  /*1ccf0*/  STS.U16 [R80+UR76+0x36080], R90 ;  /* 0x0360805a50007988 */ /* 0x0003e8000800044c */
[----:B0-----:R-:W4:Y:S04]  /*1cd00*/  LDL.LU R89, [R1+0x20b0] ;  /* 0x0020b00001597983 */ /* 0x001f280000300800 */
[----:B-1----:R-:W4:Y:S04]  /*1cd10*/  LDL.LU R90, [R1+0x20ac] ;  /* 0x0020ac00015a7983 */ /* 0x002f280000300800 */
[----:B--2---:R0:W-:Y:S04]  /*1cd20*/  STS.U16 [R80+UR76+0x6080], R91 ;  /* 0x0060805b50007988 */ /* 0x0041e8000800044c */
[----:B------:R-:W-:Y:S04]  /*1cd30*/  STS.U16 [R80+UR76+0x16480], R62 ;  /* 0x0164803e50007988 */ /* 0x000fe8000800044c */
[----:B0-----:R-:W2:Y:S04]  /*1cd40*/  LDL.LU R91, [R1+0x20a8] ;  /* 0x0020a800015b7983 */ /* 0x001ea80000300800 */
[----:B------:R-:W-:Y:S04]  /*1cd50*/  STL.64 [R1+0x238], R12 ;  /* 0x0002380c01007387 */ /* 0x000fe80000100a00 */
[----:B------:R-:W-:Y:S04]  /*1cd60*/  STL.64 [R1+0xb0], R10 ;  /* 0x0000b00a01007387 */ /* 0x000fe80000100a00 */
[----:B------:R-:W-:Y:S04]  /*1cd70*/  STS.U16 [R80+UR76+0x26480], R63 ;  /* 0x0264803f50007988 */ /* 0x000fe8000800044c */
[----:B------:R-:W-:Y:S04]  /*1cd80*/  STL.64 [R1+0xa8], R8 ;  /* 0x0000a80801007387 */ /* 0x000fe80000100a00 */
[----:B------:R-:W-:Y:S04]  /*1cd90*/  STL.64 [R1+0x240], R6 ;  /* 0x0002400601007387 */ /* 0x000fe80000100a00 */
        /* <DEDUP_REMOVED lines=12> */
[----:B------:R-:W-:Y:S01]  /*1ce60*/  IMAD R4, R3, 0xf6, RZ ;  /* 0x000000f603047824 */ /* 0x000fe200078e02ff */
[----:B------:R-:W-:-:S03]  /*1ce70*/  PRMT R60, RZ, 0x7610, R60 ;  /* 0x00007610ff3c7816 */ /* 0x000fc6000000003c */
[----:B0-----:R-:W-:-:S04]  /*1ce80*/  IMAD.WIDE R12, R4, 0x2, R26 ;  /* 0x00000002040c7825 */ /* 0x001fc800078e021a */
[C---:B-1----:R-:W-:Y:S01]  /*1ce90*/  IMAD.WIDE R10, R4.reuse, 0x2, R24 ;  /* 0x00000002040a7825 */ /* 0x042fe200078e0218 */
[----:B------:R-:W-:Y:S03]  /*1cea0*/  STL.64 [R1+0xa0], R12 ;  /* 0x0000a00c01007387 */ /* 0x000fe60000100a00 */
[C---:B------:R-:W-:Y:S01]  /*1ceb0*/  IMAD.WIDE R8, R4.reuse, 0x2, R22 ;  /* 0x0000000204087825 */ /* 0x040fe200078e0216 */
[----:B------:R-:W-:Y:S03]  /*1cec0*/  STS.U16 [R80+UR76+0x6480], R78 ;  /* 0x0064804e50007988 */ /* 0x000fe6000800044c */
[----:B------:R-:W-:Y:S01]  /*1ced0*/  IMAD.WIDE R6, R4, 0x2, R20 ;  /* 0x0000000204067825 */ /* 0x000fe200078e0214 */
[----:B------:R-:W-:Y:S04]  /*1cee0*/  STL.64 [R1+0x98], R10 ;  /* 0x0000980a01007387 */ /* 0x000fe80000100a00 */
[----:B------:R-:W-:Y:S04]  /*1cef0*/  STL.64 [R1+0x90], R8 ;  /* 0x0000900801007387 */ /* 0x000fe80000100a00 */
[----:B------:R-:W2:Y:S04]  /*1cf00*/  @!P4 LDG.E.U16 R60, desc[UR6][R12.64] ;  /* 0x000000060c3cc981 */ /* 0x000ea8000c1e1500 */
[----:B------:R-:W-:Y:S04]  /*1cf10*/  STS.U16 [R80+UR76+0x16880], R81 ;  /* 0x0168805150007988 */ /* 0x000fe8000800044c */
[----:B------:R-:W-:Y:S04]  /*1cf20*/  STS.U16 [R80+UR76+0x26880], R82 ;  /* 0x0268805250007988 */ /* 0x000fe8000800044c */
[----:B------:R-:W-:Y:S04]  /*1cf30*/  STS.U16 [R80+UR76+0x36880], R83 ;  /* 0x0368805350007988 */ /* 0x000fe8000800044c */
[----:B------:R-:W-:Y:S04]  /*1cf40*/  STL.64 [R1+0x88], R6 ;  /* 0x0000880601007387 */ /* 0x000fe80000100a00 */
[----:B------:R-:W-:Y:S04]  /*1cf50*/  STS.U16 [R80+UR76+0x6880], R84 ;  /* 0x0068805450007988 */ /* 0x000fe8000800044c */
[----:B---3--:R-:W-:Y:S04]  /*1cf60*/  STS.U16 [R80+UR76+0x16c80], R85 ;  /* 0x016c805550007988 */ /* 0x008fe8000800044c */
[----:B------:R-:W-:Y:S04]  /*1cf70*/  STS.U16 [R80+UR76+0x26c80], R86 ;  /* 0x026c805650007988 */ /* 0x000fe8000800044c */
[----:B------:R-:W-:Y:S04]  /*1cf80*/  STS.U16 [R80+UR76+0x36c80], R87 ;  /* 0x036c805750007988 */ /* 0x000fe8000800044c */
[----:B------:R-:W-:Y:S04]  /*1cf90*/  STS.U16 [R80+UR76+0x6c80], R88 ;  /* 0x006c805850007988 */ /* 0x000fe8000800044c */
[----:B----4-:R-:W-:Y:S04]  /*1cfa0*/  STS.U16 [R80+UR76+0x17080], R89 ;  /* 0x0170805950007988 */ /* 0x010fe8000800044c */
[----:B------:R-:W-:Y:S04]  /*1cfb0*/  STS.U16 [R80+UR76+0x27080], R90 ;  /* 0x0270805a50007988 */ /* 0x000fe8000800044c */
[----:B--2---:R0:W-:Y:S04]  /*1cfc0*/  STS.U16 [R80+UR76+0x37080], R91 ;  /* 0x0370805b50007988 */ /* 0x0041e8000800044c */
[----:B0-----:R-:W2:Y:S04]  /*1cfd0*/  LDL.LU R91, [R1+0x2274] ;  /* 0x00227400015b7983 */ /* 0x001ea80000300800 */
[----:B------:R-:W3:Y:S04]  /*1cfe0*/  LDL.LU R12, [R1+0x2270] ;  /* 0x00227000010c7983 */ /* 0x000ee80000300800 */
[----:B------:R-:W4:Y:S04]  /*1cff0*/  LDL.LU R13, [R1+0x226c] ;  /* 0x00226c00010d7983 */ /* 0x000f280000300800 */
[----:B------:R-:W4:Y:S04]  /*1d000*/  LDL.LU R14, [R1+0x2288] ;  /* 0x00228800010e7983 */ /* 0x000f280000300800 */
[----:B------:R-:W4:Y:S04]  /*1d010*/  LDL.LU R15, [R1+0x2284] ;  /* 0x00228400010f7983 */ /* 0x000f280000300800 */
[----:B------:R-:W4:Y:S04]  /*1d020*/  LDL.LU R16, [R1+0x2280] ;  /* 0x0022800001107983 */ /* 0x000f280000300800 */
[----:B------:R-:W4:Y:S04]  /*1d030*/  LDL.LU R68, [R1+0x227c] ;  /* 0x00227c0001447983 */ /* 0x000f280000300800 */
[----:B------:R-:W4:Y:S04]  /*1d040*/  LDL.LU R62, [R1+0x22bc] ;  /* 0x0022bc00013e7983 */ /* 0x000f280000300800 */
        /* <DEDUP_REMOVED lines=13> */
[----:B------:R0:W-:Y:S04]  /*1d120*/  STS.U16 [R80+UR76+0x37880], R41 ;  /* 0x0378802950007988 */ /* 0x0001e8000800044c */
[----:B------:R-:W4:Y:S04]  /*1d130*/  LDL.LU R78, [R1+0x22b4] ;  /* 0x0022b400014e7983 */ /* 0x000f280000300800 */
[----:B0-----:R-:W4:Y:S04]  /*1d140*/  LDL.LU R80, [R1+0x22b0] ;  /* 0x0022b00001507983 */ /* 0x001f280000300800 */
[----:B------:R-:W4:Y:S04]  /*1d150*/  LDL.LU R81, [R1+0x22dc] ;  /* 0x0022dc0001517983 */ /* 0x000f280000300800 */
[----:B------:R-:W4:Y:S04]  /*1d160*/  LDL.LU R82, [R1+0x22d8] ;  /* 0x0022d80001527983 */ /* 0x000f280000300800 */
[----:B------:R-:W4:Y:S04]  /*1d170*/  LDL.LU R86, [R1+0x22d4] ;  /* 0x0022d40001567983 */ /* 0x000f280000300800 */
[----:B------:R-:W4:Y:S04]  /*1d180*/  LDL.LU R87, [R1+0x22d0] ;  /* 0x0022d00001577983 */ /* 0x000f280000300800 */
[----:B------:R-:W4:Y:S01]  /*1d190*/  LDL.LU R92, [R1+0x22f4] ;  /* 0x0022f400015c7983 */ /* 0x000f220000300800 */
[----:B------:R-:W-:Y:S01]  /*1d1a0*/  VIADD R4, R28, 0xffffff04 ;  /* 0xffffff041c047836 */ /* 0x000fe20000000000 */
[----:B------:R-:W-:-:S02]  /*1d1b0*/  PRMT R59, RZ, 0x7610, R59 ;  /* 0x00007610ff3b7816 */ /* 0x000fc4000000003b */
[----:B------:R-:W-:Y:S02]  /*1d1c0*/  PRMT R58, RZ, 0x7610, R58 ;  /* 0x00007610ff3a7816 */ /* 0x000fe4000000003a */
[----:B------:R-:W-:Y:S01]  /*1d1d0*/  ISETP.GE.U32.AND P5, PT, R4, 0x7ffffe05, PT ;  /* 0x7ffffe050400780c */ /* 0x000fe20003fa6070 */
[----:B------:R-:W-:Y:S01]  /*1d1e0*/  IMAD R4, R3, 0xfb, RZ ;  /* 0x000000fb03047824 */ /* 0x000fe200078e02ff */
[----:B------:R-:W-:Y:S01]  /*1d1f0*/  PRMT R57, RZ, 0x7610, R57 ;  /* 0x00007610ff397816 */ /* 0x000fe20000000039 */
[----:B------:R0:W4:Y:S02]  /*1d200*/  @!P4 LDG.E.U16 R59, desc[UR6][R10.64] ;  /* 0x000000060a3bc981 */ /* 0x000124000c1e1500 */
[C---:B------:R-:W-:Y:S02]  /*1d210*/  IMAD.WIDE R18, R4.reuse, 0x2, R22 ;  /* 0x0000000204127825 */ /* 0x040fe400078e0216 */
[----:B------:R1:W4:Y:S04]  /*1d220*/  @!P4 LDG.E.U16 R58, desc[UR6][R8.64] ;  /* 0x00000006083ac981 */ /* 0x000328000c1e1500 */
[----:B------:R1:W4:Y:S01]  /*1d230*/  @!P4 LDG.E.U16 R57, desc[UR6][R6.64] ;  /* 0x000000060639c981 */ /* 0x000322000c1e1500 */
[----:B0-----:R-:W-:-:S03]  /*1d240*/  IMAD.WIDE R10, R4, 0x2, R26 ;  /* 0x00000002040a7825 */ /* 0x001fc600078e021a */
[----:B------:R-:W-:Y:S01]  /*1d250*/  STL.64 [R1+0x288], R18 ;  /* 0x0002881201007387 */ /* 0x000fe20000100a00 */
[----:B-1----:R-:W-:-:S03]  /*1d260*/  IMAD.WIDE R8, R4, 0x2, R24 ;  /* 0x0000000204087825 */ /* 0x002fc600078e0218 */
[----:B------:R-:W-:Y:S01]  /*1d270*/  STL.64 [R1+0x20], R10 ;  /* 0x0000200a01007387 */ /* 0x000fe20000100a00 */
[----:B------:R-:W-:-:S03]  /*1d280*/  IMAD.WIDE R6, R4, 0x2, R20 ;  /* 0x0000000204067825 */ /* 0x000fc600078e0214 */
[----:B------:R-:W4:Y:S04]  /*1d290*/  LDL.LU R83, [R1+0x22f0] ;  /* 0x0022f00001537983 */ /* 0x000f280000300800 */
[----:B------:R-:W-:Y:S04]  /*1d2a0*/  STL.64 [R1+0x18], R8 ;  /* 0x0000180801007387 */ /* 0x000fe80000100a00 */
[----:B------:R-:W4:Y:S04]  /*1d2b0*/  LDL.LU R84, [R1+0x22ec] ;  /* 0x0022ec0001547983 */ /* 0x000f280000300800 */
[----:B------:R-:W-:Y:S04]  /*1d2c0*/  STL.64 [R1+0x290], R6 ;  /* 0x0002900601007387 */ /* 0x000fe80000100a00 */
[----:B------:R-:W4:Y:S04]  /*1d2d0*/  LDL.LU R85, [R1+0x22e8] ;  /* 0x0022e80001557983 */ /* 0x000f280000300800 */
[----:B------:R-:W4:Y:S01]  /*1d2e0*/  LDL.LU R88, [R1+0x2278] ;  /* 0x0022780001587983 */ /* 0x000f220000300800 */
[----:B------:R-:W-:-:S03]  /*1d2f0*/  LOP3.LUT R4, R0, 0x20, RZ, 0x3c, !PT ;  /* 0x0000002000047812 */ /* 0x000fc600078e3cff */
[----:B------:R-:W4:Y:S04]  /*1d300*/  LDL.LU R89, [R1+0x2224] ;  /* 0x0022240001597983 */ /* 0x000f280000300800 */
[----:B------:R-:W4:Y:S04]  /*1d310*/  LDL.LU R90, [R1+0x2220] ;  /* 0x00222000015a7983 */ /* 0x000f280000300800 */
[----:B--2---:R0:W-:Y:S04]  /*1d320*/  STS.U16 [R4+UR76+0x11100], R91 ;  /* 0x0111005b04007988 */ /* 0x0041e8000800044c */
[----:B---3--:R-:W-:Y:S04]  /*1d330*/  STS.U16 [R4+UR76+0x21100], R12 ;  /* 0x0211000c04007988 */ /* 0x008fe8000800044c */
[----:B----4-:R-:W-:Y:S04]  /*1d340*/  STS.U16 [R4+UR76+0x31100], R13 ;  /* 0x0311000d04007988 */ /* 0x010fe8000800044c */
[----:B------:R-:W-:Y:S04]  /*1d350*/  STS.U16 [R4+UR76+0xd00], R14 ;  /* 0x000d000e04007988 */ /* 0x000fe8000800044c */
[----:B------:R-:W-:Y:S04]  /*1d360*/  STS.U16 [R4+UR76+0x10d00], R15 ;  /* 0x010d000f04007988 */ /* 0x000fe8000800044c */
[----:B------:R-:W-:Y:S04]  /*1d370*/  STS.U16 [R4+UR76+0x20d00], R16 ;  /* 0x020d001004007988 */ /* 0x000fe8000800044c */
[----:B------:R-:W-:Y:S04]  /*1d380*/  STS.U16 [R4+UR76+0x30d00], R68 ;  /* 0x030d004404007988 */ /* 0x000fe8000800044c */
[----:B------:R-:W-:Y:S04]  /*1d390*/  STS.U16 [R4+UR76+0x900], R62 ;  /* 0x0009003e04007988 */ /* 0x000fe8000800044c */
[----:B0-----:R-:W2:Y:S04]  /*1d3a0*/  LDL.LU R91, [R1+0x221c] ;  /* 0x00221c00015b7983 */ /* 0x001ea80000300800 */
[----:B------:R-:W-:Y:S04]  /*1d3b0*/  STS.U16 [R4+UR76+0x10900], R63 ;  /* 0x0109003f04007988 */ /* 0x000fe8000800044c */
[----:B------:R-:W-:Y:S04]  /*1d3c0*/  STS.U16 [R4+UR76+0x20900], R78 ;  /* 0x0209004e04007988 */ /* 0x000fe8000800044c */
[----:B------:R-:W-:Y:S04]  /*1d3d0*/  STS.U16 [R4+UR76+0x30900], R80 ;  /* 0x0309005004007988 */ /* 0x000fe8000800044c */
[----:B------:R-:W-:Y:S04]  /*1d3e0*/  STS.U16 [R4+UR76+0x500], R81 ;  /* 0x0005005104007988 */ /* 0x000fe8000800044c */
[----:B------:R-:W-:Y:S04]  /*1d3f0*/  STS.U16 [R4+UR76+0x10500], R82 ;  /* 0x0105005204007988 */ /* 0x000fe8000800044c */
[----:B------:R0:W-:Y:S04]  /*1d400*/  STS.U16 [R4+UR76+0x20500], R86 ;  /* 0x0205005604007988 */ /* 0x0001e8000800044c */
[----:B------:R1:W-:Y:S04]  /*1d410*/  STS.U16 [R4+UR76+0x30500], R87 ;  /* 0x0305005704007988 */ /* 0x0003e8000800044c */
[----:B------:R3:W-:Y:S04]  /*1d420*/  STS.U16 [R4+UR76+0x100], R92 ;  /* 0x0001005c04007988 */ /* 0x0007e8000800044c */
[----:B0-----:R-:W4:Y:S04]  /*1d430*/  LDL.LU R86, [R1+0x2238] ;  /* 0x0022380001567983 */ /* 0x001f280000300800 */
[----:B-1----:R-:W4:Y:S04]  /*1d440*/  LDL.LU R87, [R1+0x2234] ;  /* 0x0022340001577983 */ /* 0x002f280000300800 */
[----:B---3--:R-:W3:Y:S01]  /*1d450*/  LDL.LU R92, [R1+0x2230] ;  /* 0x00223000015c7983 */ /* 0x008ee20000300800 */
[----:B------:R-:W-:-:S02]  /*1d460*/  PRMT R42, RZ, 0x7610, R42 ;  /* 0x00007610ff2a7816 */ /* 0x000fc4000000002a */
[----:B------:R-:W-:Y:S02]  /*1d470*/  PRMT R43, RZ, 0x7610, R43 ;  /* 0x00007610ff2b7816 */ /* 0x000fe4000000002b */
[----:B------:R-:W-:Y:S02]  /*1d480*/  PRMT R44, RZ, 0x7610, R44 ;  /* 0x00007610ff2c7816 */ /* 0x000fe4000000002c */
[----:B------:R0:W3:Y:S04]  /*1d490*/  @!P5 LDG.E.U16 R42, desc[UR6][R18.64] ;  /* 0x00000006122ad981 */ /* 0x0000e8000c1e1500 */
[----:B------:R1:W3:Y:S04]  /*1d4a0*/  @!P5 LDG.E.U16 R43, desc[UR6][R8.64] ;  /* 0x00000006082bd981 */ /* 0x0002e8000c1e1500 */
[----:B------:R-:W3:Y:S04]  /*1d4b0*/  @!P5 LDG.E.U16 R44, desc[UR6][R10.64] ;  /* 0x000000060a2cd981 */ /* 0x000ee8000c1e1500 */
[----:B------:R-:W3:Y:S04]  /*1d4c0*/  LDL.LU R19, [R1+0x222c] ;  /* 0x00222c0001137983 */ /* 0x000ee80000300800 */
[----:B------:R-:W-:Y:S04]  /*1d4d0*/  STS.U16 [R4+UR76+0x10100], R83 ;  /* 0x0101005304007988 */ /* 0x000fe8000800044c */
[----:B------:R-:W3:Y:S04]  /*1d4e0*/  LDL.LU R8, [R1+0x2248] ;  /* 0x0022480001087983 */ /* 0x000ee80000300800 */
[----:B------:R-:W-:Y:S04]  /*1d4f0*/  STS.U16 [R4+UR76+0x20100], R84 ;  /* 0x0201005404007988 */ /* 0x000fe8000800044c */
[----:B------:R-:W3:Y:S04]  /*1d500*/  LDL.LU R9, [R1+0x2244] ;  /* 0x0022440001097983 */ /* 0x000ee80000300800 */
[----:B------:R-:W-:Y:S04]  /*1d510*/  STS.U16 [R4+UR76+0x30100], R85 ;  /* 0x0301005504007988 */ /* 0x000fe8000800044c */
[----:B------:R-:W3:Y:S04]  /*1d520*/  LDL.LU R10, [R1+0x2240] ;  /* 0x00224000010a7983 */ /* 0x000ee80000300800 */
[----:B------:R0:W-:Y:S04]  /*1d530*/  STS.U16 [R4+UR76+0x1100], R88 ;  /* 0x0011005804007988 */ /* 0x0001e8000800044c */
[----:B------:R-:W3:Y:S04]  /*1d540*/  LDL.LU R11, [R1+0x223c] ;  /* 0x00223c00010b7983 */ /* 0x000ee80000300800 */
[----:B0-----:R-:W3:Y:S04]  /*1d550*/  LDL.LU R88, [R1+0x2258] ;  /* 0x0022580001587983 */ /* 0x001ee80000300800 */
[----:B------:R-:W3:Y:S04]  /*1d560*/  LDL.LU R12, [R1+0x2254] ;  /* 0x00225400010c7983 */ /* 0x000ee80000300800 */
        /* <DEDUP_REMOVED lines=10> */
[----:B------:R0:W-:Y:S04]  /*1d610*/  STS.U16 [R4+UR76+0x12500], R89 ;  /* 0x0125005904007988 */ /* 0x0001e8000800044c */
[----:B------:R-:W3:Y:S04]  /*1d620*/  LDL.LU R82, [R1+0x21dc] ;  /* 0x0021dc0001527983 */ /* 0x000ee80000300800 */
[----:B0-----:R-:W3:Y:S04]  /*1d630*/  LDL.LU R89, [R1+0x21e0] ;  /* 0x0021e00001597983 */ /* 0x001ee80000300800 */
[----:B------:R0:W-:Y:S04]  /*1d640*/  STS.U16 [R4+UR76+0x22500], R90 ;  /* 0x0225005a04007988 */ /* 0x0001e8000800044c */
[----:B0-----:R-:W3:Y:S04]  /*1d650*/  LDL.LU R90, [R1+0x21e4] ;  /* 0x0021e400015a7983 */ /* 0x001ee80000300800 */
[----:B--2---:R0:W-:Y:S04]  /*1d660*/  STS.U16 [R4+UR76+0x32500], R91 ;  /* 0x0325005b04007988 */ /* 0x0041e8000800044c */
[----:B0-----:R-:W2:Y:S04]  /*1d670*/  LDL.LU R91, [R1+0x21e8] ;  /* 0x0021e800015b7983 */ /* 0x001ea80000300800 */
[----:B------:R-:W2:Y:S04]  /*1d680*/  LDL.LU R83, [R1+0x21ec] ;  /* 0x0021ec0001537983 */ /* 0x000ea80000300800 */
[----:B------:R-:W2:Y:S04]  /*1d690*/  LDL.LU R84, [R1+0x21f0] ;  /* 0x0021f00001547983 */ /* 0x000ea80000300800 */
[----:B------:R-:W2:Y:S04]  /*1d6a0*/  LDL.LU R85, [R1+0x21f4] ;  /* 0x0021f40001557983 */ /* 0x000ea80000300800 */
[----:B----4-:R0:W-:Y:S04]  /*1d6b0*/  STS.U16 [R4+UR76+0x2100], R86 ;  /* 0x0021005604007988 */ /* 0x0101e8000800044c */
[----:B------:R4:W-:Y:S04]  /*1d6c0*/  STS.U16 [R4+UR76+0x12100], R87 ;  /* 0x0121005704007988 */ /* 0x0009e8000800044c */
[----:B---3--:R3:W-:Y:S04]  /*1d6d0*/  STS.U16 [R4+UR76+0x22100], R92 ;  /* 0x0221005c04007988 */ /* 0x0087e8000800044c */
[----:B0-----:R-:W2:Y:S04]  /*1d6e0*/  LDL.LU R86, [R1+0x21f8] ;  /* 0x0021f80001567983 */ /* 0x001ea80000300800 */
[----:B----4-:R-:W4:Y:S04]  /*1d6f0*/  LDL.LU R87, [R1+0x21fc] ;  /* 0x0021fc0001577983 */ /* 0x010f280000300800 */
[----:B---3--:R-:W3:Y:S04]  /*1d700*/  LDL.LU R92, [R1+0x2200] ;  /* 0x00220000015c7983 */ /* 0x008ee80000300800 */
[----:B------:R-:W-:Y:S04]  /*1d710*/  STS.U16 [R4+UR76+0x32100], R19 ;  /* 0x0321001304007988 */ /* 0x000fe8000800044c */
[----:B------:R-:W-:Y:S04]  /*1d720*/  STS.U16 [R4+UR76+0x1d00], R8 ;  /* 0x001d000804007988 */ /* 0x000fe8000800044c */
[----:B------:R-:W-:Y:S04]  /*1d730*/  STS.U16 [R4+UR76+0x11d00], R9 ;  /* 0x011d000904007988 */ /* 0x000fe8000800044c */
[----:B------:R-:W-:Y:S04]  /*1d740*/  STS.U16 [R4+UR76+0x21d00], R10 ;  /* 0x021d000a04007988 */ /* 0x000fe8000800044c */
[----:B------:R-:W-:Y:S04]  /*1d750*/  STS.U16 [R4+UR76+0x31d00], R11 ;  /* 0x031d000b04007988 */ /* 0x000fe8000800044c */
[----:B------:R0:W-:Y:S04]  /*1d760*/  STS.U16 [R4+UR76+0x1900], R88 ;  /* 0x0019005804007988 */ /* 0x0001e8000800044c */
[----:B------:R-:W-:Y:S04]  /*1d770*/  STS.U16 [R4+UR76+0x11900], R12 ;  /* 0x0119000c04007988 */ /* 0x000fe8000800044c */
[----:B------:R-:W-:Y:S04]  /*1d780*/  STS.U16 [R4+UR76+0x21900], R13 ;  /* 0x0219000d04007988 */ /* 0x000fe8000800044c */
[----:B------:R-:W-:Y:S04]  /*1d790*/  STS.U16 [R4+UR76+0x31900], R14 ;  /* 0x0319000e04007988 */ /* 0x000fe8000800044c */
[----:B------:R-:W-:Y:S04]  /*1d7a0*/  STS.U16 [R4+UR76+0x1500], R15 ;  /* 0x0015000f04007988 */ /* 0x000fe8000800044c */
[----:B------:R-:W-:Y:S04]  /*1d7b0*/  STS.U16 [R4+UR76+0x11500], R16 ;  /* 0x0115001004007988 */ /* 0x000fe8000800044c */
[----:B------:R-:W-:Y:S04]  /*1d7c0*/  STS.U16 [R4+UR76+0x21500], R68 ;  /* 0x0215004404007988 */ /* 0x000fe8000800044c */
[----:B------:R-:W-:Y:S04]  /*1d7d0*/  STS.U16 [R4+UR76+0x31500], R62 ;  /* 0x0315003e04007988 */ /* 0x000fe8000800044c */
[----:B0-----:R-:W3:Y:S04]  /*1d7e0*/  LDL.LU R88, [R1+0x2204] ;  /* 0x0022040001587983 */ /* 0x001ee80000300800 */
[----:B------:R-:W-:Y:S04]  /*1d7f0*/  STS.U16 [R4+UR76+0x2500], R63 ;  /* 0x0025003f04007988 */ /* 0x000fe8000800044c */
[----:B------:R-:W-:Y:S04]  /*1d800*/  STS.U16 [R4+UR76+0x23900], R78 ;  /* 0x0239004e04007988 */ /* 0x000fe8000800044c */
[----:B------:R-:W-:Y:S04]  /*1d810*/  STS.U16 [R4+UR76+0x13900], R80 ;  /* 0x0139005004007988 */ /* 0x000fe8000800044c */
[----:B------:R-:W-:Y:S04]  /*1d820*/  STS.U16 [R4+UR76+0x3900], R81 ;  /* 0x0039005104007988 */ /* 0x000fe8000800044c */
[----:B------:R-:W-:Y:S04]  /*1d830*/  STS.U16 [R4+UR76+0x33500], R82 ;  /* 0x0335005204007988 */ /* 0x000fe8000800044c */
[----:B------:R0:W-:Y:S04]  /*1d840*/  STS.U16 [R4+UR76+0x23500], R89 ;  /* 0x0235005904007988 */ /* 0x0001e8000800044c */
[----:B0-----:R-:W3:Y:S04]  /*1d850*/  LDL.LU R89, [R1+0x2208] ;  /* 0x0022080001597983 */ /* 0x001ee80000300800 */
[----:B------:R0:W-:Y:S04]  /*1d860*/  STS.U16 [R4+UR76+0x13500], R90 ;  /* 0x0135005a04007988 */ /* 0x0001e8000800044c */
[----:B0-----:R-:W3:Y:S04]  /*1d870*/  LDL.LU R90, [R1+0x2218] ;  /* 0x00221800015a7983 */ /* 0x001ee80000300800 */
[----:B--2---:R0:W-:Y:S04]  /*1d880*/  STS.U16 [R4+UR76+0x3500], R91 ;  /* 0x0035005b04007988 */ /* 0x0041e8000800044c */
[----:B------:R-:W-:Y:S04]  /*1d890*/  STS.U16 [R4+UR76+0x33100], R83 ;  /* 0x0331005304007988 */ /* 0x000fe8000800044c */
[----:B------:R-:W-:Y:S04]  /*1d8a0*/  STS.U16 [R4+UR76+0x23100], R84 ;  /* 0x0231005404007988 */ /* 0x000fe8000800044c */
[----:B0-----:R-:W2:Y:S04]  /*1d8b0*/  LDL.LU R91, [R1+0x2214] ;  /* 0x00221400015b7983 */ /* 0x001ea80000300800 */
[----:B------:R-:W2:Y:S04]  /*1d8c0*/  LDL.LU R19, [R1+0x2210] ;  /* 0x0022100001137983 */ /* 0x000ea80000300800 */
[----:B------:R-:W-:Y:S04]  /*1d8d0*/  STS.U16 [R4+UR76+0x13100], R85 ;  /* 0x0131005504007988 */ /* 0x000fe8000800044c */
[----:B------:R-:W2:Y:S04]  /*1d8e0*/  LDL.LU R8, [R1+0x220c] ;  /* 0x00220c0001087983 */ /* 0x000ea80000300800 */
[----:B------:R-:W2:Y:S04]  /*1d8f0*/  LDL.LU R9, [R1+0x21cc] ;  /* 0x0021cc0001097983 */ /* 0x000ea80000300800 */
[----:B------:R-:W2:Y:S04]  /*1d900*/  LDL.LU R10, [R1+0x21c4] ;  /* 0x0021c400010a7983 */ /* 0x000ea80000300800 */
[----:B------:R-:W2:Y:S04]  /*1d910*/  LDL.LU R11, [R1+0x21c0] ;  /* 0x0021c000010b7983 */ /* 0x000ea80000300800 */
[----:B------:R-:W-:Y:S04]  /*1d920*/  STS.U16 [R4+UR76+0x3100], R86 ;  /* 0x0031005604007988 */ /* 0x000fe8000800044c */
[----:B----4-:R-:W-:Y:S04]  /*1d930*/  STS.U16 [R4+UR76+0x32d00], R87 ;  /* 0x032d005704007988 */ /* 0x010fe8000800044c */
[----:B---3--:R0:W-:Y:S04]  /*1d940*/  STS.U16 [R4+UR76+0x22d00], R92 ;  /* 0x022d005c04007988 */ /* 0x0081e8000800044c */
[----:B0-----:R-:W3:Y:S04]  /*1d950*/  LDL.LU R92, [R1+0x21bc] ;  /* 0x0021bc00015c7983 */ /* 0x001ee80000300800 */
        /* <DEDUP_REMOVED lines=14> */
[----:B------:R0:W-:Y:S04]  /*1da40*/  STS.U16 [R4+UR76+0x12d00], R88 ;  /* 0x012d005804007988 */ /* 0x0001e8000800044c */
[----:B0-----:R-:W4:Y:S04]  /*1da50*/  LDL.LU R88, [R1+0x2180] ;  /* 0x0021800001587983 */ /* 0x001f280000300800 */
[----:B------:R-:W4:Y:S04]  /*1da60*/  LDL.LU R83, [R1+0x217c] ;  /* 0x00217c0001537983 */ /* 0x000f280000300800 */
[----:B------:R-:W4:Y:S04]  /*1da70*/  LDL.LU R84, [R1+0x2188] ;  /* 0x0021880001547983 */ /* 0x000f280000300800 */
[----:B------:R-:W4:Y:S04]  /*1da80*/  LDL.LU R85, [R1+0x2174] ;  /* 0x0021740001557983 */ /* 0x000f280000300800 */
[----:B------:R0:W-:Y:S04]  /*1da90*/  STS.U16 [R4+UR76+0x2d00], R89 ;  /* 0x002d005904007988 */ /* 0x0001e8000800044c */
[----:B0-----:R-:W4:Y:S04]  /*1daa0*/  LDL.LU R89, [R1+0x2170] ;  /* 0x0021700001597983 */ /* 0x001f280000300800 */
[----:B------:R0:W-:Y:S04]  /*1dab0*/  STS.U16 [R4+UR76+0x2900], R90 ;  /* 0x0029005a04007988 */ /* 0x0001e8000800044c */
[----:B0-----:R-:W4:Y:S04]  /*1dac0*/  LDL.LU R90, [R1+0x216c] ;  /* 0x00216c00015a7983 */ /* 0x001f280000300800 */
[----:B--2---:R0:W-:Y:S04]  /*1dad0*/  STS.U16 [R4+UR76+0x12900], R91 ;  /* 0x0129005b04007988 */ /* 0x0041e8000800044c */
[----:B------:R-:W-:Y:S04]  /*1dae0*/  STS.U16 [R4+UR76+0x22900], R19 ;  /* 0x0229001304007988 */ /* 0x000fe8000800044c */
[----:B0-----:R-:W2:Y:S04]  /*1daf0*/  LDL.LU R91, [R1+0x2178] ;  /* 0x00217800015b7983 */ /* 0x001ea80000300800 */
[----:B------:R-:W-:Y:S04]  /*1db00*/  STS.U16 [R4+UR76+0x32900], R8 ;  /* 0x0329000804007988 */ /* 0x000fe8000800044c */
[----:B------:R-:W-:Y:S04]  /*1db10*/  STS.U16 [R4+UR76+0x33900], R9 ;  /* 0x0339000904007988 */ /* 0x000fe8000800044c */
[----:B------:R-:W-:Y:S04]  /*1db20*/  STS.U16 [R4+UR76+0x13d00], R10 ;  /* 0x013d000a04007988 */ /* 0x000fe8000800044c */
[----:B------:R-:W-:Y:S04]  /*1db30*/  STS.U16 [R4+UR76+0x23d00], R11 ;  /* 0x023d000b04007988 */ /* 0x000fe8000800044c */
[----:B---3--:R0:W-:Y:S04]  /*1db40*/  STS.U16 [R4+UR76+0x33d00], R92 ;  /* 0x033d005c04007988 */ /* 0x0081e8000800044c */
[----:B0-----:R-:W3:Y:S04]  /*1db50*/  LDL.LU R92, [R1+0x2164] ;  /* 0x00216400015c7983 */ /* 0x001ee80000300800 */
[----:B----4-:R-:W-:Y:S04]  /*1db60*/  STS.U16 [R4+UR76+0x3d00], R12 ;  /* 0x003d000c04007988 */ /* 0x010fe8000800044c */
        /* <DEDUP_REMOVED lines=11> */
[----:B------:R0:W-:Y:S04]  /*1dc20*/  STS.U16 [R4+UR76+0x4900], R86 ;  /* 0x0049005604007988 */ /* 0x0001e8000800044c */
[----:B------:R4:W-:Y:S04]  /*1dc30*/  STS.U16 [R4+UR76+0x14d00], R87 ;  /* 0x014d005704007988 */ /* 0x0009e8000800044c */
[----:B0-----:R-:W3:Y:S04]  /*1dc40*/  LDL.LU R86, [R1+0x2160] ;  /* 0x0021600001567983 */ /* 0x001ee80000300800 */
[----:B----4-:R-:W4:Y:S04]  /*1dc50*/  LDL.LU R87, [R1+0x215c] ;  /* 0x00215c0001577983 */ /* 0x010f280000300800 */
[----:B------:R0:W-:Y:S04]  /*1dc60*/  STS.U16 [R4+UR76+0x24d00], R88 ;  /* 0x024d005804007988 */ /* 0x0001e8000800044c */
[----:B------:R-:W-:Y:S04]  /*1dc70*/  STS.U16 [R4+UR76+0x34d00], R83 ;  /* 0x034d005304007988 */ /* 0x000fe8000800044c */
[----:B0-----:R-:W4:Y:S04]  /*1dc80*/  LDL.LU R88, [R1+0x2168] ;  /* 0x0021680001587983 */ /* 0x001f280000300800 */
[----:B------:R-:W4:Y:S04]  /*1dc90*/  LDL.LU R19, [R1+0x2154] ;  /* 0x0021540001137983 */ /* 0x000f280000300800 */
[----:B------:R-:W4:Y:S04]  /*1dca0*/  LDL.LU R8, [R1+0x2150] ;  /* 0x0021500001087983 */ /* 0x000f280000300800 */
[----:B------:R-:W-:Y:S04]  /*1dcb0*/  STS.U16 [R4+UR76+0x4d00], R84 ;  /* 0x004d005404007988 */ /* 0x000fe8000800044c */
[----:B------:R-:W4:Y:S04]  /*1dcc0*/  LDL.LU R9, [R1+0x214c] ;  /* 0x00214c0001097983 */ /* 0x000f280000300800 */
        /* <DEDUP_REMOVED lines=17> */
[----:B------:R-:W4:Y:S04]  /*1dde0*/  LDL.LU R82, [R1+0x2110] ;  /* 0x0021100001527983 */ /* 0x000f280000300800 */
[----:B0-----:R-:W4:Y:S04]  /*1ddf0*/  LDL.LU R90, [R1+0x210c] ;  /* 0x00210c00015a7983 */ /* 0x001f280000300800 */
[----:B--2---:R0:W-:Y:S04]  /*1de00*/  STS.U16 [R4+UR76+0x5100], R91 ;  /* 0x0051005b04007988 */ /* 0x0041e8000800044c */
[----:B0-----:R-:W2:Y:S04]  /*1de10*/  LDL.LU R91, [R1+0x2118] ;  /* 0x00211800015b7983 */ /* 0x001ea80000300800 */
[----:B---3--:R0:W-:Y:S04]  /*1de20*/  STS.U16 [R4+UR76+0x15500], R92 ;  /* 0x0155005c04007988 */ /* 0x0081e8000800044c */
[----:B0-----:R-:W3:Y:S04]  /*1de30*/  LDL.LU R92, [R1+0x2104] ;  /* 0x00210400015c7983 */ /* 0x001ee80000300800 */
[----:B------:R-:W3:Y:S04]  /*1de40*/  LDL.LU R83, [R1+0x2100] ;  /* 0x0021000001537983 */ /* 0x000ee80000300800 */
[----:B------:R-:W3:Y:S04]  /*1de50*/  LDL.LU R84, [R1+0x20fc] ;  /* 0x0020fc0001547983 */ /* 0x000ee80000300800 */
[----:B------:R-:W3:Y:S04]  /*1de60*/  LDL.LU R85, [R1+0x2108] ;  /* 0x0021080001557983 */ /* 0x000ee80000300800 */
[----:B------:R0:W-:Y:S04]  /*1de70*/  STS.U16 [R4+UR76+0x25500], R86 ;  /* 0x0255005604007988 */ /* 0x0001e8000800044c */
[----:B----4-:R4:W-:Y:S04]  /*1de80*/  STS.U16 [R4+UR76+0x35500], R87 ;  /* 0x0355005704007988 */ /* 0x0109e8000800044c */
[----:B0-----:R-:W3:Y:S04]  /*1de90*/  LDL.LU R86, [R1+0x20f4] ;  /* 0x0020f40001567983 */ /* 0x001ee80000300800 */
[----:B----4-:R-:W4:Y:S04]  /*1dea0*/  LDL.LU R87, [R1+0x20f0] ;  /* 0x0020f00001577983 */ /* 0x010f280000300800 */
[----:B------:R0:W-:Y:S04]  /*1deb0*/  STS.U16 [R4+UR76+0x5500], R88 ;  /* 0x0055005804007988 */ /* 0x0001e8000800044c */
[----:B------:R-:W-:Y:S04]  /*1dec0*/  STS.U16 [R4+UR76+0x15900], R19 ;  /* 0x0159001304007988 */ /* 0x000fe8000800044c */
[----:B------:R-:W-:Y:S04]  /*1ded0*/  STS.U16 [R4+UR76+0x25900], R8 ;  /* 0x0259000804007988 */ /* 0x000fe8000800044c */
[----:B0-----:R-:W4:Y:S04]  /*1dee0*/  LDL.LU R88, [R1+0x20ec] ;  /* 0x0020ec0001587983 */ /* 0x001f280000300800 */
[----:B------:R-:W-:Y:S04]  /*1def0*/  STS.U16 [R4+UR76+0x35900], R9 ;  /* 0x0359000904007988 */ /* 0x000fe8000800044c */
[----:B------:R-:W-:Y:S04]  /*1df00*/  STS.U16 [R4+UR76+0x5900], R10 ;  /* 0x0059000a04007988 */ /* 0x000fe8000800044c */
[----:B------:R-:W-:Y:S04]  /*1df10*/  STS.U16 [R4+UR76+0x15d00], R11 ;  /* 0x015d000b04007988 */ /* 0x000fe8000800044c */
[----:B------:R0:W-:Y:S04]  /*1df20*/  STS.U16 [R4+UR76+0x25d00], R89 ;  /* 0x025d005904007988 */ /* 0x0001e8000800044c */
[----:B------:R-:W-:Y:S04]  /*1df30*/  STS.U16 [R4+UR76+0x35d00], R12 ;  /* 0x035d000c04007988 */ /* 0x000fe8000800044c */
[----:B------:R-:W-:Y:S04]  /*1df40*/  STS.U16 [R4+UR76+0x5d00], R13 ;  /* 0x005d000d04007988 */ /* 0x000fe8000800044c */
[----:B0-----:R-:W4:Y:S04]  /*1df50*/  LDL.LU R89, [R1+0x20f8] ;  /* 0x0020f80001597983 */ /* 0x001f280000300800 */
        /* <DEDUP_REMOVED lines=11> */
[----:B0-----:R-:W4:Y:S04]  /*1e010*/  LDL.LU R90, [R1+0x2294] ;  /* 0x00229400015a7983 */ /* 0x001f280000300800 */
[----:B--2---:R0:W-:Y:S04]  /*1e020*/  STS.U16 [R4+UR76+0x6900], R91 ;  /* 0x0069005b04007988 */ /* 0x0041e8000800044c */
[----:B0-----:R-:W2:Y:S04]  /*1e030*/  LDL.LU R91, [R1+0x2290] ;  /* 0x00229000015b7983 */ /* 0x001ea80000300800 */
[----:B---3--:R0:W-:Y:S04]  /*1e040*/  STS.U16 [R4+UR76+0x16d00], R92 ;  /* 0x016d005c04007988 */ /* 0x0081e8000800044c */
[----:B------:R3:W-:Y:S04]  /*1e050*/  STS.U16 [R4+UR76+0x26d00], R83 ;  /* 0x026d005304007988 */ /* 0x0007e8000800044c */
[----:B0-----:R-:W2:Y:S04]  /*1e060*/  LDL.LU R92, [R1+0x228c] ;  /* 0x00228c00015c7983 */ /* 0x001ea80000300800 */
[----:B------:R-:W2:Y:S04]  /*1e070*/  LDL.LU R80, [R1+0x22a4] ;  /* 0x0022a40001507983 */ /* 0x000ea80000300800 */
[----:B------:R-:W2:Y:S04]  /*1e080*/  LDL.LU R81, [R1+0x22a0] ;  /* 0x0022a00001517983 */ /* 0x000ea80000300800 */
[----:B------:R-:W2:Y:S04]  /*1e090*/  LDL.LU R82, [R1+0x229c] ;  /* 0x00229c0001527983 */ /* 0x000ea80000300800 */
[----:B------:R0:W-:Y:S04]  /*1e0a0*/  STS.U16 [R4+UR76+0x36d00], R84 ;  /* 0x036d005404007988 */ /* 0x0001e8000800044c */
[----:B---3--:R-:W3:Y:S04]  /*1e0b0*/  LDL.LU R83, [R1+0x2298] ;  /* 0x0022980001537983 */ /* 0x008ee80000300800 */
[----:B------:R1:W-:Y:S04]  /*1e0c0*/  STS.U16 [R4+UR76+0x6d00], R85 ;  /* 0x006d005504007988 */ /* 0x0003e8000800044c */
[----:B0-----:R-:W3:Y:S04]  /*1e0d0*/  LDL.LU R84, [R1+0x22ac] ;  /* 0x0022ac0001547983 */ /* 0x001ee80000300800 */
[----:B-1----:R-:W3:Y:S01]  /*1e0e0*/  LDL.LU R85, [R1+0x22a8] ;  /* 0x0022a80001557983 */ /* 0x002ee20000300800 */
[----:B------:R-:W-:-:S05]  /*1e0f0*/  VIADD R5, R28, 0xffffff02 ;  /* 0xffffff021c057836 */ /* 0x000fca0000000000 */
[----:B------:R-:W-:Y:S01]  /*1e100*/  ISETP.GE.U32.AND P2, PT, R5, 0x7ffffe03, PT ;  /* 0x7ffffe030500780c */ /* 0x000fe20003f46070 */
[C---:B------:R-:W-:Y:S01]  /*1e110*/  VIADD R5, R28.reuse, 0xffffff03 ;  /* 0xffffff031c057836 */ /* 0x040fe20000000000 */
[----:B------:R-:W-:Y:S01]  /*1e120*/  PRMT R41, RZ, 0x7610, R41 ;  /* 0x00007610ff297816 */ /* 0x000fe20000000029 */
[----:B------:R0:W-:Y:S04]  /*1e130*/  STS.U16 [R4+UR76+0x17100], R86 ;  /* 0x0171005604007988 */ /* 0x0001e8000800044c */
[----:B----4-:R1:W-:Y:S01]  /*1e140*/  STS.U16 [R4+UR76+0x27100], R87 ;  /* 0x0271005704007988 */ /* 0x0103e2000800044c */
[----:B------:R-:W-:Y:S01]  /*1e150*/  ISETP.GE.U32.AND P4, PT, R5, 0x7ffffe04, PT ;  /* 0x7ffffe040500780c */ /* 0x000fe20003f86070 */
[----:B------:R-:W-:Y:S01]  /*1e160*/  VIADD R5, R28, 0xffffff08 ;  /* 0xffffff081c057836 */ /* 0x000fe20000000000 */
[----:B------:R-:W-:Y:S01]  /*1e170*/  LOP3.LUT R78, R0, 0x30, RZ, 0x3c, !PT ;  /* 0x00000030004e7812 */ /* 0x000fe200078e3cff */
[----:B------:R-:W-:Y:S01]  /*1e180*/  IMAD R18, R3, 0xfc, RZ ;  /* 0x000000fc03127824 */ /* 0x000fe200078e02ff */
[----:B------:R4:W3:Y:S04]  /*1e190*/  @!P5 LDG.E.U16 R41, desc[UR6][R6.64] ;  /* 0x000000060629d981 */ /* 0x0008e8000c1e1500 */
[----:B0-----:R-:W3:Y:S04]  /*1e1a0*/  LDL.LU R86, [R1+0x22e4] ;  /* 0x0022e40001567983 */ /* 0x001ee80000300800 */
[----:B------:R0:W-:Y:S01]  /*1e1b0*/  STS.U16 [R4+UR76+0x37100], R88 ;  /* 0x0371005804007988 */ /* 0x0001e2000800044c */
[----:B------:R-:W-:-:S03]  /*1e1c0*/  IMAD.WIDE R8, R18, 0x2, R26 ;  /* 0x0000000212087825 */ /* 0x000fc600078e021a */
[----:B-1----:R-:W3:Y:S01]  /*1e1d0*/  LDL.LU R87, [R1+0x22e0] ;  /* 0x0022e00001577983 */ /* 0x002ee20000300800 */
[----:B------:R-:W-:Y:S01]  /*1e1e0*/  ISETP.GE.U32.AND P5, PT, R5, 0x7ffffe09, PT ;  /* 0x7ffffe090500780c */ /* 0x000fe20003fa6070 */
[----:B----4-:R-:W-:Y:S02]  /*1e1f0*/  IMAD.WIDE R6, R18, 0x2, R24 ;  /* 0x0000000212067825 */ /* 0x010fe400078e0218 */
[----:B0-----:R-:W4:Y:S01]  /*1e200*/  LDL.LU R88, [R1+0x2314] ;  /* 0x0023140001587983 */ /* 0x001f220000300800 */
[----:B------:R-:W-:Y:S02]  /*1e210*/  PRMT R79, RZ, 0x7610, R79 ;  /* 0x00007610ff4f7816 */ /* 0x000fe4000000004f */
[----:B------:R-:W-:Y:S01]  /*1e220*/  PRMT R29, RZ, 0x7610, R29 ;  /* 0x00007610ff1d7816 */ /* 0x000fe2000000001d */
[----:B------:R-:W-:Y:S04]  /*1e230*/  STS.U16 [R4+UR76+0x7100], R89 ;  /* 0x0071005904007988 */ /* 0x000fe8000800044c */
        /* <DEDUP_REMOVED lines=9> */
[----:B------:R-:W-:Y:S01]  /*1e2d0*/  STS.U16 [R4+UR76+0x17d00], R35 ;  /* 0x017d002304007988 */ /* 0x000fe2000800044c */
[----:B0-----:R-:W-:-:S03]  /*1e2e0*/  PRMT R30, RZ, 0x7610, R30 ;  /* 0x00007610ff1e7816 */ /* 0x001fc6000000001e */
[----:B------:R-:W-:Y:S04]  /*1e2f0*/  STS.U16 [R4+UR76+0x27d00], R34 ;  /* 0x027d002204007988 */ /* 0x000fe8000800044c */
[----:B------:R0:W-:Y:S04]  /*1e300*/  STS.U16 [R4+UR76+0x37d00], R33 ;  /* 0x037d002104007988 */ /* 0x0001e8000800044c */
[----:B------:R-:W4:Y:S04]  /*1e310*/  LDL.LU R89, [R1+0x2310] ;  /* 0x0023100001597983 */ /* 0x000f280000300800 */
[----:B------:R1:W-:Y:S01]  /*1e320*/  STS.U16 [R78+UR76+0x11180], R90 ;  /* 0x0111805a4e007988 */ /* 0x0003e2000800044c */
[----:B0-----:R-:W-:-:S05]  /*1e330*/  IMAD.WIDE R4, R18, 0x2, R22 ;  /* 0x0000000212047825 */ /* 0x001fca00078e0216 */
[----:B------:R0:W4:Y:S04]  /*1e340*/  @!P4 LDG.E.U16 R30, desc[UR6][R4.64] ;  /* 0x00000006041ec981 */ /* 0x000128000c1e1500 */
[----:B-1----:R-:W4:Y:S01]  /*1e350*/  LDL.LU R90, [R1+0x230c] ;  /* 0x00230c00015a7983 */ /* 0x002f220000300800 */
[----:B------:R-:W-:Y:S01]  /*1e360*/  IMAD.WIDE R18, R18, 0x2, R20 ;  /* 0x0000000212127825 */ /* 0x000fe200078e0214 */
[----:B------:R-:W-:Y:S02]  /*1e370*/  PRMT R77, RZ, 0x7610, R77 ;  /* 0x00007610ff4d7816 */ /* 0x000fe4000000004d */
[----:B------:R-:W-:Y:S01]  /*1e380*/  PRMT R76, RZ, 0x7610, R76 ;  /* 0x00007610ff4c7816 */ /* 0x000fe2000000004c */
[----:B------:R-:W-:Y:S01]  /*1e390*/  IMAD R2, R3, 0xff, RZ ;  /* 0x000000ff03027824 */ /* 0x000fe200078e02ff */
[----:B------:R-:W-:Y:S01]  /*1e3a0*/  PRMT R67, RZ, 0x7610, R67 ;  /* 0x00007610ff437816 */ /* 0x000fe20000000043 */
[----:B------:R1:W4:Y:S01]  /*1e3b0*/  @!P4 LDG.E.U16 R29, desc[UR6][R18.64] ;  /* 0x00000006121dc981 */ /* 0x000322000c1e1500 */
[----:B------:R-:W-:Y:S01]  /*1e3c0*/  PRMT R31, RZ, 0x7610, R31 ;  /* 0x00007610ff1f7816 */ /* 0x000fe2000000001f */
[----:B------:R-:W-:Y:S01]  /*1e3d0*/  IMAD.WIDE R62, R2, 0x2, R20 ;  /* 0x00000002023e7825 */ /* 0x000fe200078e0214 */
[----:B------:R-:W-:-:S02]  /*1e3e0*/  PRMT R28, RZ, 0x7610, R28 ;  /* 0x00007610ff1c7816 */ /* 0x000fc4000000001c */
[----:B------:R-:W-:Y:S02]  /*1e3f0*/  PRMT R32, RZ, 0x7610, R32 ;  /* 0x00007610ff207816 */ /* 0x000fe40000000020 */
[----:B------:R0:W4:Y:S01]  /*1e400*/  @!P4 LDG.E.U16 R31, desc[UR6][R6.64] ;  /* 0x00000006061fc981 */ /* 0x000122000c1e1500 */
[----:B------:R-:W-:-:S03]  /*1e410*/  PRMT R61, RZ, 0x7610, R61 ;  /* 0x00007610ff3d7816 */ /* 0x000fc6000000003d */
[----:B------:R0:W4:Y:S04]  /*1e420*/  @!P4 LDG.E.U16 R32, desc[UR6][R8.64] ;  /* 0x000000060820c981 */ /* 0x000128000c1e1500 */
[----:B--2---:R2:W-:Y:S04]  /*1e430*/  STS.U16 [R78+UR76+0x21180], R91 ;  /* 0x0211805b4e007988 */ /* 0x0045e8000800044c */
[----:B--2---:R-:W2:Y:S01]  /*1e440*/  LDL.LU R91, [R1+0x2308] ;  /* 0x00230800015b7983 */ /* 0x004ea20000300800 */
[----:B------:R-:W-:Y:S01]  /*1e450*/  PRMT R64, RZ, 0x7610, R64 ;  /* 0x00007610ff407816 */ /* 0x000fe20000000040 */
[----:B------:R-:W-:-:S05]  /*1e460*/  IMAD.WIDE R68, R2, 0x2, R22 ;  /* 0x0000000202447825 */ /* 0x000fca00078e0216 */
[----:B------:R-:W2:Y:S04]  /*1e470*/  @!P0 LDG.E.U16 R64, desc[UR6][R68.64] ;  /* 0x0000000644408981 */ /* 0x000ea8000c1e1500 */
[----:B------:R0:W-:Y:S04]  /*1e480*/  STS.U16 [R78+UR76+0x31180], R92 ;  /* 0x0311805c4e007988 */ /* 0x0001e8000800044c */
[----:B------:R-:W-:Y:S04]  /*1e490*/  STS.U16 [R78+UR76+0xd80], R80 ;  /* 0x000d80504e007988 */ /* 0x000fe8000800044c */
[----:B0-----:R-:W2:Y:S04]  /*1e4a0*/  LDL.LU R92, [R1+0x2318] ;  /* 0x00231800015c7983 */ /* 0x001ea80000300800 */
[----:B------:R-:W-:Y:S04]  /*1e4b0*/  STL.64 [R1+0x10], R8 ;  /* 0x0000100801007387 */ /* 0x000fe80000100a00 */
[----:B------:R-:W-:Y:S04]  /*1e4c0*/  STL.64 [R1+0x8], R6 ;  /* 0x0000080601007387 */ /* 0x000fe80000100a00 */
[----:B------:R-:W-:Y:S04]  /*1e4d0*/  STS.U16 [R78+UR76+0x10d80], R81 ;  /* 0x010d80514e007988 */ /* 0x000fe8000800044c */
[----:B------:R0:W-:Y:S04]  /*1e4e0*/  STL.64 [R1], R4 ;  /* 0x0000000401007387 */ /* 0x0001e80000100a00 */
[----:B------:R-:W-:Y:S04]  /*1e4f0*/  STS.U16 [R78+UR76+0x20d80], R82 ;  /* 0x020d80524e007988 */ /* 0x000fe8000800044c */
[----:B---3--:R3:W-:Y:S01]  /*1e500*/  STS.U16 [R78+UR76+0x30d80], R83 ;  /* 0x030d80534e007988 */ /* 0x0087e2000800044c */
[----:B0-----:R-:W-:-:S03]  /*1e510*/  IMAD R5, R3, 0xf7, RZ ;  /* 0x000000f703057824 */ /* 0x001fc600078e02ff */
[----:B------:R-:W-:Y:S04]  /*1e520*/  STS.U16 [R78+UR76+0x980], R84 ;  /* 0x000980544e007988 */ /* 0x000fe8000800044c */
[----:B------:R0:W-:Y:S01]  /*1e530*/  STS.U16 [R78+UR76+0x10980], R85 ;  /* 0x010980554e007988 */ /* 0x0001e2000800044c */
[----:B---3--:R-:W-:-:S03]  /*1e540*/  IMAD.WIDE R82, R5, 0x2, R26 ;  /* 0x0000000205527825 */ /* 0x008fc600078e021a */
[----:B------:R-:W-:Y:S01]  /*1e550*/  STL [R1+0x3d60], R18 ;  /* 0x003d601201007387 */ /* 0x000fe20000100800 */
[----:B------:R-:W-:-:S04]  /*1e560*/  IMAD.WIDE R80, R5, 0x2, R24 ;  /* 0x0000000205507825 */ /* 0x000fc800078e0218 */
[C---:B0-----:R-:W-:Y:S01]  /*1e570*/  IMAD.WIDE R84, R5.reuse, 0x2, R22 ;  /* 0x0000000205547825 */ /* 0x041fe200078e0216 */
[----:B------:R-:W-:Y:S03]  /*1e580*/  STL [R1+0x3e3c], R18 ;  /* 0x003e3c1201007387 */ /* 0x000fe60000100800 */
[----:B------:R-:W-:Y:S01]  /*1e590*/  IMAD.WIDE R74, R5, 0x2, R20 ;  /* 0x00000002054a7825 */ /* 0x000fe200078e0214 */
[----:B------:R-:W-:Y:S04]  /*1e5a0*/  STL [R1+0x3e40], R18 ;  /* 0x003e401201007387 */ /* 0x000fe80000100800 */
[----:B------:R-:W-:Y:S04]  /*1e5b0*/  STL [R1+0x3e44], R18 ;  /* 0x003e441201007387 */ /* 0x000fe80000100800 */
[----:B------:R-:W3:Y:S04]  /*1e5c0*/  @!P5 LDG.E.U16 R79, desc[UR6][R84.64] ;  /* 0x00000006544fd981 */ /* 0x000ee8000c1e1500 */
[----:B------:R1:W-:Y:S04]  /*1e5d0*/  STL [R1+0x3d5c], R19 ;  /* 0x003d5c1301007387 */ /* 0x0003e80000100800 */
[----:B------:R-:W3:Y:S04]  /*1e5e0*/  @!P5 LDG.E.U16 R77, desc[UR6][R82.64] ;  /* 0x00000006524dd981 */ /* 0x000ee8000c1e1500 */
[----:B------:R-:W3:Y:S01]  /*1e5f0*/  @!P5 LDG.E.U16 R76, desc[UR6][R80.64] ;  /* 0x00000006504cd981 */ /* 0x000ee2000c1e1500 */
[----:B-1----:R-:W-:-:S03]  /*1e600*/  PRMT R19, RZ, 0x7610, R19 ;  /* 0x00007610ff137816 */ /* 0x002fc60000000013 */
[----:B------:R-:W3:Y:S01]  /*1e610*/  @!P5 LDG.E.U16 R67, desc[UR6][R74.64] ;  /* 0x000000064a43d981 */ /* 0x000ee2000c1e1500 */
[----:B------:R-:W-:-:S03]  /*1e620*/  IMAD.WIDE R6, R2, 0x2, R24 ;  /* 0x0000000202067825 */ /* 0x000fc600078e0218 */
[----:B------:R-:W3:Y:S01]  /*1e630*/  @!P0 LDG.E.U16 R19, desc[UR6][R62.64] ;  /* 0x000000063e138981 */ /* 0x000ee2000c1e1500 */
[----:B------:R-:W-:-:S03]  /*1e640*/  IMAD.WIDE R8, R2, 0x2, R26 ;  /* 0x0000000202087825 */ /* 0x000fc600078e021a */
[----:B------:R-:W3:Y:S04]  /*1e650*/  @!P0 LDG.E.U16 R28, desc[UR6][R6.64] ;  /* 0x00000006061c8981 */ /* 0x000ee8000c1e1500 */
[----:B------:R-:W3:Y:S01]  /*1e660*/  @!P0 LDG.E.U16 R61, desc[UR6][R8.64] ;  /* 0x00000006083d8981 */ /* 0x000ee2000c1e1500 */
[----:B------:R-:W-:-:S03]  /*1e670*/  IMAD R4, R3, 0xfd, RZ ;  /* 0x000000fd03047824 */ /* 0x000fc600078e02ff */
[----:B------:R-:W-:Y:S01]  /*1e680*/  STL.64 [R1+0x80], R82 ;  /* 0x0000805201007387 */ /* 0x000fe20000100a00 */
[----:B------:R-:W-:-:S03]  /*1e690*/  IMAD.WIDE R70, R4, 0x2, R20 ;  /* 0x0000000204467825 */ /* 0x000fc600078e0214 */
[----:B------:R-:W-:Y:S04]  /*1e6a0*/  STL.64 [R1+0x78], R80 ;  /* 0x0000785001007387 */ /* 0x000fe80000100a00 */
[----:B------:R-:W-:Y:S01]  /*1e6b0*/  STL [R1+0x3d68], R26 ;  /* 0x003d681a01007387 */ /* 0x000fe20000100800 */
[----:B------:R-:W-:-:S03]  /*1e6c0*/  IMAD.WIDE R72, R4, 0x2, R22 ;  /* 0x0000000204487825 */ /* 0x000fc600078e0216 */
[----:B------:R-:W-:Y:S04]  /*1e6d0*/  STL [R1+0x3d64], R27 ;  /* 0x003d641b01007387 */ /* 0x000fe80000100800 */
[----:B------:R-:W-:Y:S04]  /*1e6e0*/  STL [R1+0x3d70], R24 ;  /* 0x003d701801007387 */ /* 0x000fe80000100800 */
[----:B------:R-:W-:Y:S04]  /*1e6f0*/  STL [R1+0x3d6c], R25 ;  /* 0x003d6c1901007387 */ /* 0x000fe80000100800 */
[----:B------:R-:W-:Y:S04]  /*1e700*/  STL.64 [R1+0x118], R62 ;  /* 0x0001183e01007387 */ /* 0x000fe80000100a00 */
[----:B------:R-:W-:Y:S04]  /*1e710*/  STL.64 [R1+0x110], R68 ;  /* 0x0001104401007387 */ /* 0x000fe80000100a00 */
[----:B------:R-:W-:Y:S04]  /*1e720*/  STL.64 [R1+0x2a8], R70 ;  /* 0x0002a84601007387 */ /* 0x000fe80000100a00 */
[----:B------:R-:W-:Y:S04]  /*1e730*/  STL.64 [R1+0x250], R84 ;  /* 0x0002505401007387 */ /* 0x000fe80000100a00 */
[----:B------:R-:W-:Y:S04]  /*1e740*/  STL [R1+0x3d78], R22 ;  /* 0x003d781601007387 */ /* 0x000fe80000100800 */
[----:B------:R-:W-:Y:S04]  /*1e750*/  STL.64 [R1+0x2a0], R72 ;  /* 0x0002a04801007387 */ /* 0x000fe80000100a00 */
[----:B------:R-:W-:Y:S04]  /*1e760*/  STL.64 [R1+0x258], R74 ;  /* 0x0002584a01007387 */ /* 0x000fe80000100a00 */
[----:B------:R-:W-:Y:S04]  /*1e770*/  STL [R1+0x3d74], R23 ;  /* 0x003d741701007387 */ /* 0x000fe80000100800 */
[----:B------:R-:W-:Y:S01]  /*1e780*/  STL [R1+0x3d80], R20 ;  /* 0x003d801401007387 */ /* 0x000fe20000100800 */
[----:B------:R-:W-:-:S03]  /*1e790*/  IMAD R3, R3, 0xfe, RZ ;  /* 0x000000fe03037824 */ /* 0x000fc600078e02ff */
[----:B------:R0:W-:Y:S01]  /*1e7a0*/  STS.U16 [R78+UR76+0x20980], R86 ;  /* 0x020980564e007988 */ /* 0x0001e2000800044c */
[----:B------:R-:W-:-:S03]  /*1e7b0*/  IMAD.WIDE R16, R4, 0x2, R26 ;  /* 0x0000000204107825 */ /* 0x000fc600078e021a */
[----:B------:R-:W-:Y:S04]  /*1e7c0*/  STL [R1+0x3d7c], R21 ;  /* 0x003d7c1501007387 */ /* 0x000fe80000100800 */
[----:B------:R1:W-:Y:S04]  /*1e7d0*/  STS.U16 [R78+UR76+0x30980], R87 ;  /* 0x030980574e007988 */ /* 0x0003e8000800044c */
[----:B0-----:R-:W3:Y:S01]  /*1e7e0*/  LDL.LU R86, [R1+0x2b58] ;  /* 0x002b580001567983 */ /* 0x001ee20000300800 */
[----:B------:R-:W-:-:S03]  /*1e7f0*/  IMAD.WIDE R14, R4, 0x2, R24 ;  /* 0x00000002040e7825 */ /* 0x000fc600078e0218 */
[----:B----4-:R0:W-:Y:S04]  /*1e800*/  STS.U16 [R78+UR76+0x580], R88 ;  /* 0x000580584e007988 */ /* 0x0101e8000800044c */
[----:B-1----:R-:W4:Y:S04]  /*1e810*/  LDL.LU R87, [R1+0x2b54] ;  /* 0x002b540001577983 */ /* 0x002f280000300800 */
[----:B------:R1:W-:Y:S04]  /*1e820*/  STS.U16 [R78+UR76+0x10580], R89 ;  /* 0x010580594e007988 */ /* 0x0003e8000800044c */
[----:B0-----:R-:W4:Y:S01]  /*1e830*/  LDL.LU R88, [R1+0x2b50] ;  /* 0x002b500001587983 */ /* 0x001f220000300800 */
[----:B------:R-:W-:-:S03]  /*1e840*/  IMAD.WIDE R12, R3, 0x2, R26 ;  /* 0x00000002030c7825 */ /* 0x000fc600078e021a */
[----:B------:R0:W-:Y:S04]  /*1e850*/  STS.U16 [R78+UR76+0x20580], R90 ;  /* 0x0205805a4e007988 */ /* 0x0001e8000800044c */
[----:B-1----:R-:W4:Y:S01]  /*1e860*/  LDL.LU R89, [R1+0x249c] ;  /* 0x00249c0001597983 */ /* 0x002f220000300800 */
[----:B------:R-:W-:-:S03]  /*1e870*/  IMAD.WIDE R10, R3, 0x2, R24 ;  /* 0x00000002030a7825 */ /* 0x000fc600078e0218 */
[----:B0-----:R-:W4:Y:S01]  /*1e880*/  LDL.LU R90, [R1+0x2454] ;  /* 0x00245400015a7983 */ /* 0x001f220000300800 */
[----:B------:R-:W-:-:S04]  /*1e890*/  IMAD.WIDE R4, R3, 0x2, R22 ;  /* 0x0000000203047825 */ /* 0x000fc800078e0216 */
[----:B------:R-:W-:Y:S01]  /*1e8a0*/  IMAD.WIDE R2, R3, 0x2, R20 ;  /* 0x0000000203027825 */ /* 0x000fe200078e0214 */
[----:B--2---:R0:W-:Y:S04]  /*1e8b0*/  STS.U16 [R78+UR76+0x30580], R91 ;  /* 0x0305805b4e007988 */ /* 0x0041e8000800044c */
[----:B0-----:R-:W2:Y:S01]  /*1e8c0*/  LDL.LU R91, [R1+0x2450] ;  /* 0x00245000015b7983 */ /* 0x001ea20000300800 */
[----:B------:R-:W-:Y:S02]  /*1e8d0*/  PRMT R34, RZ, 0x7610, R34 ;  /* 0x00007610ff227816 */ /* 0x000fe40000000022 */
[----:B------:R-:W-:-:S04]  /*1e8e0*/  PRMT R33, RZ, 0x7610, R33 ;  /* 0x00007610ff217816 */ /* 0x000fc80000000021 */
[----:B------:R-:W2:Y:S04]  /*1e8f0*/  @!P2 LDG.E.U16 R34, desc[UR6][R72.64] ;  /* 0x000000064822a981 */ /* 0x000ea8000c1e1500 */
[----:B------:R-:W2:Y:S04]  /*1e900*/  @!P2 LDG.E.U16 R33, desc[UR6][R70.64] ;  /* 0x000000064621a981 */ /* 0x000ea8000c1e1500 */
[----:B------:R0:W-:Y:S04]  /*1e910*/  STS.U16 [R78+UR76+0x180], R92 ;  /* 0x0001805c4e007988 */ /* 0x0001e8000800044c */
[----:B0-----:R-:W2:Y:S04]  /*1e920*/  LDL.LU R92, [R1+0x244c] ;  /* 0x00244c00015c7983 */ /* 0x001ea80000300800 */
[----:B------:R-:W-:Y:S04]  /*1e930*/  STL [R1+0x3d88], R16 ;  /* 0x003d881001007387 */ /* 0x000fe80000100800 */
        /* <DEDUP_REMOVED lines=11> */
[----:B---3--:R-:W-:Y:S04]  /*1e9f0*/  STL [R1+0x2058], R79 ;  /* 0x0020584f01007387 */ /* 0x008fe80000100800 */
[----:B------:R-:W-:Y:S04]  /*1ea00*/  STL [R1+0x2060], R77 ;  /* 0x0020604d01007387 */ /* 0x000fe80000100800 */
[----:B------:R-:W-:Y:S04]  /*1ea10*/  STL [R1+0x3db8], R8 ;  /* 0x003db80801007387 */ /* 0x000fe80000100800 */
[----:B------:R-:W-:Y:S04]  /*1ea20*/  STL [R1+0x205c], R76 ;  /* 0x00205c4c01007387 */ /* 0x000fe80000100800 */
[----:B------:R-:W-:Y:S04]  /*1ea30*/  STL [R1+0x3db4], R9 ;  /* 0x003db40901007387 */ /* 0x000fe80000100800 */
[----:B------:R-:W-:Y:S04]  /*1ea40*/  STL [R1+0x2054], R67 ;  /* 0x0020544301007387 */ /* 0x000fe80000100800 */
[----:B------:R-:W-:Y:S04]  /*1ea50*/  STL [R1+0x3dc0], R6 ;  /* 0x003dc00601007387 */ /* 0x000fe80000100800 */
[----:B------:R-:W-:Y:S04]  /*1ea60*/  STL [R1+0x3dbc], R7 ;  /* 0x003dbc0701007387 */ /* 0x000fe80000100800 */
[----:B------:R0:W-:Y:S04]  /*1ea70*/  STL [R1+0x2044], R19 ;  /* 0x0020441301007387 */ /* 0x0001e80000100800 */
[----:B0-----:R-:W3:Y:S04]  /*1ea80*/  LDL.LU R19, [R1+0x2468] ;  /* 0x0024680001137983 */ /* 0x001ee80000300800 */
[----:B------:R-:W3:Y:S04]  /*1ea90*/  LDL.LU R76, [R1+0x2464] ;  /* 0x00246400014c7983 */ /* 0x000ee80000300800 */
[----:B------:R-:W3:Y:S04]  /*1eaa0*/  LDL.LU R73, [R1+0x2460] ;  /* 0x0024600001497983 */ /* 0x000ee80000300800 */
[----:B------:R-:W3:Y:S04]  /*1eab0*/  LDL.LU R74, [R1+0x245c] ;  /* 0x00245c00014a7983 */ /* 0x000ee80000300800 */
[----:B------:R-:W3:Y:S04]  /*1eac0*/  LDL.LU R75, [R1+0x2478] ;  /* 0x00247800014b7983 */ /* 0x000ee80000300800 */
[----:B------:R0:W-:Y:S04]  /*1ead0*/  STL [R1+0x204c], R28 ;  /* 0x00204c1c01007387 */ /* 0x0001e80000100800 */
[----:B0-----:R-:W3:Y:S04]  /*1eae0*/  LDL.LU R28, [R1+0x2474] ;  /* 0x00247400011c7983 */ /* 0x001ee80000300800 */
[----:B------:R-:W3:Y:S04]  /*1eaf0*/  LDL.LU R72, [R1+0x2470] ;  /* 0x0024700001487983 */ /* 0x000ee80000300800 */
[----:B------:R-:W3:Y:S04]  /*1eb00*/  LDL.LU R69, [R1+0x246c] ;  /* 0x00246c0001457983 */ /* 0x000ee80000300800 */
[----:B------:R-:W3:Y:S04]  /*1eb10*/  LDL.LU R70, [R1+0x2488] ;  /* 0x0024880001467983 */ /* 0x000ee80000300800 */
[----:B------:R-:W3:Y:S04]  /*1eb20*/  LDL.LU R71, [R1+0x2484] ;  /* 0x0024840001477983 */ /* 0x000ee80000300800 */
[----:B------:R-:W3:Y:S04]  /*1eb30*/  LDL.LU R67, [R1+0x2480] ;  /* 0x0024800001437983 */ /* 0x000ee80000300800 */
[----:B------:R-:W3:Y:S04]  /*1eb40*/  LDL.LU R68, [R1+0x247c] ;  /* 0x00247c0001447983 */ /* 0x000ee80000300800 */
[----:B------:R0:W-:Y:S04]  /*1eb50*/  STL [R1+0x2050], R61 ;  /* 0x0020503d01007387 */ /* 0x0001e80000100800 */
[----:B0-----:R-:W3:Y:S04]  /*1eb60*/  LDL.LU R61, [R1+0x2498] ;  /* 0x00249800013d7983 */ /* 0x001ee80000300800 */
[----:B------:R-:W3:Y:S04]  /*1eb70*/  LDL.LU R62, [R1+0x2494] ;  /* 0x00249400013e7983 */ /* 0x000ee80000300800 */
[----:B------:R0:W-:Y:S04]  /*1eb80*/  STL [R1+0x2048], R64 ;  /* 0x0020484001007387 */ /* 0x0001e80000100800 */
        /* <DEDUP_REMOVED lines=11> */
[----:B----4-:R1:W-:Y:S04]  /*1ec40*/  STS.U16 [R78+UR76+0x20180], R87 ;  /* 0x020180574e007988 */ /* 0x0103e8000800044c */
[----:B0-----:R-:W4:Y:S04]  /*1ec50*/  LDL.LU R86, [R1+0x241c] ;  /* 0x00241c0001567983 */ /* 0x001f280000300800 */
[----:B------:R0:W-:Y:S04]  /*1ec60*/  STS.U16 [R78+UR76+0x30180], R88 ;  /* 0x030180584e007988 */ /* 0x0001e8000800044c */
[----:B-1----:R-:W4:Y:S04]  /*1ec70*/  LDL.LU R87, [R1+0x2420] ;  /* 0x0024200001577983 */ /* 0x002f280000300800 */
[----:B------:R1:W-:Y:S04]  /*1ec80*/  STS.U16 [R78+UR76+0x1180], R89 ;  /* 0x001180594e007988 */ /* 0x0003e8000800044c */
[----:B0-----:R-:W4:Y:S04]  /*1ec90*/  LDL.LU R88, [R1+0x2424] ;  /* 0x0024240001587983 */ /* 0x001f280000300800 */
[----:B------:R0:W-:Y:S04]  /*1eca0*/  STS.U16 [R78+UR76+0x12580], R90 ;  /* 0x0125805a4e007988 */ /* 0x0001e8000800044c */
[----:B-1----:R-:W4:Y:S04]  /*1ecb0*/  LDL.LU R89, [R1+0x2428] ;  /* 0x0024280001597983 */ /* 0x002f280000300800 */
[----:B--2---:R1:W-:Y:S04]  /*1ecc0*/  STS.U16 [R78+UR76+0x22580], R91 ;  /* 0x0225805b4e007988 */ /* 0x0043e8000800044c */
[----:B0-----:R-:W2:Y:S04]  /*1ecd0*/  LDL.LU R90, [R1+0x242c] ;  /* 0x00242c00015a7983 */ /* 0x001ea80000300800 */
[----:B-1----:R-:W2:Y:S04]  /*1ece0*/  LDL.LU R91, [R1+0x2430] ;  /* 0x00243000015b7983 */ /* 0x002ea80000300800 */
[----:B------:R0:W-:Y:S04]  /*1ecf0*/  STS.U16 [R78+UR76+0x32580], R92 ;  /* 0x0325805c4e007988 */ /* 0x0001e8000800044c */
[----:B0-----:R-:W2:Y:S04]  /*1ed00*/  LDL.LU R92, [R1+0x2434] ;  /* 0x00243400015c7983 */ /* 0x001ea80000300800 */
        /* <DEDUP_REMOVED lines=9> */
[----:B------:R0:W-:Y:S04]  /*1eda0*/  STS.U16 [R78+UR76+0x11d80], R28 ;  /* 0x011d801c4e007988 */ /* 0x0001e8000800044c */
[----:B-1----:R-:W3:Y:S04]  /*1edb0*/  LDL.LU R75, [R1+0x243c] ;  /* 0x00243c00014b7983 */ /* 0x002ee80000300800 */
        /* <DEDUP_REMOVED lines=32> */
[----:B0-----:R-:W3:Y:S04]  /*1efc0*/  LDL.LU R83, [R1+0x23c8] ;  /* 0x0023c80001537983 */ /* 0x001ee80000300800 */
[----:B------:R0:W-:Y:S04]  /*1efd0*/  STS.U16 [R78+UR76+0x13580], R84 ;  /* 0x013580544e007988 */ /* 0x0001e8000800044c */
[----:B------:R1:W-:Y:S04]  /*1efe0*/  STS.U16 [R78+UR76+0x3580], R85 ;  /* 0x003580554e007988 */ /* 0x0003e8000800044c */
[----:B----4-:R4:W-:Y:S04]  /*1eff0*/  STS.U16 [R78+UR76+0x33180], R86 ;  /* 0x033180564e007988 */ /* 0x0109e8000800044c */
[----:B0-----:R-:W3:Y:S04]  /*1f000*/  LDL.LU R84, [R1+0x23b4] ;  /* 0x0023b40001547983 */ /* 0x001ee80000300800 */
[----:B------:R0:W-:Y:S04]  /*1f010*/  STS.U16 [R78+UR76+0x23180], R87 ;  /* 0x023180574e007988 */ /* 0x0001e8000800044c */
[----:B------:R0:W-:Y:S04]  /*1f020*/  STS.U16 [R78+UR76+0x13180], R88 ;  /* 0x013180584e007988 */ /* 0x0001e8000800044c */
[----:B------:R0:W-:Y:S04]  /*1f030*/  STS.U16 [R78+UR76+0x3180], R89 ;  /* 0x003180594e007988 */ /* 0x0001e8000800044c */
[----:B--2---:R2:W-:Y:S04]  /*1f040*/  STS.U16 [R78+UR76+0x32d80], R90 ;  /* 0x032d805a4e007988 */ /* 0x0045e8000800044c */
[----:B------:R0:W-:Y:S04]  /*1f050*/  STS.U16 [R78+UR76+0x22d80], R91 ;  /* 0x022d805b4e007988 */ /* 0x0001e8000800044c */
[----:B-1----:R-:W3:Y:S04]  /*1f060*/  LDL.LU R85, [R1+0x23b0] ;  /* 0x0023b00001557983 */ /* 0x002ee80000300800 */
[----:B------:R1:W-:Y:S04]  /*1f070*/  STS.U16 [R78+UR76+0x12d80], R92 ;  /* 0x012d805c4e007988 */ /* 0x0003e8000800044c */
[----:B----4-:R-:W4:Y:S04]  /*1f080*/  LDL.LU R86, [R1+0x23ac] ;  /* 0x0023ac0001567983 */ /* 0x010f280000300800 */
[----:B0-----:R-:W4:Y:S04]  /*1f090*/  LDL.LU R87, [R1+0x23b8] ;  /* 0x0023b80001577983 */ /* 0x001f280000300800 */
[----:B------:R-:W4:Y:S04]  /*1f0a0*/  LDL.LU R88, [R1+0x23a4] ;  /* 0x0023a40001587983 */ /* 0x000f280000300800 */
[----:B------:R-:W4:Y:S04]  /*1f0b0*/  LDL.LU R89, [R1+0x23a0] ;  /* 0x0023a00001597983 */ /* 0x000f280000300800 */
[----:B--2---:R-:W2:Y:S04]  /*1f0c0*/  LDL.LU R90, [R1+0x239c] ;  /* 0x00239c00015a7983 */ /* 0x004ea80000300800 */
[----:B------:R-:W2:Y:S04]  /*1f0d0*/  LDL.LU R91, [R1+0x23a8] ;  /* 0x0023a800015b7983 */ /* 0x000ea80000300800 */
[----:B-1----:R-:W2:Y:S04]  /*1f0e0*/  LDL.LU R92, [R1+0x2394] ;  /* 0x00239400015c7983 */ /* 0x002ea80000300800 */
[----:B------:R-:W-:Y:S04]  /*1f0f0*/  STS.U16 [R78+UR76+0x2d80], R19 ;  /* 0x002d80134e007988 */ /* 0x000fe8000800044c */
[----:B------:R-:W-:Y:S04]  /*1f100*/  STS.U16 [R78+UR76+0x2980], R76 ;  /* 0x0029804c4e007988 */ /* 0x000fe8000800044c */
[----:B---3--:R-:W-:Y:S04]  /*1f110*/  STS.U16 [R78+UR76+0x12980], R73 ;  /* 0x012980494e007988 */ /* 0x008fe8000800044c */
        /* <DEDUP_REMOVED lines=20> */
[----:B------:R-:W-:Y:S04]  /*1f260*/  STS.U16 [R78+UR76+0x4580], R79 ;  /* 0x0045804f4e007988 */ /* 0x000fe8000800044c */
[----:B0-----:R-:W3:Y:S04]  /*1f270*/  LDL.LU R77, [R1+0x2388] ;  /* 0x00238800014d7983 */ /* 0x001ee80000300800 */
[----:B------:R-:W-:Y:S04]  /*1f280*/  STS.U16 [R78+UR76+0x14980], R80 ;  /* 0x014980504e007988 */ /* 0x000fe8000800044c */
[----:B------:R0:W-:Y:S04]  /*1f290*/  STS.U16 [R78+UR76+0x24980], R81 ;  /* 0x024980514e007988 */ /* 0x0001e8000800044c */
[----:B------:R1:W-:Y:S04]  /*1f2a0*/  STS.U16 [R78+UR76+0x34980], R82 ;  /* 0x034980524e007988 */ /* 0x0003e8000800044c */
[----:B0-----:R-:W3:Y:S04]  /*1f2b0*/  LDL.LU R81, [R1+0x2374] ;  /* 0x0023740001517983 */ /* 0x001ee80000300800 */
[----:B------:R0:W-:Y:S04]  /*1f2c0*/  STS.U16 [R78+UR76+0x4980], R83 ;  /* 0x004980534e007988 */ /* 0x0001e8000800044c */
[----:B-1----:R-:W3:Y:S04]  /*1f2d0*/  LDL.LU R82, [R1+0x2370] ;  /* 0x0023700001527983 */ /* 0x002ee80000300800 */
[----:B0-----:R-:W3:Y:S04]  /*1f2e0*/  LDL.LU R83, [R1+0x236c] ;  /* 0x00236c0001537983 */ /* 0x001ee80000300800 */
[----:B------:R0:W-:Y:S04]  /*1f2f0*/  STS.U16 [R78+UR76+0x14d80], R84 ;  /* 0x014d80544e007988 */ /* 0x0001e8000800044c */
        /* <DEDUP_REMOVED lines=24> */
[----:B------:R0:W-:Y:S04]  /*1f480*/  STS.U16 [R78+UR76+0x5180], R91 ;  /* 0x0051805b4e007988 */ /* 0x0001e8000800044c */
[----:B-1----:R-:W2:Y:S04]  /*1f490*/  LDL.LU R90, [R1+0x2320] ;  /* 0x00232000015a7983 */ /* 0x002ea80000300800 */
[----:B------:R1:W-:Y:S04]  /*1f4a0*/  STS.U16 [R78+UR76+0x15580], R92 ;  /* 0x0155805c4e007988 */ /* 0x0003e8000800044c */
[----:B0-----:R-:W2:Y:S04]  /*1f4b0*/  LDL.LU R91, [R1+0x231c] ;  /* 0x00231c00015b7983 */ /* 0x001ea80000300800 */
[----:B-1----:R-:W2:Y:S04]  /*1f4c0*/  LDL.LU R92, [R1+0x2328] ;  /* 0x00232800015c7983 */ /* 0x002ea80000300800 */
[----:B---3--:R0:W-:Y:S04]  /*1f4d0*/  STS.U16 [R78+UR76+0x25580], R67 ;  /* 0x025580434e007988 */ /* 0x0081e8000800044c */
        /* <DEDUP_REMOVED lines=15> */
[----:B0-----:R-:W3:Y:S04]  /*1f5d0*/  LDL.LU R81, [R1+0x3e78] ;  /* 0x003e780001517983 */ /* 0x001ee80000300800 */
[----:B------:R0:W-:Y:S04]  /*1f5e0*/  STS.U16 [R78+UR76+0x35d80], R83 ;  /* 0x035d80534e007988 */ /* 0x0001e8000800044c */
[----:B-1----:R-:W3:Y:S04]  /*1f5f0*/  LDL.LU R82, [R1+0x3e74] ;  /* 0x003e740001527983 */ /* 0x002ee80000300800 */
[----:B0-----:R-:W3:Y:S04]  /*1f600*/  LDL.LU R83, [R1+0x3e70] ;  /* 0x003e700001537983 */ /* 0x001ee80000300800 */
[----:B------:R0:W-:Y:S04]  /*1f610*/  STS.U16 [R78+UR76+0x5d80], R84 ;  /* 0x005d80544e007988 */ /* 0x0001e8000800044c */
[----:B------:R1:W-:Y:S04]  /*1f620*/  STS.U16 [R78+UR76+0x16180], R19 ;  /* 0x016180134e007988 */ /* 0x0003e8000800044c */
[----:B------:R1:W-:Y:S04]  /*1f630*/  STS.U16 [R78+UR76+0x26180], R76 ;  /* 0x0261804c4e007988 */ /* 0x0003e8000800044c */
[----:B0-----:R-:W3:Y:S04]  /*1f640*/  LDL.LU R84, [R1+0x3e6c] ;  /* 0x003e6c0001547983 */ /* 0x001ee80000300800 */
[----:B-1----:R-:W3:Y:S04]  /*1f650*/  LDL.LU R19, [R1+0x262c] ;  /* 0x00262c0001137983 */ /* 0x002ee80000300800 */
[----:B------:R0:W-:Y:S04]  /*1f660*/  STS.U16 [R78+UR76+0x36180], R73 ;  /* 0x036180494e007988 */ /* 0x0001e8000800044c */
[----:B------:R-:W3:Y:S04]  /*1f670*/  LDL.LU R76, [R1+0x2628] ;  /* 0x00262800014c7983 */ /* 0x000ee80000300800 */
        /* <DEDUP_REMOVED lines=18> */
[----:B----4-:R0:W-:Y:S04]  /*1f7a0*/  STS.U16 [R78+UR76+0x16d80], R85 ;  /* 0x016d80554e007988 */ /* 0x0101e8000800044c */
[----:B-1----:R-:W4:Y:S04]  /*1f7b0*/  LDL.LU R80, [R1+0x2b40] ;  /* 0x002b400001507983 */ /* 0x002f280000300800 */
[----:B------:R1:W-:Y:S04]  /*1f7c0*/  STS.U16 [R78+UR76+0x26d80], R86 ;  /* 0x026d80564e007988 */ /* 0x0003e8000800044c */
[----:B0-----:R-:W4:Y:S04]  /*1f7d0*/  LDL.LU R85, [R1+0x2b68] ;  /* 0x002b680001557983 */ /* 0x001f280000300800 */
[----:B------:R0:W-:Y:S04]  /*1f7e0*/  STS.U16 [R78+UR76+0x36d80], R87 ;  /* 0x036d80574e007988 */ /* 0x0001e8000800044c */
[----:B-1----:R-:W4:Y:S04]  /*1f7f0*/  LDL.LU R86, [R1+0x2b64] ;  /* 0x002b640001567983 */ /* 0x002f280000300800 */
[----:B------:R1:W-:Y:S04]  /*1f800*/  STS.U16 [R78+UR76+0x6d80], R88 ;  /* 0x006d80584e007988 */ /* 0x0003e8000800044c */
[----:B0-----:R-:W4:Y:S04]  /*1f810*/  LDL.LU R87, [R1+0x2b60] ;  /* 0x002b600001577983 */ /* 0x001f280000300800 */
[----:B--2---:R0:W-:Y:S04]  /*1f820*/  STS.U16 [R78+UR76+0x17180], R89 ;  /* 0x017180594e007988 */ /* 0x0041e8000800044c */
[----:B-1----:R-:W2:Y:S04]  /*1f830*/  LDL.LU R88, [R1+0x2b5c] ;  /* 0x002b5c0001587983 */ /* 0x002ea80000300800 */
[----:B------:R1:W-:Y:S04]  /*1f840*/  STS.U16 [R78+UR76+0x27180], R90 ;  /* 0x0271805a4e007988 */ /* 0x0003e8000800044c */
        /* <DEDUP_REMOVED lines=8> */
[----:B------:R3:W-:Y:S04]  /*1f8d0*/  STS.U16 [R78+UR76+0x37580], R81 ;  /* 0x037580514e007988 */ /* 0x0007e8000800044c */
[----:B0-----:R-:W2:Y:S04]  /*1f8e0*/  LDL.LU R83, [R1+0x2610] ;  /* 0x0026100001537983 */ /* 0x001ea80000300800 */
[----:B-1----:R-:W2:Y:S04]  /*1f8f0*/  LDL.LU R82, [R1+0x2614] ;  /* 0x0026140001527983 */ /* 0x002ea80000300800 */
[----:B---3--:R-:W3:Y:S04]  /*1f900*/  LDL.LU R81, [R1+0x2618] ;  /* 0x0026180001517983 */ /* 0x008ee80000300800 */
[----:B------:R0:W-:Y:S02]  /*1f910*/  STS.U16 [R78+UR76+0x7580], R84 ;  /* 0x007580544e007988 */ /* 0x0001e4000800044c */
[----:B0-----:R-:W-:-:S02]  /*1f920*/  LOP3.LUT R84, R0, 0x30, RZ, 0x3c, !PT ;  /* 0x0000003000547812 */ /* 0x001fc400078e3cff */
[----:B------:R-:W4:Y:S04]  /*1f930*/  LDL.LU R78, [R1+0x3e68] ;  /* 0x003e6800014e7983 */ /* 0x000f280000300800 */
[----:B------:R-:W-:Y:S04]  /*1f940*/  STS.U16 [R84+UR76+0x17980], R47 ;  /* 0x0179802f54007988 */ /* 0x000fe8000800044c */
[----:B------:R-:W-:Y:S04]  /*1f950*/  STS.U16 [R84+UR76+0x27980], R46 ;  /* 0x0279802e54007988 */ /* 0x000fe8000800044c */
[----:B------:R0:W-:Y:S04]  /*1f960*/  STS.U16 [R84+UR76+0x37980], R45 ;  /* 0x0379802d54007988 */ /* 0x0001e8000800044c */
[----:B------:R-:W-:Y:S04]  /*1f970*/  STS.U16 [R84+UR76+0x7980], R48 ;  /* 0x0079803054007988 */ /* 0x000fe8000800044c */
[----:B------:R-:W-:Y:S01]  /*1f980*/  STS.U16 [R84+UR76+0x7d80], R44 ;  /* 0x007d802c54007988 */ /* 0x000fe2000800044c */
[----:B0-----:R-:W-:-:S03]  /*1f990*/  LOP3.LUT R45, R0, 0x40, RZ, 0x3c, !PT ;  /* 0x00000040002d7812 */ /* 0x001fc600078e3cff */
[----:B------:R-:W-:Y:S04]  /*1f9a0*/  STS.U16 [R84+UR76+0x17d80], R43 ;  /* 0x017d802b54007988 */ /* 0x000fe8000800044c */
[----:B------:R0:W-:Y:S04]  /*1f9b0*/  STS.U16 [R84+UR76+0x27d80], R42 ;  /* 0x027d802a54007988 */ /* 0x0001e8000800044c */
[----:B------:R1:W-:Y:S01]  /*1f9c0*/  STS.U16 [R84+UR76+0x37d80], R41 ;  /* 0x037d802954007988 */ /* 0x0003e2000800044c */
[----:B0-----:R-:W-:-:S03]  /*1f9d0*/  LOP3.LUT R42, R0, 0x40, RZ, 0x3c, !PT ;  /* 0x00000040002a7812 */ /* 0x001fc600078e3cff */
[----:B-1----:R-:W4:Y:S04]  /*1f9e0*/  LDL.LU R41, [R1+0x25dc] ;  /* 0x0025dc0001297983 */ /* 0x002f280000300800 */
[----:B------:R-:W4:Y:S04]  /*1f9f0*/  LDL.LU R43, [R1+0x25d8] ;  /* 0x0025d800012b7983 */ /* 0x000f280000300800 */
[----:B------:R-:W4:Y:S04]  /*1fa00*/  LDL.LU R44, [R1+0x25d4] ;  /* 0x0025d400012c7983 */ /* 0x000f280000300800 */
[----:B------:R-:W4:Y:S04]  /*1fa10*/  LDL.LU R48, [R1+0x25d0] ;  /* 0x0025d00001307983 */ /* 0x000f280000300800 */
[----:B------:R-:W4:Y:S04]  /*1fa20*/  LDL.LU R45, [R1+0x25ec] ;  /* 0x0025ec00012d7983 */ /* 0x000f280000300800 */
[----:B------:R-:W4:Y:S04]  /*1fa30*/  LDL.LU R46, [R1+0x25e8] ;  /* 0x0025e800012e7983 */ /* 0x000f280000300800 */
[----:B------:R-:W4:Y:S04]  /*1fa40*/  LDL.LU R47, [R1+0x25e4] ;  /* 0x0025e400012f7983 */ /* 0x000f280000300800 */
[----:B------:R-:W4:Y:S04]  /*1fa50*/  LDL.LU R84, [R1+0x25e0] ;  /* 0x0025e00001547983 */ /* 0x000f280000300800 */
[----:B---3--:R0:W-:Y:S04]  /*1fa60*/  STS.U16 [R42+UR76+0x11200], R81 ;  /* 0x011200512a007988 */ /* 0x0081e8000800044c */
[----:B--2---:R1:W-:Y:S04]  /*1fa70*/  STS.U16 [R42+UR76+0x21200], R82 ;  /* 0x021200522a007988 */ /* 0x0043e8000800044c */
[----:B------:R2:W-:Y:S04]  /*1fa80*/  STS.U16 [R42+UR76+0x31200], R83 ;  /* 0x031200532a007988 */ /* 0x0005e8000800044c */
[----:B0-----:R-:W3:Y:S04]  /*1fa90*/  LDL.LU R81, [R1+0x25fc] ;  /* 0x0025fc0001517983 */ /* 0x001ee80000300800 */
[----:B-1----:R-:W3:Y:S04]  /*1faa0*/  LDL.LU R82, [R1+0x25f8] ;  /* 0x0025f80001527983 */ /* 0x002ee80000300800 */
[----:B------:R0:W-:Y:S04]  /*1fab0*/  STS.U16 [R42+UR76+0xe00], R19 ;  /* 0x000e00132a007988 */ /* 0x0001e8000800044c */
[----:B--2---:R-:W2:Y:S04]  /*1fac0*/  LDL.LU R83, [R1+0x25f4] ;  /* 0x0025f40001537983 */ /* 0x004ea80000300800 */
[----:B------:R1:W-:Y:S04]  /*1fad0*/  STS.U16 [R42+UR76+0x10e00], R76 ;  /* 0x010e004c2a007988 */ /* 0x0003e8000800044c */
[----:B0-----:R-:W2:Y:S04]  /*1fae0*/  LDL.LU R19, [R1+0x25f0] ;  /* 0x0025f00001137983 */ /* 0x001ea80000300800 */
[----:B------:R0:W-:Y:S04]  /*1faf0*/  STS.U16 [R42+UR76+0x20e00], R73 ;  /* 0x020e00492a007988 */ /* 0x0001e8000800044c */
[----:B-1----:R-:W2:Y:S04]  /*1fb00*/  LDL.LU R76, [R1+0x260c] ;  /* 0x00260c00014c7983 */ /* 0x002ea80000300800 */
        /* <DEDUP_REMOVED lines=16> */
[----:B----4-:R1:W-:Y:S04]  /*1fc10*/  STS.U16 [R42+UR76+0x30600], R80 ;  /* 0x030600502a007988 */ /* 0x0103e8000800044c */
[----:B0-----:R-:W4:Y:S04]  /*1fc20*/  LDL.LU R79, [R1+0x2584] ;  /* 0x00258400014f7983 */ /* 0x001f280000300800 */
[----:B-1----:R-:W4:Y:S04]  /*1fc30*/  LDL.LU R80, [R1+0x2588] ;  /* 0x0025880001507983 */ /* 0x002f280000300800 */
[----:B------:R0:W-:Y:S04]  /*1fc40*/  STS.U16 [R42+UR76+0x200], R85 ;  /* 0x000200552a007988 */ /* 0x0001e8000800044c */
[----:B------:R1:W-:Y:S04]  /*1fc50*/  STS.U16 [R42+UR76+0x10200], R86 ;  /* 0x010200562a007988 */ /* 0x0003e8000800044c */
[----:B------:R1:W-:Y:S04]  /*1fc60*/  STS.U16 [R42+UR76+0x20200], R87 ;  /* 0x020200572a007988 */ /* 0x0003e8000800044c */
[----:B0-----:R-:W4:Y:S04]  /*1fc70*/  LDL.LU R85, [R1+0x258c] ;  /* 0x00258c0001557983 */ /* 0x001f280000300800 */
[----:B-1----:R-:W4:Y:S04]  /*1fc80*/  LDL.LU R86, [R1+0x2590] ;  /* 0x0025900001567983 */ /* 0x002f280000300800 */
[----:B------:R0:W-:Y:S04]  /*1fc90*/  STS.U16 [R42+UR76+0x30200], R88 ;  /* 0x030200582a007988 */ /* 0x0001e8000800044c */
[----:B------:R-:W4:Y:S04]  /*1fca0*/  LDL.LU R87, [R1+0x2594] ;  /* 0x0025940001577983 */ /* 0x000f280000300800 */
[----:B0-----:R-:W4:Y:S04]  /*1fcb0*/  LDL.LU R88, [R1+0x2598] ;  /* 0x0025980001587983 */ /* 0x001f280000300800 */
[----:B------:R0:W-:Y:S04]  /*1fcc0*/  STS.U16 [R42+UR76+0x1200], R89 ;  /* 0x001200592a007988 */ /* 0x0001e8000800044c */
[----:B------:R1:W-:Y:S04]  /*1fcd0*/  STS.U16 [R42+UR76+0x12600], R90 ;  /* 0x0126005a2a007988 */ /* 0x0003e8000800044c */
[----:B0-----:R-:W4:Y:S04]  /*1fce0*/  LDL.LU R89, [R1+0x259c] ;  /* 0x00259c0001597983 */ /* 0x001f280000300800 */
[----:B-1----:R-:W4:Y:S04]  /*1fcf0*/  LDL.LU R90, [R1+0x25a0] ;  /* 0x0025a000015a7983 */ /* 0x002f280000300800 */
[----:B------:R0:W-:Y:S04]  /*1fd00*/  STS.U16 [R42+UR76+0x22600], R91 ;  /* 0x0226005b2a007988 */ /* 0x0001e8000800044c */
[----:B0-----:R-:W4:Y:S04]  /*1fd10*/  LDL.LU R91, [R1+0x25a4] ;  /* 0x0025a400015b7983 */ /* 0x001f280000300800 */
[----:B------:R0:W-:Y:S04]  /*1fd20*/  STS.U16 [R42+UR76+0x32600], R92 ;  /* 0x0326005c2a007988 */ /* 0x0001e8000800044c */
[----:B------:R1:W-:Y:S04]  /*1fd30*/  STS.U16 [R42+UR76+0x2200], R41 ;  /* 0x002200292a007988 */ /* 0x0003e8000800044c */
[----:B------:R1:W-:Y:S04]  /*1fd40*/  STS.U16 [R42+UR76+0x12200], R43 ;  /* 0x0122002b2a007988 */ /* 0x0003e8000800044c */
[----:B0-----:R-:W4:Y:S04]  /*1fd50*/  LDL.LU R92, [R1+0x25a8] ;  /* 0x0025a800015c7983 */ /* 0x001f280000300800 */
[----:B-1----:R-:W4:Y:S04]  /*1fd60*/  LDL.LU R41, [R1+0x25ac] ;  /* 0x0025ac0001297983 */ /* 0x002f280000300800 */
        /* <DEDUP_REMOVED lines=12> */
[----:B-1----:R-:W4:Y:S04]  /*1fe30*/  LDL.LU R84, [R1+0x2564] ;  /* 0x0025640001547983 */ /* 0x002f280000300800 */
[----:B---3--:R0:W-:Y:S04]  /*1fe40*/  STS.U16 [R42+UR76+0x1a00], R81 ;  /* 0x001a00512a007988 */ /* 0x0081e8000800044c */
[----:B------:R1:W-:Y:S04]  /*1fe50*/  STS.U16 [R42+UR76+0x11a00], R82 ;  /* 0x011a00522a007988 */ /* 0x0003e8000800044c */
[----:B0-----:R-:W3:Y:S04]  /*1fe60*/  LDL.LU R81, [R1+0x2560] ;  /* 0x0025600001517983 */ /* 0x001ee80000300800 */
        /* <DEDUP_REMOVED lines=24> */
[----:B------:R0:W-:Y:S04]  /*1fff0*/  STS.U16 [R42+UR76+0x13600], R80 ;  /* 0x013600502a007988 */ /* 0x0001e8000800044c */
[----:B-1----:R-:W4:Y:S04]  /*20000*/  LDL.LU R79, [R1+0x253c] ;  /* 0x00253c00014f7983 */ /* 0x002f280000300800 */
[----:B0-----:R-:W4:Y:S04]  /*20010*/  LDL.LU R80, [R1+0x2528] ;  /* 0x0025280001507983 */ /* 0x001f280000300800 */
[----:B------:R0:W-:Y:S04]  /*20020*/  STS.U16 [R42+UR76+0x3600], R85 ;  /* 0x003600552a007988 */ /* 0x0001e8000800044c */
[----:B------:R1:W-:Y:S04]  /*20030*/  STS.U16 [R42+UR76+0x33200], R86 ;  /* 0x033200562a007988 */ /* 0x0003e8000800044c */
[----:B0-----:R-:W4:Y:S04]  /*20040*/  LDL.LU R85, [R1+0x2524] ;  /* 0x0025240001557983 */ /* 0x001f280000300800 */
[----:B------:R0:W-:Y:S04]  /*20050*/  STS.U16 [R42+UR76+0x23200], R87 ;  /* 0x023200572a007988 */ /* 0x0001e8000800044c */
[----:B-1----:R-:W4:Y:S04]  /*20060*/  LDL.LU R86, [R1+0x2520] ;  /* 0x0025200001567983 */ /* 0x002f280000300800 */
[----:B------:R1:W-:Y:S04]  /*20070*/  STS.U16 [R42+UR76+0x13200], R88 ;  /* 0x013200582a007988 */ /* 0x0003e8000800044c */
[----:B0-----:R-:W4:Y:S04]  /*20080*/  LDL.LU R87, [R1+0x252c] ;  /* 0x00252c0001577983 */ /* 0x001f280000300800 */
[----:B-1----:R-:W4:Y:S04]  /*20090*/  LDL.LU R88, [R1+0x2518] ;  /* 0x0025180001587983 */ /* 0x002f280000300800 */
[----:B------:R0:W-:Y:S04]  /*200a0*/  STS.U16 [R42+UR76+0x3200], R89 ;  /* 0x003200592a007988 */ /* 0x0001e8000800044c */
[----:B------:R1:W-:Y:S04]  /*200b0*/  STS.U16 [R42+UR76+0x32e00], R90 ;  /* 0x032e005a2a007988 */ /* 0x0003e8000800044c */
[----:B0-----:R-:W4:Y:S04]  /*200c0*/  LDL.LU R89, [R1+0x2514] ;  /* 0x0025140001597983 */ /* 0x001f280000300800 */
[----:B-1----:R-:W4:Y:S04]  /*200d0*/  LDL.LU R90, [R1+0x2510] ;  /* 0x00251000015a7983 */ /* 0x002f280000300800 */
[----:B------:R0:W-:Y:S04]  /*200e0*/  STS.U16 [R42+UR76+0x22e00], R91 ;  /* 0x022e005b2a007988 */ /* 0x0001e8000800044c */
[----:B0-----:R-:W4:Y:S04]  /*200f0*/  LDL.LU R91, [R1+0x251c] ;  /* 0x00251c00015b7983 */ /* 0x001f280000300800 */
        /* <DEDUP_REMOVED lines=10> */
[----:B---3--:R-:W-:Y:S04]  /*201a0*/  STS.U16 [R42+UR76+0x33e00], R81 ;  /* 0x033e00512a007988 */ /* 0x008fe8000800044c */
[----:B--2---:R-:W-:Y:S04]  /*201b0*/  STS.U16 [R42+UR76+0x3e00], R82 ;  /* 0x003e00522a007988 */ /* 0x004fe8000800044c */
        /* <DEDUP_REMOVED lines=10> */
[----:B----4-:R-:W-:Y:S04]  /*20260*/  STS.U16 [R42+UR76+0x34a00], R71 ;  /* 0x034a00472a007988 */ /* 0x010fe8000800044c */
[----:B------:R0:W-:Y:S04]  /*20270*/  STS.U16 [R42+UR76+0x4a00], R79 ;  /* 0x004a004f2a007988 */ /* 0x0001e8000800044c */
[----:B------:R1:W-:Y:S04]  /*20280*/  STS.U16 [R42+UR76+0x14e00], R80 ;  /* 0x014e00502a007988 */ /* 0x0003e8000800044c */
[----:B0-----:R-:W2:Y:S04]  /*20290*/  LDL.LU R79, [R1+0x2504] ;  /* 0x00250400014f7983 */ /* 0x001ea80000300800 */
[----:B-1----:R-:W3:Y:S04]  /*202a0*/  LDL.LU R80, [R1+0x2500] ;  /* 0x0025000001507983 */ /* 0x002ee80000300800 */
        /* <DEDUP_REMOVED lines=31> */
[----:B------:R0:W-:Y:S04]  /*204a0*/  STS.U16 [R42+UR76+0x35200], R90 ;  /* 0x0352005a2a007988 */ /* 0x0001e8000800044c */
[----:B0-----:R-:W4:Y:S04]  /*204b0*/  LDL.LU R90, [R1+0x22fc] ;  /* 0x0022fc00015a7983 */ /* 0x001f280000300800 */
[----:B------:R0:W-:Y:S04]  /*204c0*/  STS.U16 [R42+UR76+0x5200], R91 ;  /* 0x0052005b2a007988 */ /* 0x0001e8000800044c */
[----:B0-----:R-:W4:Y:S04]  /*204d0*/  LDL.LU R91, [R1+0x22f8] ;  /* 0x0022f800015b7983 */ /* 0x001f280000300800 */
[----:B------:R0:W-:Y:S04]  /*204e0*/  STS.U16 [R42+UR76+0x15600], R92 ;  /* 0x0156005c2a007988 */ /* 0x0001e8000800044c */
[----:B0-----:R-:W4:Y:S04]  /*204f0*/  LDL.LU R92, [R1+0x2304] ;  /* 0x00230400015c7983 */ /* 0x001f280000300800 */
[----:B--2---:R0:W-:Y:S04]  /*20500*/  STS.U16 [R42+UR76+0x25600], R79 ;  /* 0x0256004f2a007988 */ /* 0x0041e8000800044c */
[----:B---3--:R1:W-:Y:S04]  /*20510*/  STS.U16 [R42+UR76+0x35600], R80 ;  /* 0x035600502a007988 */ /* 0x0083e8000800044c */
[----:B0-----:R-:W2:Y:S04]  /*20520*/  LDL.LU R79, [R1+0x3e64] ;  /* 0x003e6400014f7983 */ /* 0x001ea80000300800 */
[----:B-1----:R-:W3:Y:S04]  /*20530*/  LDL.LU R80, [R1+0x3e60] ;  /* 0x003e600001507983 */ /* 0x002ee80000300800 */
[----:B----4-:R0:W-:Y:S04]  /*20540*/  STS.U16 [R42+UR76+0x5600], R85 ;  /* 0x005600552a007988 */ /* 0x0101e8000800044c */
[----:B------:R1:W-:Y:S04]  /*20550*/  STS.U16 [R42+UR76+0x15a00], R86 ;  /* 0x015a00562a007988 */ /* 0x0003e8000800044c */
[----:B0-----:R-:W4:Y:S04]  /*20560*/  LDL.LU R85, [R1+0x3e5c] ;  /* 0x003e5c0001557983 */ /* 0x001f280000300800 */
[----:B------:R0:W-:Y:S04]  /*20570*/  STS.U16 [R42+UR76+0x25a00], R87 ;  /* 0x025a00572a007988 */ /* 0x0001e8000800044c */
[----:B-1----:R-:W4:Y:S04]  /*20580*/  LDL.LU R86, [R1+0x3e58] ;  /* 0x003e580001567983 */ /* 0x002f280000300800 */
[----:B------:R-:W-:Y:S04]  /*20590*/  STS.U16 [R42+UR76+0x35a00], R88 ;  /* 0x035a00582a007988 */ /* 0x000fe8000800044c */
[----:B------:R1:W-:Y:S04]  /*205a0*/  STS.U16 [R42+UR76+0x5a00], R28 ;  /* 0x005a001c2a007988 */ /* 0x0003e8000800044c */
[----:B0-----:R-:W4:Y:S04]  /*205b0*/  LDL.LU R87, [R1+0x3e54] ;  /* 0x003e540001577983 */ /* 0x001f280000300800 */
[----:B------:R-:W-:Y:S01]  /*205c0*/  STS.U16 [R42+UR76+0x15e00], R41 ;  /* 0x015e00292a007988 */ /* 0x000fe2000800044c */
[----:B------:R-:W-:Y:S01]  /*205d0*/  PRMT R36, RZ, 0x7610, R36 ;  /* 0x00007610ff247816 */ /* 0x000fe20000000024 */
[----:B-1----:R-:W0:Y:S02]  /*205e0*/  LDC R28, c[0x0][0x3a0] ;  /* 0x0000e800ff1c7b82 */ /* 0x002e240000000800 */
[----:B------:R-:W4:Y:S04]  /*205f0*/  LDL.LU R88, [R1+0x3e50] ;  /* 0x003e500001587983 */ /* 0x000f280000300800 */
[----:B------:R1:W-:Y:S04]  /*20600*/  STS.U16 [R42+UR76+0x25e00], R43 ;  /* 0x025e002b2a007988 */ /* 0x0003e8000800044c */
[----:B------:R1:W-:Y:S04]  /*20610*/  STS.U16 [R42+UR76+0x35e00], R44 ;  /* 0x035e002c2a007988 */ /* 0x0003e8000800044c */
[----:B------:R1:W-:Y:S04]  /*20620*/  STS.U16 [R42+UR76+0x5e00], R48 ;  /* 0x005e00302a007988 */ /* 0x0003e8000800044c */
[----:B-1----:R-:W4:Y:S04]  /*20630*/  LDL.LU R43, [R1+0x27bc] ;  /* 0x0027bc00012b7983 */ /* 0x002f280000300800 */
[----:B------:R-:W4:Y:S04]  /*20640*/  LDL.LU R44, [R1+0x27b8] ;  /* 0x0027b800012c7983 */ /* 0x000f280000300800 */
[----:B------:R1:W-:Y:S04]  /*20650*/  STS.U16 [R42+UR76+0x16200], R45 ;  /* 0x0162002d2a007988 */ /* 0x0003e8000800044c */
[----:B------:R-:W4:Y:S04]  /*20660*/  LDL.LU R48, [R1+0x27b4] ;  /* 0x0027b40001307983 */ /* 0x000f280000300800 */
        /* <DEDUP_REMOVED lines=31> */
[----:B0-----:R-:W4:Y:S01]  /*20860*/  LDL.LU R71, [R1+0x2b90] ;  /* 0x002b900001477983 */ /* 0x001f220000300800 */
[----:B------:R-:W-:-:S02]  /*20870*/  LOP3.LUT R41, R0, 0x50, RZ, 0x3c, !PT ;  /* 0x0000005000297812 */ /* 0x000fc400078e3cff */
[----:B------:R-:W-:Y:S01]  /*20880*/  PRMT R35, RZ, 0x7610, R35 ;  /* 0x00007610ff237816 */ /* 0x000fe20000000023 */
[----:B------:R-:W4:Y:S04]  /*20890*/  @!P2 LDG.E.U16 R36, desc[UR6][R16.64] ;  /* 0x000000061024a981 */ /* 0x000f28000c1e1500 */
[----:B-1----:R-:W4:Y:S04]  /*208a0*/  LDL.LU R89, [R1+0x2b8c] ;  /* 0x002b8c0001597983 */ /* 0x002f280000300800 */
[----:B------:R0:W-:Y:S04]  /*208b0*/  STS.U16 [R42+UR76+0x27200], R90 ;  /* 0x0272005a2a007988 */ /* 0x0001e8000800044c */
[----:B------:R-:W4:Y:S04]  /*208c0*/  @!P2 LDG.E.U16 R35, desc[UR6][R14.64] ;  /* 0x000000060e23a981 */ /* 0x000f28000c1e1500 */
[----:B0-----:R-:W4:Y:S04]  /*208d0*/  LDL.LU R90, [R1+0x276c] ;  /* 0x00276c00015a7983 */ /* 0x001f280000300800 */
[----:B------:R0:W-:Y:S04]  /*208e0*/  STS.U16 [R42+UR76+0x37200], R91 ;  /* 0x0372005b2a007988 */ /* 0x0001e8000800044c */
[----:B0-----:R-:W4:Y:S04]  /*208f0*/  LDL.LU R91, [R1+0x2768] ;  /* 0x00276800015b7983 */ /* 0x001f280000300800 */
[----:B------:R0:W-:Y:S04]  /*20900*/  STS.U16 [R42+UR76+0x7200], R92 ;  /* 0x0072005c2a007988 */ /* 0x0001e8000800044c */
[----:B0-----:R-:W4:Y:S04]  /*20910*/  LDL.LU R92, [R1+0x2764] ;  /* 0x00276400015c7983 */ /* 0x001f280000300800 */
[----:B--2---:R-:W-:Y:S04]  /*20920*/  STS.U16 [R42+UR76+0x17600], R79 ;  /* 0x0176004f2a007988 */ /* 0x004fe8000800044c */
[----:B------:R-:W-:Y:S04]  /*20930*/  STS.U16 [R42+UR76+0x27600], R78 ;  /* 0x0276004e2a007988 */ /* 0x000fe8000800044c */
[----:B------:R-:W-:Y:S04]  /*20940*/  STS.U16 [R42+UR76+0x37600], R77 ;  /* 0x0376004d2a007988 */ /* 0x000fe8000800044c */
[----:B---3--:R-:W-:Y:S04]  /*20950*/  STS.U16 [R42+UR76+0x7600], R80 ;  /* 0x007600502a007988 */ /* 0x008fe8000800044c */
[----:B------:R-:W-:Y:S04]  /*20960*/  STS.U16 [R42+UR76+0x17a00], R51 ;  /* 0x017a00332a007988 */ /* 0x000fe8000800044c */
[----:B------:R-:W-:Y:S04]  /*20970*/  STS.U16 [R42+UR76+0x27a00], R50 ;  /* 0x027a00322a007988 */ /* 0x000fe8000800044c */
[----:B------:R0:W-:Y:S04]  /*20980*/  STS.U16 [R42+UR76+0x37a00], R49 ;  /* 0x037a00312a007988 */ /* 0x0001e8000800044c */
[----:B------:R-:W-:Y:S04]  /*20990*/  STS.U16 [R42+UR76+0x7a00], R52 ;  /* 0x007a00342a007988 */ /* 0x000fe8000800044c */
[----:B0-----:R-:W2:Y:S04]  /*209a0*/  LDL.LU R49, [R1+0x2760] ;  /* 0x0027600001317983 */ /* 0x001ea80000300800 */
[----:B------:R-:W3:Y:S04]  /*209b0*/  LDL.LU R50, [R1+0x277c] ;  /* 0x00277c0001327983 */ /* 0x000ee80000300800 */
[----:B------:R-:W3:Y:S04]  /*209c0*/  LDL.LU R51, [R1+0x2778] ;  /* 0x0027780001337983 */ /* 0x000ee80000300800 */
[----:B------:R0:W-:Y:S04]  /*209d0*/  STS.U16 [R42+UR76+0x7e00], R32 ;  /* 0x007e00202a007988 */ /* 0x0001e8000800044c */
[----:B------:R-:W3:Y:S04]  /*209e0*/  LDL.LU R80, [R1+0x2774] ;  /* 0x0027740001507983 */ /* 0x000ee80000300800 */
[----:B------:R1:W-:Y:S01]  /*209f0*/  STS.U16 [R42+UR76+0x17e00], R31 ;  /* 0x017e001f2a007988 */ /* 0x0003e2000800044c */
[----:B------:R-:W-:Y:S01]  /*20a00*/  PRMT R40, RZ, 0x7610, R40 ;  /* 0x00007610ff287816 */ /* 0x000fe20000000028 */
[----:B0-----:R-:W0:Y:S02]  /*20a10*/  LDC R32, c[0x0][0x3a0] ;  /* 0x0000e800ff207b82 */ /* 0x001e240000000800 */
[----:B------:R-:W3:Y:S04]  /*20a20*/  LDL.LU R77, [R1+0x2770] ;  /* 0x00277000014d7983 */ /* 0x000ee80000300800 */
[----:B------:R4:W-:Y:S01]  /*20a30*/  STS.U16 [R42+UR76+0x27e00], R30 ;  /* 0x027e001e2a007988 */ /* 0x0009e2000800044c */
[----:B------:R-:W-:Y:S01]  /*20a40*/  PRMT R39, RZ, 0x7610, R39 ;  /* 0x00007610ff277816 */ /* 0x000fe20000000027 */
[----:B-1----:R-:W1:Y:S02]  /*20a50*/  LDC R31, c[0x0][0x3a0] ;  /* 0x0000e800ff1f7b82 */ /* 0x002e640000000800 */
[----:B------:R-:W3:Y:S04]  /*20a60*/  LDL.LU R78, [R1+0x278c] ;  /* 0x00278c00014e7983 */ /* 0x000ee80000300800 */
[----:B------:R4:W-:Y:S01]  /*20a70*/  STS.U16 [R42+UR76+0x37e00], R29 ;  /* 0x037e001d2a007988 */ /* 0x0009e2000800044c */
[----:B------:R-:W-:Y:S01]  /*20a80*/  PRMT R38, RZ, 0x7610, R38 ;  /* 0x00007610ff267816 */ /* 0x000fe20000000026 */
[----:B----4-:R-:W4:Y:S02]  /*20a90*/  LDC R30, c[0x0][0x3ac] ;  /* 0x0000eb00ff1e7b82 */ /* 0x010f240000000800 */
[----:B------:R-:W4:Y:S04]  /*20aa0*/  LDL.LU R79, [R1+0x2788] ;  /* 0x00278800014f7983 */ /* 0x000f280000300800 */
[----:B------:R0:W-:Y:S04]  /*20ab0*/  STS.U16 [R41+UR76+0x1280], R43 ;  /* 0x0012802b29007988 */ /* 0x0001e8000800044c */
[----:B------:R-:W4:Y:S04]  /*20ac0*/  LDL.LU R42, [R1+0x2784] ;  /* 0x00278400012a7983 */ /* 0x000f280000300800 */
[----:B------:R0:W-:Y:S04]  /*20ad0*/  STS.U16 [R41+UR76+0x11280], R44 ;  /* 0x0112802c29007988 */ /* 0x0001e8000800044c */
[----:B0-----:R-:W4:Y:S04]  /*20ae0*/  LDL.LU R43, [R1+0x2780] ;  /* 0x00278000012b7983 */ /* 0x001f280000300800 */
        /* <DEDUP_REMOVED lines=42> */
[----:B------:R-:W4:Y:S04]  /*20d90*/  @!P1 LDG.E.U16 R38, desc[UR6][R4.64] ;  /* 0x0000000604269981 */ /* 0x000f28000c1e1500 */
[----:B0-----:R-:W4:Y:S04]  /*20da0*/  LDL.LU R90, [R1+0x273c] ;  /* 0x00273c00015a7983 */ /* 0x001f280000300800 */
[----:B------:R0:W-:Y:S04]  /*20db0*/  STS.U16 [R41+UR76+0x12680], R91 ;  /* 0x0126805b29007988 */ /* 0x0001e8000800044c */
[----:B------:R-:W4:Y:S04]  /*20dc0*/  @!P1 LDG.E.U16 R37, desc[UR6][R2.64] ;  /* 0x0000000602259981 */ /* 0x000f28000c1e1500 */
[----:B0-----:R-:W4:Y:S04]  /*20dd0*/  LDL.LU R91, [R1+0x2740] ;  /* 0x00274000015b7983 */ /* 0x001f280000300800 */
[----:B------:R0:W-:Y:S04]  /*20de0*/  STS.U16 [R41+UR76+0x22680], R92 ;  /* 0x0226805c29007988 */ /* 0x0001e8000800044c */
[----:B0-----:R-:W4:Y:S04]  /*20df0*/  LDL.LU R92, [R1+0x2744] ;  /* 0x00274400015c7983 */ /* 0x001f280000300800 */
[----:B--2---:R0:W-:Y:S04]  /*20e00*/  STS.U16 [R41+UR76+0x32680], R49 ;  /* 0x0326803129007988 */ /* 0x0041e8000800044c */
[----:B---3--:R1:W-:Y:S04]  /*20e10*/  STS.U16 [R41+UR76+0x2280], R50 ;  /* 0x0022803229007988 */ /* 0x0083e8000800044c */
        /* <DEDUP_REMOVED lines=53> */
[----:B0-----:R-:W4:Y:S04]  /*21170*/  LDL.LU R89, [R1+0x26b8] ;  /* 0x0026b80001597983 */ /* 0x001f280000300800 */
[----:B------:R0:W-:Y:S04]  /*21180*/  STS.U16 [R41+UR76+0x3280], R90 ;  /* 0x0032805a29007988 */ /* 0x0001e8000800044c */
[----:B0-----:R-:W4:Y:S04]  /*21190*/  LDL.LU R90, [R1+0x26b4] ;  /* 0x0026b400015a7983 */ /* 0x001f280000300800 */
[----:B------:R0:W-:Y:S04]  /*211a0*/  STS.U16 [R41+UR76+0x32e80], R91 ;  /* 0x032e805b29007988 */ /* 0x0001e8000800044c */
[----:B0-----:R-:W4:Y:S04]  /*211b0*/  LDL.LU R91, [R1+0x26b0] ;  /* 0x0026b000015b7983 */ /* 0x001f280000300800 */
[----:B------:R0:W-:Y:S04]  /*211c0*/  STS.U16 [R41+UR76+0x22e80], R92 ;  /* 0x022e805c29007988 */ /* 0x0001e8000800044c */
[----:B0-----:R-:W4:Y:S04]  /*211d0*/  LDL.LU R92, [R1+0x26ac] ;  /* 0x0026ac00015c7983 */ /* 0x001f280000300800 */
        /* <DEDUP_REMOVED lines=57> */
[----:B0-----:R-:W4:Y:S04]  /*21570*/  LDL.LU R90, [R1+0x22c8] ;  /* 0x0022c800015a7983 */ /* 0x001f280000300800 */
[----:B------:R0:W-:Y:S04]  /*21580*/  STS.U16 [R41+UR76+0x35280], R91 ;  /* 0x0352805b29007988 */ /* 0x0001e8000800044c */
[----:B0-----:R-:W4:Y:S04]  /*21590*/  LDL.LU R91, [R1+0x22c4] ;  /* 0x0022c400015b7983 */ /* 0x001f280000300800 */
[----:B------:R0:W-:Y:S04]  /*215a0*/  STS.U16 [R41+UR76+0x5680], R92 ;  /* 0x0056805c29007988 */ /* 0x0001e8000800044c */
[----:B0-----:R-:W4:Y:S04]  /*215b0*/  LDL.LU R92, [R1+0x22c0] ;  /* 0x0022c000015c7983 */ /* 0x001f280000300800 */
[----:B---3--:R-:W-:Y:S04]  /*215c0*/  STS.U16 [R41+UR76+0x15680], R49 ;  /* 0x0156803129007988 */ /* 0x008fe8000800044c */
[----:B--2---:R-:W-:Y:S04]  /*215d0*/  STS.U16 [R41+UR76+0x25680], R50 ;  /* 0x0256803229007988 */ /* 0x004fe8000800044c */
[----:B------:R-:W-:Y:S04]  /*215e0*/  STS.U16 [R41+UR76+0x35680], R51 ;  /* 0x0356803329007988 */ /* 0x000fe8000800044c */
[----:B------:R-:W-:Y:S04]  /*215f0*/  STS.U16 [R41+UR76+0x5a80], R80 ;  /* 0x005a805029007988 */ /* 0x000fe8000800044c */
        /* <DEDUP_REMOVED lines=10> */
[----:B0-----:R-:W2:Y:S04]  /*216a0*/  LDL.LU R46, [R1+0x295c] ;  /* 0x00295c00012e7983 */ /* 0x001ea80000300800 */
[----:B------:R0:W-:Y:S04]  /*216b0*/  STS.U16 [R41+UR76+0x36280], R84 ;  /* 0x0362805429007988 */ /* 0x0001e8000800044c */
[----:B-1----:R-:W3:Y:S04]  /*216c0*/  LDL.LU R47, [R1+0x2958] ;  /* 0x00295800012f7983 */ /* 0x002ee80000300800 */
        /* <DEDUP_REMOVED lines=31> */
[----:B------:R-:W-:Y:S04]  /*218c0*/  STS.U16 [R41+UR76+0x37280], R92 ;  /* 0x0372805c29007988 */ /* 0x000fe8000800044c */
[----:B------:R-:W-:Y:S04]  /*218d0*/  STS.U16 [R41+UR76+0x7680], R64 ;  /* 0x0076804029007988 */ /* 0x000fe8000800044c */
[----:B------:R-:W-:Y:S04]  /*218e0*/  STS.U16 [R41+UR76+0x17680], R63 ;  /* 0x0176803f29007988 */ /* 0x000fe8000800044c */
[----:B------:R0:W-:Y:S04]  /*218f0*/  STS.U16 [R41+UR76+0x27680], R62 ;  /* 0x0276803e29007988 */ /* 0x0001e8000800044c */
[----:B------:R-:W-:Y:S04]  /*21900*/  STS.U16 [R41+UR76+0x37680], R61 ;  /* 0x0376803d29007988 */ /* 0x000fe8000800044c */
[----:B------:R-:W-:Y:S01]  /*21910*/  STS.U16 [R41+UR76+0x7a80], R56 ;  /* 0x007a803829007988 */ /* 0x000fe2000800044c */
[----:B0-----:R-:W0:Y:S03]  /*21920*/  LDC R62, c[0x0][0x3b0] ;  /* 0x0000ec00ff3e7b82 */ /* 0x001e260000000800 */
[----:B------:R-:W4:Y:S04]  /*21930*/  LDL.LU R92, [R1+0x2b80] ;  /* 0x002b8000015c7983 */ /* 0x000f280000300800 */
[----:B------:R-:W-:Y:S04]  /*21940*/  STS.U16 [R41+UR76+0x17a80], R55 ;  /* 0x017a803729007988 */ /* 0x000fe8000800044c */
[----:B------:R1:W-:Y:S04]  /*21950*/  STS.U16 [R41+UR76+0x27a80], R54 ;  /* 0x027a803629007988 */ /* 0x0003e8000800044c */
[----:B------:R-:W4:Y:S04]  /*21960*/  LDL.LU R50, [R1+0x2b7c] ;  /* 0x002b7c0001327983 */ /* 0x000f280000300800 */
[----:B------:R-:W-:Y:S01]  /*21970*/  STS.U16 [R41+UR76+0x37a80], R53 ;  /* 0x037a803529007988 */ /* 0x000fe2000800044c */
[----:B-1----:R-:W1:Y:S03]  /*21980*/  LDC R54, c[0x0][0x3b0] ;  /* 0x0000ec00ff367b82 */ /* 0x002e660000000800 */
[----:B------:R-:W4:Y:S04]  /*21990*/  LDL.LU R51, [R1+0x290c] ;  /* 0x00290c0001337983 */ /* 0x000f280000300800 */
[----:B------:R-:W-:Y:S04]  /*219a0*/  STS.U16 [R41+UR76+0x7e80], R36 ;  /* 0x007e802429007988 */ /* 0x000fe8000800044c */
[----:B------:R-:W4:Y:S04]  /*219b0*/  LDL.LU R80, [R1+0x2908] ;  /* 0x0029080001507983 */ /* 0x000f280000300800 */
[----:B------:R0:W-:Y:S04]  /*219c0*/  STS.U16 [R41+UR76+0x17e80], R35 ;  /* 0x017e802329007988 */ /* 0x0001e8000800044c */
[----:B------:R-:W4:Y:S04]  /*219d0*/  LDL.LU R77, [R1+0x2904] ;  /* 0x00290400014d7983 */ /* 0x000f280000300800 */
[----:B------:R0:W-:Y:S02]  /*219e0*/  STS.U16 [R41+UR76+0x27e80], R34 ;  /* 0x027e802229007988 */ /* 0x0001e4000800044c */
[----:B0-----:R-:W0:Y:S02]  /*219f0*/  LDC R35, c[0x0][0x3b0] ;  /* 0x0000ec00ff237b82 */ /* 0x001e240000000800 */
[----:B------:R-:W4:Y:S04]  /*21a00*/  LDL.LU R78, [R1+0x2900] ;  /* 0x00290000014e7983 */ /* 0x000f280000300800 */
[----:B------:R1:W-:Y:S02]  /*21a10*/  STS.U16 [R41+UR76+0x37e80], R33 ;  /* 0x037e802129007988 */ /* 0x0003e4000800044c */
[----:B------:R-:W0:Y:S02]  /*21a20*/  LDC R34, c[0x0][0x3b0] ;  /* 0x0000ec00ff227b82 */ /* 0x000e240000000800 */
[----:B------:R-:W4:Y:S04]  /*21a30*/  LDL.LU R79, [R1+0x291c] ;  /* 0x00291c00014f7983 */ /* 0x000f280000300800 */
[----:B-1----:R-:W4:Y:S02]  /*21a40*/  LDL.LU R41, [R1+0x2918] ;  /* 0x0029180001297983 */ /* 0x002f240000300800 */
[----:B------:R-:W1:Y:S02]  /*21a50*/  LDC R33, c[0x0][0x3b0] ;  /* 0x0000ec00ff217b82 */ /* 0x000e640000000800 */
[----:B------:R-:W4:Y:S04]  /*21a60*/  LDL.LU R42, [R1+0x2914] ;  /* 0x00291400012a7983 */ /* 0x000f280000300800 */
[----:B------:R-:W4:Y:S04]  /*21a70*/  LDL.LU R43, [R1+0x2910] ;  /* 0x00291000012b7983 */ /* 0x000f280000300800 */
[----:B------:R-:W4:Y:S04]  /*21a80*/  LDL.LU R44, [R1+0x292c] ;  /* 0x00292c00012c7983 */ /* 0x000f280000300800 */
[----:B------:R-:W4:Y:S04]  /*21a90*/  LDL.LU R48, [R1+0x2928] ;  /* 0x0029280001307983 */ /* 0x000f280000300800 */
[----:B------:R-:W4:Y:S04]  /*21aa0*/  LDL.LU R45, [R1+0x2924] ;  /* 0x00292400012d7983 */ /* 0x000f280000300800 */
[----:B--2---:R2:W-:Y:S04]  /*21ab0*/  STS.U16 [R29+UR76+0x1300], R46 ;  /* 0x0013002e1d007988 */ /* 0x0045e8000800044c */
[----:B---3--:R3:W-:Y:S04]  /*21ac0*/  STS.U16 [R29+UR76+0x11300], R47 ;  /* 0x0113002f1d007988 */ /* 0x0087e8000800044c */
[----:B--2---:R-:W2:Y:S04]  /*21ad0*/  LDL.LU R46, [R1+0x2920] ;  /* 0x00292000012e7983 */ /* 0x004ea80000300800 */
[----:B----4-:R4:W-:Y:S04]  /*21ae0*/  STS.U16 [R29+UR76+0x21300], R84 ;  /* 0x021300541d007988 */ /* 0x0109e8000800044c */
[----:B---3--:R-:W3:Y:S04]  /*21af0*/  LDL.LU R47, [R1+0x293c] ;  /* 0x00293c00012f7983 */ /* 0x008ee80000300800 */
[----:B------:R0:W-:Y:S04]  /*21b00*/  STS.U16 [R29+UR76+0x31300], R81 ;  /* 0x031300511d007988 */ /* 0x0001e8000800044c */
[----:B----4-:R-:W4:Y:S04]  /*21b10*/  LDL.LU R84, [R1+0x2938] ;  /* 0x0029380001547983 */ /* 0x010f280000300800 */
        /* <DEDUP_REMOVED lines=55> */
[----:B--2---:R0:W-:Y:S04]  /*21e90*/  STS.U16 [R29+UR76+0x31f00], R46 ;  /* 0x031f002e1d007988 */ /* 0x0041e8000800044c */
[----:B---3--:R1:W-:Y:S04]  /*21ea0*/  STS.U16 [R29+UR76+0x1b00], R47 ;  /* 0x001b002f1d007988 */ /* 0x0083e8000800044c */
[----:B0-----:R-:W2:Y:S04]  /*21eb0*/  LDL.LU R46, [R1+0x28a4] ;  /* 0x0028a400012e7983 */ /* 0x001ea80000300800 */
[----:B----4-:R0:W-:Y:S04]  /*21ec0*/  STS.U16 [R29+UR76+0x11b00], R84 ;  /* 0x011b00541d007988 */ /* 0x0101e8000800044c */
        /* <DEDUP_REMOVED lines=97> */
[----:B------:R-:W-:Y:S01]  /*224e0*/  STS.U16 [R29+UR76+0x25300], R51 ;  /* 0x025300331d007988 */ /* 0x000fe2000800044c */
[----:B0-----:R-:W0:Y:S03]  /*224f0*/  LDC R50, c[0x0][0x3b0] ;  /* 0x0000ec00ff327b82 */ /* 0x001e260000000800 */
        /* <DEDUP_REMOVED lines=10> */
[----:B--2---:R-:W-:Y:S04]  /*225a0*/  STS.U16 [R29+UR76+0x15f00], R46 ;  /* 0x015f002e1d007988 */ /* 0x004fe8000800044c */
[----:B---3--:R-:W-:Y:S04]  /*225b0*/  STS.U16 [R29+UR76+0x25f00], R47 ;  /* 0x025f002f1d007988 */ /* 0x008fe8000800044c */
[----:B----4-:R-:W-:Y:S04]  /*225c0*/  STS.U16 [R29+UR76+0x35f00], R84 ;  /* 0x035f00541d007988 */ /* 0x010fe8000800044c */
[----:B------:R1:W-:Y:S04]  /*225d0*/  STS.U16 [R29+UR76+0x6300], R81 ;  /* 0x006300511d007988 */ /* 0x0003e8000800044c */
[----:B------:R2:W-:Y:S04]  /*225e0*/  STS.U16 [R29+UR76+0x16300], R82 ;  /* 0x016300521d007988 */ /* 0x0005e8000800044c */
[----:B-1----:R-:W3:Y:S04]  /*225f0*/  LDL.LU R81, [R1+0x2aec] ;  /* 0x002aec0001517983 */ /* 0x002ee80000300800 */
[----:B------:R1:W-:Y:S04]  /*22600*/  STS.U16 [R29+UR76+0x26300], R83 ;  /* 0x026300531d007988 */ /* 0x0003e8000800044c */
[----:B--2---:R-:W2:Y:S04]  /*22610*/  LDL.LU R82, [R1+0x2ae8] ;  /* 0x002ae80001527983 */ /* 0x004ea80000300800 */
[----:B------:R4:W-:Y:S04]  /*22620*/  STS.U16 [R29+UR76+0x36300], R19 ;  /* 0x036300131d007988 */ /* 0x0009e8000800044c */
[----:B-1----:R-:W2:Y:S04]  /*22630*/  LDL.LU R83, [R1+0x2ae4] ;  /* 0x002ae40001537983 */ /* 0x002ea80000300800 */
[----:B------:R1:W-:Y:S04]  /*22640*/  STS.U16 [R29+UR76+0x6700], R76 ;  /* 0x0067004c1d007988 */ /* 0x0003e8000800044c */
[----:B----4-:R-:W4:Y:S04]  /*22650*/  LDL.LU R19, [R1+0x2ae0] ;  /* 0x002ae00001137983 */ /* 0x010f280000300800 */
[----:B------:R0:W-:Y:S04]  /*22660*/  STS.U16 [R29+UR76+0x16700], R73 ;  /* 0x016700491d007988 */ /* 0x0001e8000800044c */
[----:B-1----:R-:W4:Y:S04]  /*22670*/  LDL.LU R76, [R1+0x2afc] ;  /* 0x002afc00014c7983 */ /* 0x002f280000300800 */
[----:B------:R1:W-:Y:S04]  /*22680*/  STS.U16 [R29+UR76+0x26700], R74 ;  /* 0x0267004a1d007988 */ /* 0x0003e8000800044c */
[----:B0-----:R-:W4:Y:S04]  /*22690*/  LDL.LU R73, [R1+0x2af8] ;  /* 0x002af80001497983 */ /* 0x001f280000300800 */
[----:B------:R0:W-:Y:S04]  /*226a0*/  STS.U16 [R29+UR76+0x36700], R75 ;  /* 0x0367004b1d007988 */ /* 0x0001e8000800044c */
[----:B-1----:R-:W4:Y:S04]  /*226b0*/  LDL.LU R74, [R1+0x2af4] ;  /* 0x002af400014a7983 */ /* 0x002f280000300800 */
[----:B------:R-:W-:Y:S04]  /*226c0*/  STS.U16 [R29+UR76+0x6b00], R72 ;  /* 0x006b00481d007988 */ /* 0x000fe8000800044c */
[----:B0-----:R-:W4:Y:S04]  /*226d0*/  LDL.LU R75, [R1+0x2af0] ;  /* 0x002af000014b7983 */ /* 0x001f280000300800 */
[----:B------:R-:W-:Y:S04]  /*226e0*/  STS.U16 [R29+UR76+0x16b00], R69 ;  /* 0x016b00451d007988 */ /* 0x000fe8000800044c */
[----:B------:R-:W-:Y:S04]  /*226f0*/  STS.U16 [R29+UR76+0x26b00], R70 ;  /* 0x026b00461d007988 */ /* 0x000fe8000800044c */
[----:B------:R-:W-:Y:S04]  /*22700*/  STS.U16 [R29+UR76+0x36b00], R71 ;  /* 0x036b00471d007988 */ /* 0x000fe8000800044c */
[----:B------:R0:W-:Y:S04]  /*22710*/  STS.U16 [R29+UR76+0x6f00], R89 ;  /* 0x006f00591d007988 */ /* 0x0001e8000800044c */
[----:B0-----:R-:W4:Y:S04]  /*22720*/  LDL.LU R89, [R1+0x2b0c] ;  /* 0x002b0c0001597983 */ /* 0x001f280000300800 */
[----:B------:R-:W4:Y:S04]  /*22730*/  LDL.LU R72, [R1+0x2b08] ;  /* 0x002b080001487983 */ /* 0x000f280000300800 */
[----:B------:R-:W4:Y:S04]  /*22740*/  LDL.LU R69, [R1+0x2b04] ;  /* 0x002b040001457983 */ /* 0x000f280000300800 */
[----:B------:R0:W-:Y:S04]  /*22750*/  STS.U16 [R29+UR76+0x16f00], R90 ;  /* 0x016f005a1d007988 */ /* 0x0001e8000800044c */
[----:B------:R-:W4:Y:S04]  /*22760*/  LDL.LU R70, [R1+0x2b00] ;  /* 0x002b000001467983 */ /* 0x000f280000300800 */
[----:B0-----:R-:W4:Y:S04]  /*22770*/  LDL.LU R90, [R1+0x2b1c] ;  /* 0x002b1c00015a7983 */ /* 0x001f280000300800 */
[----:B------:R0:W-:Y:S04]  /*22780*/  STS.U16 [R29+UR76+0x26f00], R91 ;  /* 0x026f005b1d007988 */ /* 0x0001e8000800044c */
[----:B------:R-:W4:Y:S04]  /*22790*/  LDL.LU R71, [R1+0x2b18] ;  /* 0x002b180001477983 */ /* 0x000f280000300800 */
[----:B0-----:R-:W4:Y:S04]  /*227a0*/  LDL.LU R91, [R1+0x2b14] ;  /* 0x002b1400015b7983 */ /* 0x001f280000300800 */
[----:B------:R0:W-:Y:S04]  /*227b0*/  STS.U16 [R29+UR76+0x36f00], R92 ;  /* 0x036f005c1d007988 */ /* 0x0001e8000800044c */
[----:B------:R-:W-:Y:S04]  /*227c0*/  STS.U16 [R29+UR76+0x7300], R88 ;  /* 0x007300581d007988 */ /* 0x000fe8000800044c */
[----:B------:R-:W-:Y:S04]  /*227d0*/  STS.U16 [R29+UR76+0x17300], R87 ;  /* 0x017300571d007988 */ /* 0x000fe8000800044c */
[----:B------:R1:W-:Y:S04]  /*227e0*/  STS.U16 [R29+UR76+0x27300], R86 ;  /* 0x027300561d007988 */ /* 0x0003e8000800044c */
[----:B------:R-:W-:Y:S04]  /*227f0*/  STS.U16 [R29+UR76+0x37300], R85 ;  /* 0x037300551d007988 */ /* 0x000fe8000800044c */
[----:B------:R-:W-:Y:S01]  /*22800*/  STS.U16 [R29+UR76+0x7700], R68 ;  /* 0x007700441d007988 */ /* 0x000fe2000800044c */
[----:B0-----:R-:W-:Y:S01]  /*22810*/  LOP3.LUT R92, R0, 0x70, RZ, 0x3c, !PT ;  /* 0x00000070005c7812 */ /* 0x001fe200078e3cff */
[----:B-1----:R-:W0:Y:S02]  /*22820*/  LDC R86, c[0x0][0x3b0] ;  /* 0x0000ec00ff567b82 */ /* 0x002e240000000800 */
[----:B------:R-:W-:Y:S04]  /*22830*/  STS.U16 [R29+UR76+0x17700], R67 ;  /* 0x017700431d007988 */ /* 0x000fe8000800044c */
[----:B------:R1:W-:Y:S04]  /*22840*/  STS.U16 [R29+UR76+0x27700], R66 ;  /* 0x027700421d007988 */ /* 0x0003e8000800044c */
[----:B------:R-:W-:Y:S04]  /*22850*/  STS.U16 [R29+UR76+0x37700], R65 ;  /* 0x037700411d007988 */ /* 0x000fe8000800044c */
[----:B------:R-:W-:Y:S01]  /*22860*/  STS.U16 [R29+UR76+0x7b00], R60 ;  /* 0x007b003c1d007988 */ /* 0x000fe2000800044c */
[----:B-1----:R-:W1:Y:S03]  /*22870*/  LDC R66, c[0x0][0x3b0] ;  /* 0x0000ec00ff427b82 */ /* 0x002e660000000800 */
[----:B------:R-:W-:Y:S04]  /*22880*/  STS.U16 [R29+UR76+0x17b00], R59 ;  /* 0x017b003b1d007988 */ /* 0x000fe8000800044c */
[----:B------:R0:W-:Y:S04]  /*22890*/  STS.U16 [R29+UR76+0x27b00], R58 ;  /* 0x027b003a1d007988 */ /* 0x0001e8000800044c */
[----:B------:R-:W-:Y:S04]  /*228a0*/  STS.U16 [R29+UR76+0x37b00], R57 ;  /* 0x037b00391d007988 */ /* 0x000fe8000800044c */
[----:B------:R-:W-:Y:S01]  /*228b0*/  STS.U16 [R29+UR76+0x7f00], R40 ;  /* 0x007f00281d007988 */ /* 0x000fe2000800044c */
[----:B0-----:R-:W0:Y:S03]  /*228c0*/  LDC R58, c[0x0][0x3b0] ;  /* 0x0000ec00ff3a7b82 */ /* 0x001e260000000800 */
[----:B------:R-:W-:Y:S04]  /*228d0*/  STS.U16 [R29+UR76+0x17f00], R39 ;  /* 0x017f00271d007988 */ /* 0x000fe8000800044c */
[----:B------:R1:W-:Y:S04]  /*228e0*/  STS.U16 [R29+UR76+0x27f00], R38 ;  /* 0x027f00261d007988 */ /* 0x0003e8000800044c */
[----:B------:R1:W-:Y:S04]  /*228f0*/  STS.U16 [R29+UR76+0x37f00], R37 ;  /* 0x037f00251d007988 */ /* 0x0003e8000800044c */
[----:B------:R-:W-:Y:S01]  /*22900*/  STL [R1+0x3dc4], R0 ;  /* 0x003dc40001007387 */ /* 0x000fe20000100800 */
[----:B-1----:R-:W1:Y:S08]  /*22910*/  LDC R38, c[0x0][0x3b0] ;  /* 0x0000ec00ff267b82 */ /* 0x002e700000000800 */
[----:B------:R-:W0:Y:S01]  /*22920*/  LDC R29, c[0x0][0x3ac] ;  /* 0x0000eb00ff1d7b82 */ /* 0x000e220000000800 */
[----:B---3--:R-:W-:Y:S04]  /*22930*/  STS.U16 [R92+UR76+0x1380], R81 ;  /* 0x001380515c007988 */ /* 0x008fe8000800044c */
[----:B--2---:R-:W-:Y:S04]  /*22940*/  STS.U16 [R92+UR76+0x11380], R82 ;  /* 0x011380525c007988 */ /* 0x004fe8000800044c */
[----:B------:R-:W-:Y:S04]  /*22950*/  STS.U16 [R92+UR76+0x21380], R83 ;  /* 0x021380535c007988 */ /* 0x000fe8000800044c */
[----:B----4-:R-:W-:Y:S04]  /*22960*/  STS.U16 [R92+UR76+0x31380], R19 ;  /* 0x031380135c007988 */ /* 0x010fe8000800044c */
[----:B------:R-:W-:Y:S04]  /*22970*/  STS.U16 [R92+UR76+0xf80], R76 ;  /* 0x000f804c5c007988 */ /* 0x000fe8000800044c */
[----:B------:R-:W-:Y:S04]  /*22980*/  STS.U16 [R92+UR76+0x10f80], R73 ;  /* 0x010f80495c007988 */ /* 0x000fe8000800044c */
[----:B------:R-:W-:Y:S04]  /*22990*/  STS.U16 [R92+UR76+0x20f80], R74 ;  /* 0x020f804a5c007988 */ /* 0x000fe8000800044c */
[----:B------:R-:W-:Y:S04]  /*229a0*/  STS.U16 [R92+UR76+0x30f80], R75 ;  /* 0x030f804b5c007988 */ /* 0x000fe8000800044c */
[----:B------:R2:W-:Y:S04]  /*229b0*/  STS.U16 [R92+UR76+0xb80], R89 ;  /* 0x000b80595c007988 */ /* 0x0005e8000800044c */
[----:B--2---:R-:W2:Y:S04]  /*229c0*/  LDL.LU R89, [R1+0x2b10] ;  /* 0x002b100001597983 */ /* 0x004ea80000300800 */
[----:B------:R3:W-:Y:S04]  /*229d0*/  STS.U16 [R92+UR76+0x780], R90 ;  /* 0x0007805a5c007988 */ /* 0x0007e8000800044c */
[----:B---3--:R-:W3:Y:S04]  /*229e0*/  LDL.LU R90, [R1+0x2b78] ;  /* 0x002b7800015a7983 */ /* 0x008ee80000300800 */
        /* <DEDUP_REMOVED lines=25> */
[----:B------:R1:W-:Y:S04]  /*22b80*/  STS.U16 [R92+UR76+0x20b80], R69 ;  /* 0x020b80455c007988 */ /* 0x0003e8000800044c */
[----:B------:R1:W-:Y:S04]  /*22b90*/  STS.U16 [R92+UR76+0x30b80], R70 ;  /* 0x030b80465c007988 */ /* 0x0003e8000800044c */
[----:B0-----:R-:W4:Y:S04]  /*22ba0*/  LDL.LU R72, [R1+0x2a40] ;  /* 0x002a400001487983 */ /* 0x001f280000300800 */
[----:B-1----:R-:W4:Y:S04]  /*22bb0*/  LDL.LU R69, [R1+0x2a44] ;  /* 0x002a440001457983 */ /* 0x002f280000300800 */
[----:B------:R-:W4:Y:S04]  /*22bc0*/  LDL.LU R70, [R1+0x2a48] ;  /* 0x002a480001467983 */ /* 0x000f280000300800 */
[----:B------:R-:W-:Y:S04]  /*22bd0*/  STS.U16 [R92+UR76+0x10780], R71 ;  /* 0x010780475c007988 */ /* 0x000fe8000800044c */
[----:B--2---:R0:W-:Y:S04]  /*22be0*/  STS.U16 [R92+UR76+0x30780], R89 ;  /* 0x030780595c007988 */ /* 0x0041e8000800044c */
[----:B0-----:R-:W2:Y:S04]  /*22bf0*/  LDL.LU R89, [R1+0x2a4c] ;  /* 0x002a4c0001597983 */ /* 0x001ea80000300800 */
[----:B------:R-:W2:Y:S04]  /*22c00*/  LDL.LU R71, [R1+0x2a50] ;  /* 0x002a500001477983 */ /* 0x000ea80000300800 */
[----:B---3--:R0:W-:Y:S04]  /*22c10*/  STS.U16 [R92+UR76+0x380], R90 ;  /* 0x0003805a5c007988 */ /* 0x0081e8000800044c */
[----:B0-----:R-:W3:Y:S04]  /*22c20*/  LDL.LU R90, [R1+0x2a54] ;  /* 0x002a5400015a7983 */ /* 0x001ee80000300800 */
[----:B----4-:R0:W-:Y:S04]  /*22c30*/  STS.U16 [R92+UR76+0x31780], R91 ;  /* 0x0317805b5c007988 */ /* 0x0101e8000800044c */
        /* <DEDUP_REMOVED lines=26> */
[----:B--2---:R0:W-:Y:S04]  /*22de0*/  STS.U16 [R92+UR76+0x3b80], R89 ;  /* 0x003b80595c007988 */ /* 0x0041e8000800044c */
[----:B0-----:R-:W2:Y:S04]  /*22df0*/  LDL.LU R89, [R1+0x2a5c] ;  /* 0x002a5c0001597983 */ /* 0x001ea80000300800 */
[----:B------:R-:W2:Y:S04]  /*22e00*/  LDL.LU R51, [R1+0x2a60] ;  /* 0x002a600001337983 */ /* 0x000ea80000300800 */
        /* <DEDUP_REMOVED lines=20> */
[----:B---3--:R0:W-:Y:S04]  /*22f50*/  STS.U16 [R92+UR76+0x23780], R90 ;  /* 0x0237805a5c007988 */ /* 0x0081e8000800044c */
[----:B------:R-:W3:Y:S04]  /*22f60*/  LDL.LU R75, [R1+0x2a18] ;  /* 0x002a1800014b7983 */ /* 0x000ee80000300800 */
[----:B0-----:R-:W3:Y:S04]  /*22f70*/  LDL.LU R90, [R1+0x2a14] ;  /* 0x002a1400015a7983 */ /* 0x001ee80000300800 */
[----:B------:R-:W3:Y:S04]  /*22f80*/  LDL.LU R72, [R1+0x2a10] ;  /* 0x002a100001487983 */ /* 0x000ee80000300800 */
[----:B------:R-:W3:Y:S04]  /*22f90*/  LDL.LU R69, [R1+0x2a0c] ;  /* 0x002a0c0001457983 */ /* 0x000ee80000300800 */
[----:B----4-:R0:W-:Y:S04]  /*22fa0*/  STS.U16 [R92+UR76+0x13780], R91 ;  /* 0x0137805b5c007988 */ /* 0x0101e8000800044c */
[----:B------:R-:W4:Y:S04]  /*22fb0*/  LDL.LU R70, [R1+0x2a08] ;  /* 0x002a080001467983 */ /* 0x000f280000300800 */
        /* <DEDUP_REMOVED lines=22> */
[----:B---3--:R0:W-:Y:S04]  /*23120*/  STS.U16 [R92+UR76+0x24780], R90 ;  /* 0x0247805a5c007988 */ /* 0x0081e8000800044c */
[----:B0-----:R-:W3:Y:S04]  /*23130*/  LDL.LU R90, [R1+0x29f8] ;  /* 0x0029f800015a7983 */ /* 0x001ee80000300800 */
[----:B----4-:R0:W-:Y:S04]  /*23140*/  STS.U16 [R92+UR76+0x24b80], R91 ;  /* 0x024b805b5c007988 */ /* 0x0101e8000800044c */
        /* <DEDUP_REMOVED lines=36> */
[----:B--2---:R0:W-:Y:S04]  /*23390*/  STS.U16 [R92+UR76+0x4f80], R89 ;  /* 0x004f80595c007988 */ /* 0x0041e8000800044c */
[----:B0-----:R-:W2:Y:S04]  /*233a0*/  LDL.LU R89, [R1+0x2988] ;  /* 0x0029880001597983 */ /* 0x001ea80000300800 */
[----:B---3--:R0:W-:Y:S04]  /*233b0*/  STS.U16 [R92+UR76+0x14f80], R90 ;  /* 0x014f805a5c007988 */ /* 0x0081e8000800044c */
[----:B0-----:R-:W3:Y:S04]  /*233c0*/  LDL.LU R90, [R1+0x2984] ;  /* 0x00298400015a7983 */ /* 0x001ee80000300800 */
[----:B----4-:R0:W-:Y:S04]  /*233d0*/  STS.U16 [R92+UR76+0x24f80], R91 ;  /* 0x024f805b5c007988 */ /* 0x0101e8000800044c */
[----:B0-----:R-:W4:Y:S04]  /*233e0*/  LDL.LU R91, [R1+0x2980] ;  /* 0x00298000015b7983 */ /* 0x001f280000300800 */
[----:B------:R0:W-:Y:S02]  /*233f0*/  STS.U16 [R92+UR76+0x15780], R42 ;  /* 0x0157802a5c007988 */ /* 0x0001e4000800044c */
[----:B0-----:R-:W0:Y:S02]  /*23400*/  LDC R42, c[0x0][0x3b0] ;  /* 0x0000ec00ff2a7b82 */ /* 0x001e240000000800 */
        /* <DEDUP_REMOVED lines=20> */
[----:B------:R0:W-:Y:S04]  /*23550*/  STS.U16 [R92+UR76+0x6780], R75 ;  /* 0x0067804b5c007988 */ /* 0x0001e8000800044c */
[----:B-1----:R-:W4:Y:S01]  /*23560*/  LDL.LU R73, [R1+0x1ff0] ;  /* 0x001ff00001497983 */ /* 0x002f220000300800 */
[----:B0-----:R-:W-:-:S03]  /*23570*/  VIADD R19, R28, 0xff ;  /* 0x000000ff1c137836 */ /* 0x001fc60000000000 */
[----:B------:R0:W-:Y:S04]  /*23580*/  STS.U16 [R92+UR76+0x16780], R72 ;  /* 0x016780485c007988 */ /* 0x0001e8000800044c */
[----:B------:R-:W4:Y:S04]  /*23590*/  LDL.LU R75, [R1+0x1fd0] ;  /* 0x001fd000014b7983 */ /* 0x000f280000300800 */
[----:B------:R1:W-:Y:S04]  /*235a0*/  STS.U16 [R92+UR76+0x26780], R69 ;  /* 0x026780455c007988 */ /* 0x0003e8000800044c */
[----:B0-----:R-:W4:Y:S01]  /*235b0*/  LDL.LU R72, [R1+0x1ff4] ;  /* 0x001ff40001487983 */ /* 0x001f220000300800 */
[----:B------:R-:W-:-:S03]  /*235c0*/  IMAD R42, R93, R42, RZ ;  /* 0x0000002a5d2a7224 */ /* 0x000fc600078e02ff */
[----:B------:R0:W-:Y:S04]  /*235d0*/  STS.U16 [R92+UR76+0x6b80], R71 ;  /* 0x006b80475c007988 */ /* 0x0001e8000800044c */
[----:B-1----:R-:W4:Y:S04]  /*235e0*/  LDL.LU R69, [R1+0x1fd8] ;  /* 0x001fd80001457983 */ /* 0x002f280000300800 */
[----:B0-----:R-:W4:Y:S04]  /*235f0*/  LDL.LU R71, [R1+0x1fd4] ;  /* 0x001fd40001477983 */ /* 0x001f280000300800 */
[----:B------:R-:W-:Y:S04]  /*23600*/  STL [R1+0x3e30], R92 ;  /* 0x003e305c01007387 */ /* 0x000fe80000100800 */
[----:B------:R-:W-:Y:S04]  /*23610*/  STL [R1+0x3e38], R19 ;  /* 0x003e381301007387 */ /* 0x000fe80000100800 */
[----:B------:R-:W4:Y:S04]  /*23620*/  LDL.LU R93, [R1+0x3e4c] ;  /* 0x003e4c00015d7983 */ /* 0x000f280000300800 */
[----:B------:R0:W-:Y:S02]  /*23630*/  STS.U16 [R92+UR76+0x36780], R70 ;  /* 0x036780465c007988 */ /* 0x0001e4000800044c */
[----:B0-----:R-:W0:Y:S02]  /*23640*/  S2R R70, SR_TID.X ;  /* 0x0000000000467919 */ /* 0x001e240000002100 */
[----:B------:R-:W-:Y:S04]  /*23650*/  STS.U16 [R92+UR76+0x25780], R43 ;  /* 0x0257802b5c007988 */ /* 0x000fe8000800044c */
[----:B--2---:R1:W-:Y:S04]  /*23660*/  STS.U16 [R92+UR76+0x16b80], R89 ;  /* 0x016b80595c007988 */ /* 0x0043e8000800044c */
[----:B------:R2:W-:Y:S01]  /*23670*/  STS.U16 [R92+UR76+0x25380], R78 ;  /* 0x0253804e5c007988 */ /* 0x0005e2000800044c */
[----:B-1----:R-:W1:Y:S03]  /*23680*/  LDC.64 R88, c[0x0][0x388] ;  /* 0x0000e200ff587b82 */ /* 0x002e660000000a00 */
[----:B------:R0:W-:Y:S04]  /*23690*/  STS.U16 [R92+UR76+0x25b80], R46 ;  /* 0x025b802e5c007988 */ /* 0x0001e8000800044c */
[----:B------:R0:W-:Y:S01]  /*236a0*/  STS.U16 [R92+UR76+0x36380], R74 ;  /* 0x0363804a5c007988 */ /* 0x0001e2000800044c */
[----:B--2---:R-:W2:Y:S01]  /*236b0*/  LDC R78, c[0x0][0x3b0] ;  /* 0x0000ec00ff4e7b82 */ /* 0x004ea20000000800 */
[----:B0-----:R-:W-:-:S07]  /*236c0*/  LOP3.LUT R43, R70, 0x7f, RZ, 0xc0, !PT ;  /* 0x0000007f462b7812 */ /* 0x001fce00078ec0ff */
[----:B------:R-:W0:Y:S08]  /*236d0*/  LDC R46, c[0x0][0x3b0] ;  /* 0x0000ec00ff2e7b82 */ /* 0x000e300000000800 */
[----:B------:R-:W0:Y:S08]  /*236e0*/  LDC R70, c[0x0][0x3b0] ;  /* 0x0000ec00ff467b82 */ /* 0x000e300000000800 */
[----:B------:R-:W0:Y:S01]  /*236f0*/  LDC R74, c[0x0][0x3b0] ;  /* 0x0000ec00ff4a7b82 */ /* 0x000e220000000800 */
[----:B------:R-:W-:Y:S01]  /*23700*/  IMAD R29, R43, R29, RZ ;  /* 0x0000001d2b1d7224 */ /* 0x000fe200078e02ff */
[----:B------:R-:W-:-:S03]  /*23710*/  ISETP.GT.AND P0, PT, R19, 0xff, PT ;  /* 0x000000ff1300780c */ /* 0x000fc60003f04270 */
[----:B------:R-:W-:Y:S01]  /*23720*/  IMAD R28, R30, 0x80, R29 ;  /* 0x000000801e1c7824 */ /* 0x000fe200078e021d */
[----:B------:R-:W-:Y:S02]  /*23730*/  LOP3.LUT R30, R43, 0x80, RZ, 0xfc, !PT ;  /* 0x000000802b1e7812 */ /* 0x000fe400078efcff */
[----:B-1----:R-:W-:Y:S02]  /*23740*/  LEA R88, P2, R29, R88, 0x1 ;  /* 0x000000581d587211 */ /* 0x002fe400078408ff */
[----:B------:R-:W-:Y:S02]  /*23750*/  ISETP.LT.AND P1, PT, R43, R32, P0 ;  /* 0x000000202b00720c */ /* 0x000fe40000721270 */
[----:B------:R-:W-:Y:S02]  /*23760*/  ISETP.LT.AND P0, PT, R30, R31, P0 ;  /* 0x0000001f1e00720c */ /* 0x000fe40000701270 */
[----:B------:R-:W-:Y:S01]  /*23770*/  LEA.HI.X.SX32 R89, R29, R89, 0x1, P2 ;  /* 0x000000591d597211 */ /* 0x000fe200010f0eff */
[----:B------:R-:W-:Y:S01]  /*23780*/  STS.U16 [R92+UR76+0x5380], R80 ;  /* 0x005380505c007988 */ /* 0x000fe2000800044c */
[----:B------:R-:W-:-:S03]  /*23790*/  PRMT R18, RZ, 0x7610, R18 ;  /* 0x00007610ff127816 */ /* 0x000fc60000000012 */
[----:B------:R-:W-:Y:S04]  /*237a0*/  STS.U16 [R92+UR76+0x15380], R77 ;  /* 0x0153804d5c007988 */ /* 0x000fe8000800044c */
[----:B------:R-:W-:Y:S04]  /*237b0*/  STS.U16 [R92+UR76+0x5780], R41 ;  /* 0x005780295c007988 */ /* 0x000fe8000800044c */
[----:B---3--:R-:W-:Y:S04]  /*237c0*/  STS.U16 [R92+UR76+0x26b80], R90 ;  /* 0x026b805a5c007988 */ /* 0x008fe8000800044c */
[----:B----4-:R1:W-:Y:S02]  /*237d0*/  STS.U16 [R92+UR76+0x36b80], R91 ;  /* 0x036b805b5c007988 */ /* 0x0103e4000800044c */
[----:B-1----:R-:W1:Y:S02]  /*237e0*/  LDC.64 R90, c[0x0][0x388] ;  /* 0x0000e200ff5a7b82 */ /* 0x002e640000000a00 */
[----:B------:R3:W-:Y:S01]  /*237f0*/  STS.U16 [R92+UR76+0x34f80], R51 ;  /* 0x034f80335c007988 */ /* 0x0007e2000800044c */
[----:B------:R-:W-:-:S03]  /*23800*/  IMAD.WIDE R40, R42, 0x2, R88 ;  /* 0x000000022a287825 */ /* 0x000fc600078e0258 */
[----:B------:R4:W-:Y:S01]  /*23810*/  STS.U16 [R92+UR76+0x35380], R79 ;  /* 0x0353804f5c007988 */ /* 0x0009e2000800044c */
[----:B-1----:R-:W-:-:S04]  /*23820*/  LEA R90, P4, R28, R90, 0x1 ;  /* 0x0000005a1c5a7211 */ /* 0x002fc800078808ff */
[----:B------:R-:W-:Y:S01]  /*23830*/  LEA.HI.X.SX32 R91, R28, R91, 0x1, P4 ;  /* 0x0000005b1c5b7211 */ /* 0x000fe200020f0eff */
[----:B------:R-:W-:Y:S02]  /*23840*/  IMAD R30, R44, R33, RZ ;  /* 0x000000212c1e7224 */ /* 0x000fe400078e02ff */
[----:B------:R-:W-:Y:S02]  /*23850*/  IMAD R34, R48, R34, RZ ;  /* 0x0000002230227224 */ /* 0x000fe400078e02ff */
[----:B------:R-:W-:-:S04]  /*23860*/  IMAD.WIDE R28, R30, 0x2, R88 ;  /* 0x000000021e1c7825 */ /* 0x000fc800078e0258 */
[----:B------:R-:W-:Y:S02]  /*23870*/  IMAD R38, R45, R38, RZ ;  /* 0x000000262d267224 */ /* 0x000fe400078e02ff */
[----:B------:R-:W-:-:S04]  /*23880*/  IMAD.WIDE R32, R34, 0x2, R88 ;  /* 0x0000000222207825 */ /* 0x000fc800078e0258 */
[----:B0-----:R-:W-:Y:S02]  /*23890*/  IMAD R46, R47, R46, RZ ;  /* 0x0000002e2f2e7224 */ /* 0x001fe400078e02ff */
[----:B------:R-:W-:-:S04]  /*238a0*/  IMAD.WIDE R36, R38, 0x2, R88 ;  /* 0x0000000226247825 */ /* 0x000fc800078e0258 */
[----:B------:R-:W-:Y:S02]  /*238b0*/  IMAD R50, R84, R50, RZ ;  /* 0x0000003254327224 */ /* 0x000fe400078e02ff */
        /* <DEDUP_REMOVED lines=9> */
[----:B------:R-:W-:-:S04]  /*23950*/  IMAD.WIDE R64, R66, 0x2, R88 ;  /* 0x0000000242407825 */ /* 0x000fc800078e0258 */
[----:B------:R-:W-:Y:S02]  /*23960*/  IMAD R70, R73, R70, RZ ;  /* 0x0000004649467224 */ /* 0x000fe400078e02ff */
[----:B------:R-:W-:-:S04]  /*23970*/  IMAD.WIDE R30, R30, 0x2, R90 ;  /* 0x000000021e1e7825 */ /* 0x000fc800078e025a */
[----:B------:R-:W-:Y:S02]  /*23980*/  IMAD R74, R75, R74, RZ ;  /* 0x0000004a4b4a7224 */ /* 0x000fe400078e02ff */
[----:B------:R-:W-:-:S04]  /*23990*/  IMAD.WIDE R38, R38, 0x2, R90 ;  /* 0x0000000226267825 */ /* 0x000fc800078e025a */
[----:B--2---:R-:W-:Y:S02]  /*239a0*/  IMAD R78, R72, R78, RZ ;  /* 0x0000004e484e7224 */ /* 0x004fe400078e02ff */
        /* <DEDUP_REMOVED lines=8> */
[----:B------:R-:W-:-:S04]  /*23a30*/  IMAD.WIDE R34, R34, 0x2, R90 ;  /* 0x0000000222227825 */ /* 0x000fc800078e025a */
[----:B------:R-:W-:-:S04]  /*23a40*/  IMAD.WIDE R42, R42, 0x2, R90 ;  /* 0x000000022a2a7825 */ /* 0x000fc800078e025a */
[----:B------:R-:W-:-:S04]  /*23a50*/  IMAD.WIDE R46, R46, 0x2, R90 ;  /* 0x000000022e2e7825 */ /* 0x000fc800078e025a */
[----:B---3--:R-:W-:-:S04]  /*23a60*/  IMAD.WIDE R50, R50, 0x2, R90 ;  /* 0x0000000232327825 */ /* 0x008fc800078e025a */
[----:B------:R-:W-:-:S04]  /*23a70*/  IMAD.WIDE R54, R54, 0x2, R90 ;  /* 0x0000000236367825 */ /* 0x000fc800078e025a */
[----:B------:R-:W-:-:S04]  /*23a80*/  IMAD.WIDE R58, R58, 0x2, R90 ;  /* 0x000000023a3a7825 */ /* 0x000fc800078e025a */
[----:B------:R-:W-:-:S04]  /*23a90*/  IMAD.WIDE R62, R62, 0x2, R90 ;  /* 0x000000023e3e7825 */ /* 0x000fc800078e025a */
[----:B------:R-:W-:-:S04]  /*23aa0*/  IMAD.WIDE R66, R66, 0x2, R90 ;  /* 0x0000000242427825 */ /* 0x000fc800078e025a */
[----:B------:R-:W-:-:S04]  /*23ab0*/  IMAD.WIDE R70, R70, 0x2, R90 ;  /* 0x0000000246467825 */ /* 0x000fc800078e025a */
[----:B------:R-:W-:-:S04]  /*23ac0*/  IMAD.WIDE R74, R74, 0x2, R90 ;  /* 0x000000024a4a7825 */ /* 0x000fc800078e025a */
[----:B----4-:R-:W-:-:S04]  /*23ad0*/  IMAD.WIDE R78, R78, 0x2, R90 ;  /* 0x000000024e4e7825 */ /* 0x010fc800078e025a */
[----:B------:R-:W-:-:S04]  /*23ae0*/  IMAD.WIDE R82, R82, 0x2, R90 ;  /* 0x0000000252527825 */ /* 0x000fc800078e025a */
[----:B------:R-:W-:-:S04]  /*23af0*/  IMAD.WIDE R86, R86, 0x2, R90 ;  /* 0x0000000256567825 */ /* 0x000fc800078e025a */
[----:B------:R-:W-:-:S04]  /*23b00*/  IMAD.WIDE R88, R93, 0x2, R88 ;  /* 0x000000025d587825 */ /* 0x000fc800078e0258 */
[----:B------:R-:W-:Y:S02]  /*23b10*/  IMAD.WIDE R90, R93, 0x2, R90 ;  /* 0x000000025d5a7825 */ /* 0x000fe400078e025a */
[----:B------:R-:W2:Y:S04]  /*23b20*/  LDL.LU R93, [R1+0x3e48] ;  /* 0x003e4800015d7983 */ /* 0x000ea80000300800 */
[----:B------:R0:W-:Y:S04]  /*23b30*/  STL.S16 [R1+0x1fdc], R18 ;  /* 0x001fdc1201007387 */ /* 0x0001e80000100600 */
[----:B0-----:R-:W3:Y:S01]  /*23b40*/  LDL.LU R18, [R1+0x3e44] ;  /* 0x003e440001127983 */ /* 0x001ee20000300800 */
[----:B--2---:R-:W-:-:S06]  /*23b50*/  PRMT R93, RZ, 0x7610, R93 ;  /* 0x00007610ff5d7816 */ /* 0x004fcc000000005d */
[----:B------:R-:W2:Y:S01]  /*23b60*/  @P1 LDG.E.U16 R93, desc[UR6][R28.64] ;  /* 0x000000061c5d1981 */ /* 0x000ea2000c1e1500 */
[----:B---3--:R-:W-:-:S05]  /*23b70*/  PRMT R18, RZ, 0x7610, R18 ;  /* 0x00007610ff127816 */ /* 0x008fca0000000012 */
[----:B------:R0:W-:Y:S04]  /*23b80*/  STL.S16 [R1+0x1fd8], R18 ;  /* 0x001fd81201007387 */ /* 0x0001e80000100600 */
[----:B0-----:R-:W3:Y:S01]  /*23b90*/  LDL.LU R18, [R1+0x3e40] ;  /* 0x003e400001127983 */ /* 0x001ee20000300800 */
[----:B------:R-:W-:-:S06]  /*23ba0*/  PRMT R92, RZ, 0x7610, R92 ;  /* 0x00007610ff5c7816 */ /* 0x000fcc000000005c */
[----:B------:R-:W4:Y:S01]  /*23bb0*/  @P0 LDG.E.U16 R92, desc[UR6][R30.64] ;  /* 0x000000061e5c0981 */ /* 0x000f22000c1e1500 */
[----:B---3--:R-:W-:-:S05]  /*23bc0*/  PRMT R18, RZ, 0x7610, R18 ;  /* 0x00007610ff127816 */ /* 0x008fca0000000012 */
[----:B------:R0:W-:Y:S04]  /*23bd0*/  STL.S16 [R1+0x1fd4], R18 ;  /* 0x001fd41201007387 */ /* 0x0001e80000100600 */
[----:B0-----:R-:W3:Y:S04]  /*23be0*/  LDL.LU R18, [R1+0x3e3c] ;  /* 0x003e3c0001127983 */ /* 0x001ee80000300800 */
[----:B--2---:R-:W-:Y:S04]  /*23bf0*/  STL [R1+0x200c], R93 ;  /* 0x00200c5d01007387 */ /* 0x004fe80000100800 */
[----:B------:R0:W-:Y:S04]  /*23c00*/  STL [R1+0x3dcc], R28 ;  /* 0x003dcc1c01007387 */ /* 0x0001e80000100800 */
[----:B0-----:R0:W2:Y:S04]  /*23c10*/  LDL.LU R28, [R1+0x1fd4] ;  /* 0x001fd400011c7983 */ /* 0x0010a80000300800 */
[----:B------:R-:W-:Y:S04]  /*23c20*/  STL [R1+0x3dc8], R29 ;  /* 0x003dc81d01007387 */ /* 0x000fe80000100800 */
[----:B------:R1:W-:Y:S04]  /*23c30*/  STL [R1+0x3dd4], R30 ;  /* 0x003dd41e01007387 */ /* 0x0003e80000100800 */
[----:B-1----:R0:W3:Y:S04]  /*23c40*/  LDL.LU R30, [R1+0x1fdc] ;  /* 0x001fdc00011e7983 */ /* 0x0020e80000300800 */
[----:B------:R1:W-:Y:S04]  /*23c50*/  STL [R1+0x3dd0], R31 ;  /* 0x003dd01f01007387 */ /* 0x0003e80000100800 */
[----:B-1----:R0:W3:Y:S01]  /*23c60*/  LDL.LU R31, [R1+0x1fd8] ;  /* 0x001fd800011f7983 */ /* 0x0020e20000300800 */
[----:B------:R-:W-:-:S02]  /*23c70*/  PRMT R8, RZ, 0x7610, R8 ;  /* 0x00007610ff087816 */ /* 0x000fc40000000008 */
[----:B------:R-:W-:-:S04]  /*23c80*/  PRMT R4, RZ, 0x7610, R4 ;  /* 0x00007610ff047816 */ /* 0x000fc80000000004 */
[----:B------:R-:W3:Y:S01]  /*23c90*/  @P1 LDG.E.U16 R8, desc[UR6][R32.64] ;  /* 0x0000000620081981 */ /* 0x000ee2000c1e1500 */
[----:B------:R-:W-:Y:S02]  /*23ca0*/  PRMT R0, RZ, 0x7610, R0 ;  /* 0x00007610ff007816 */ /* 0x000fe40000000000 */
[----:B------:R-:W-:Y:S01]  /*23cb0*/  PRMT R6, RZ, 0x7610, R6 ;  /* 0x00007610ff067816 */ /* 0x000fe20000000006 */
[----:B------:R-:W3:Y:S01]  /*23cc0*/  @P0 LDG.E.U16 R4, desc[UR6][R34.64] ;  /* 0x0000000622040981 */ /* 0x000ee2000c1e1500 */
[----:B------:R-:W-:-:S03]  /*23cd0*/  PRMT R19, RZ, 0x7610, R19 ;  /* 0x00007610ff137816 */ /* 0x000fc60000000013 */
[----:B------:R-:W3:Y:S04]  /*23ce0*/  @P1 LDG.E.U16 R0, desc[UR6][R44.64] ;  /* 0x000000062c001981 */ /* 0x000ee8000c1e1500 */
[----:B------:R-:W3:Y:S04]  /*23cf0*/  @P1 LDG.E.U16 R6, desc[UR6][R48.64] ;  /* 0x0000000630061981 */ /* 0x000ee8000c1e1500 */
[----:B------:R-:W3:Y:S04]  /*23d00*/  @P1 LDG.E.U16 R19, desc[UR6][R36.64] ;  /* 0x0000000624131981 */ /* 0x000ee8000c1e1500 */
[----:B----4-:R1:W-:Y:S04]  /*23d10*/  STL [R1+0x2008], R92 ;  /* 0x0020085c01007387 */ /* 0x0103e80000100800 */
[----:B-1----:R-:W4:Y:S04]  /*23d20*/  LDL R92, [R1+0x2bbc] ;  /* 0x002bbc00015c7983 */ /* 0x002f280000100800 */
[----:B--2---:R-:W2:Y:S04]  /*23d30*/  @P0 LDG.E.U16 R28, desc[UR6][R42.64] ;  /* 0x000000062a1c0981 */ /* 0x004ea8000c1e1500 */
[----:B---3--:R-:W3:Y:S04]  /*23d40*/  @P0 LDG.E.U16 R30, desc[UR6][R38.64] ;  /* 0x00000006261e0981 */ /* 0x008ee8000c1e1500 */
[----:B------:R-:W2:Y:S01]  /*23d50*/  @P1 LDG.E.U16 R31, desc[UR6][R40.64] ;  /* 0x00000006281f1981 */ /* 0x000ea2000c1e1500 */
[----:B------:R-:W1:Y:S03]  /*23d60*/  S2R R29, SR_TID.X ;  /* 0x00000000001d7919 */ /* 0x000e660000002100 */
[----:B------:R-:W-:Y:S04]  /*23d70*/  STL [R1+0x3ddc], R36 ;  /* 0x003ddc2401007387 */ /* 0x000fe80000100800 */
[----:B------:R-:W-:Y:S01]  /*23d80*/  STL [R1+0x3dd8], R37 ;  /* 0x003dd82501007387 */ /* 0x000fe20000100800 */
[----:B------:R-:W-:-:S02]  /*23d90*/  PRMT R7, RZ, 0x7610, R7 ;  /* 0x00007610ff077816 */ /* 0x000fc40000000007 */
[----:B------:R-:W-:Y:S02]  /*23da0*/  PRMT R9, RZ, 0x7610, R9 ;  /* 0x00007610ff097816 */ /* 0x000fe40000000009 */
[----:B------:R-:W-:Y:S02]  /*23db0*/  PRMT R3, RZ, 0x7610, R3 ;  /* 0x00007610ff037816 */ /* 0x000fe40000000003 */
[----:B------:R-:W-:Y:S02]  /*23dc0*/  PRMT R16, RZ, 0x7610, R16 ;  /* 0x00007610ff107816 */ /* 0x000fe40000000010 */
[----:B------:R-:W-:Y:S02]  /*23dd0*/  PRMT R11, RZ, 0x7610, R11 ;  /* 0x00007610ff0b7816 */ /* 0x000fe4000000000b */
[----:B------:R-:W-:Y:S02]  /*23de0*/  PRMT R13, RZ, 0x7610, R13 ;  /* 0x00007610ff0d7816 */ /* 0x000fe4000000000d */
[----:B------:R-:W-:-:S02]  /*23df0*/  PRMT R15, RZ, 0x7610, R15 ;  /* 0x00007610ff0f7816 */ /* 0x000fc4000000000f */
[----:B------:R-:W-:Y:S02]  /*23e00*/  PRMT R17, RZ, 0x7610, R17 ;  /* 0x00007610ff117816 */ /* 0x000fe40000000011 */
[----:B------:R-:W-:Y:S02]  /*23e10*/  PRMT R22, RZ, 0x7610, R22 ;  /* 0x00007610ff167816 */ /* 0x000fe40000000016 */
[----:B------:R-:W-:Y:S02]  /*23e20*/  PRMT R24, RZ, 0x7610, R24 ;  /* 0x00007610ff187816 */ /* 0x000fe40000000018 */
[----:B------:R-:W-:Y:S02]  /*23e30*/  PRMT R27, RZ, 0x7610, R27 ;  /* 0x00007610ff1b7816 */ /* 0x000fe4000000001b */
[----:B------:R-:W-:Y:S01]  /*23e40*/  PRMT R18, RZ, 0x7610, R18 ;  /* 0x00007610ff127816 */ /* 0x000fe20000000012 */
[----:B------:R-:W0:Y:S01]  /*23e50*/  S2R R93, SR_TID.X ;  /* 0x00000000005d7919 */ /* 0x000e220000002100 */
[----:B------:R-:W4:Y:S04]  /*23e60*/  @P0 LDG.E.U16 R7, desc[UR6][R50.64] ;  /* 0x0000000632070981 */ /* 0x000f28000c1e1500 */
        /* <DEDUP_REMOVED lines=10> */
[----:B------:R-:W4:Y:S01]  /*23f10*/  @P0 LDG.E.U16 R18, desc[UR6][R86.64] ;  /* 0x0000000656120981 */ /* 0x000f22000c1e1500 */
        /* <DEDUP_REMOVED lines=9> */
[----:B------:R-:W-:Y:S01]  /*23fb0*/  PRMT R26, RZ, 0x7610, R26 ;  /* 0x00007610ff1a7816 */ /* 0x000fe2000000001a */
[----:B0-----:R-:W-:Y:S01]  /*23fc0*/  IMAD.SHL.U32 R93, R93, 0x2, RZ ;  /* 0x000000025d5d7824 */ /* 0x001fe200078e00ff */
[----:B------:R-:W4:Y:S04]  /*23fd0*/  @P1 LDG.E.U16 R12, desc[UR6][R52.64] ;  /* 0x00000006340c1981 */ /* 0x000f28000c1e1500 */
[----:B------:R-:W4:Y:S01]  /*23fe0*/  @P1 LDG.E.U16 R2, desc[UR6][R56.64] ;  /* 0x0000000638021981 */ /* 0x000f22000c1e1500 */
[----:B------:R-:W-:-:S03]  /*23ff0*/  LOP3.LUT R93, R93, 0x7e, RZ, 0xc0, !PT ;  /* 0x0000007e5d5d7812 */ /* 0x000fc600078ec0ff */
        /* <DEDUP_REMOVED lines=8> */
[----:B---3--:R-:W-:Y:S04]  /*24080*/  STL [R1+0x3de8], R30 ;  /* 0x003de81e01007387 */ /* 0x008fe80000100800 */
[----:B------:R-:W-:Y:S04]  /*24090*/  STL [R1+0x3de4], R38 ;  /* 0x003de42601007387 */ /* 0x000fe80000100800 */
[----:B------:R-:W-:Y:S04]  /*240a0*/  STL [R1+0x3de0], R39 ;  /* 0x003de02701007387 */ /* 0x000fe80000100800 */
[----:B------:R-:W-:Y:S04]  /*240b0*/  STL [R1+0x3df4], R8 ;  /* 0x003df40801007387 */ /* 0x000fe80000100800 */
[----:B------:R-:W-:Y:S04]  /*240c0*/  STL [R1+0x3df0], R32 ;  /* 0x003df02001007387 */ /* 0x000fe80000100800 */
[----:B------:R-:W-:Y:S04]  /*240d0*/  STL [R1+0x3dec], R33 ;  /* 0x003dec2101007387 */ /* 0x000fe80000100800 */
[----:B--2---:R-:W-:Y:S04]  /*240e0*/  STL [R1+0x3e00], R31 ;  /* 0x003e001f01007387 */ /* 0x004fe80000100800 */
[----:B------:R-:W-:Y:S04]  /*240f0*/  STL [R1+0x3dfc], R40 ;  /* 0x003dfc2801007387 */ /* 0x000fe80000100800 */
[----:B------:R-:W-:Y:S04]  /*24100*/  STL [R1+0x3df8], R41 ;  /* 0x003df82901007387 */ /* 0x000fe80000100800 */
[----:B------:R-:W-:Y:S04]  /*24110*/  STL [R1+0x3e0c], R28 ;  /* 0x003e0c1c01007387 */ /* 0x000fe80000100800 */
[----:B------:R-:W-:Y:S04]  /*24120*/  STL [R1+0x3e08], R42 ;  /* 0x003e082a01007387 */ /* 0x000fe80000100800 */
[----:B------:R-:W-:Y:S04]  /*24130*/  STL [R1+0x3e04], R43 ;  /* 0x003e042b01007387 */ /* 0x000fe80000100800 */
[----:B------:R4:W-:Y:S04]  /*24140*/  STL [R1+0x3e18], R4 ;  /* 0x003e180401007387 */ /* 0x0009e80000100800 */
[----:B------:R-:W-:Y:S04]  /*24150*/  STL [R1+0x3e14], R34 ;  /* 0x003e142201007387 */ /* 0x000fe80000100800 */
[----:B------:R-:W-:Y:S04]  /*24160*/  STL [R1+0x3e10], R35 ;  /* 0x003e102301007387 */ /* 0x000fe80000100800 */
[----:B------:R-:W-:Y:S04]  /*24170*/  STL [R1+0x3e24], R0 ;  /* 0x003e240001007387 */ /* 0x000fe80000100800 */
[----:B------:R-:W-:Y:S01]  /*24180*/  STL [R1+0x3e20], R44 ;  /* 0x003e202c01007387 */ /* 0x000fe20000100800 */
[----:B----4-:R-:W-:-:S03]  /*24190*/  VIADD R4, R92, 0x82000 ;  /* 0x000820005c047836 */ /* 0x010fc60000000000 */
[----:B------:R-:W-:Y:S04]  /*241a0*/  STL [R1+0x3e1c], R45 ;  /* 0x003e1c2d01007387 */ /* 0x000fe80000100800 */
[----:B------:R-:W-:Y:S04]  /*241b0*/  STL [R1+0x3e34], R6 ;  /* 0x003e340601007387 */ /* 0x000fe80000100800 */
[----:B------:R0:W-:Y:S02]  /*241c0*/  STL [R1+0x1fe0], R19 ;  /* 0x001fe01301007387 */ /* 0x0001e40000100800 */
[----:B0-----:R-:W-:Y:S01]  /*241d0*/  VIADD R19, R92, 0x40000 ;  /* 0x000400005c137836 */ /* 0x001fe20000000000 */
[----:B-1----:R-:W-:-:S04]  /*241e0*/  SHF.R.U32.HI R92, RZ, 0x5, R29 ;  /* 0x00000005ff5c7819 */ /* 0x002fc8000001161d */
[----:B------:R-:W-:Y:S02]  /*241f0*/  ISETP.NE.U32.AND P0, PT, R92, RZ, PT ;  /* 0x000000ff5c00720c */ /* 0x000fe40003f05070 */
[----:B------:R-:W0:Y:S01]  /*24200*/  S2R R92, SR_TID.X ;  /* 0x00000000005c7919 */ /* 0x000e220000002100 */
[----:B------:R-:W-:Y:S02]  /*24210*/  SHF.R.U32.HI R0, RZ, 0x4, R19 ;  /* 0x00000004ff007819 */ /* 0x000fe40000011613 */
[----:B------:R-:W-:Y:S02]  /*24220*/  SHF.R.U32.HI R4, RZ, 0x4, R4 ;  /* 0x00000004ff047819 */ /* 0x000fe40000011604 */
[----:B------:R-:W-:Y:S01]  /*24230*/  SGXT.U32 R0, R0, 0xe ;  /* 0x0000000e0000781a */ /* 0x000fe20000000000 */
[----:B------:R1:W-:Y:S01]  /*24240*/  STL [R1+0x3e2c], R48 ;  /* 0x003e2c3001007387 */ /* 0x0003e20000100800 */
[----:B------:R-:W-:-:S03]  /*24250*/  SGXT.U32 R8, R4, 0xe ;  /* 0x0000000e0408781a */ /* 0x000fc60000000000 */
[----:B------:R-:W-:Y:S04]  /*24260*/  STL [R1+0x3e28], R49 ;  /* 0x003e283101007387 */ /* 0x000fe80000100800 */
[----:B------:R2:W-:Y:S01]  /*24270*/  STL [R1+0x2040], R0 ;  /* 0x0020400001007387 */ /* 0x0005e20000100800 */
[----:B------:R-:W-:-:S03]  /*24280*/  IMAD.MOV.U32 R4, RZ, RZ, RZ ;  /* 0x000000ffff047224 */ /* 0x000fc600078e00ff */
[----:B------:R3:W-:Y:S04]  /*24290*/  STL [R1+0x203c], R8 ;  /* 0x00203c0801007387 */ /* 0x0007e80000100800 */
[----:B-1----:R-:W4:Y:S01]  /*242a0*/  LDL.LU R48, [R1+0x2bb8] ;  /* 0x002bb80001307983 */ /* 0x002f220000300800 */
[----:B--2---:R-:W-:-:S03]  /*242b0*/  IADD3 R0, P1, PT, R0, 0x8000080, RZ ;  /* 0x0800008000007810 */ /* 0x004fc60007f3e0ff */
[----:B------:R-:W2:Y:S01]  /*242c0*/  LDL.LU R49, [R1+0x2bb4] ;  /* 0x002bb40001317983 */ /* 0x000ea20000300800 */
[----:B------:R-:W-:-:S03]  /*242d0*/  R2UR UR8, R0 ;  /* 0x00000000000872ca */ /* 0x000fc600000e0000 */
[----:B------:R-:W2:Y:S01]  /*242e0*/  LDL.LU R0, [R1+0x2bb0] ;  /* 0x002bb00001007983 */ /* 0x000ea20000300800 */
[----:B0-----:R-:W-:-:S03]  /*242f0*/  LOP3.LUT R92, R92, 0x40, RZ, 0xc0, !PT ;  /* 0x000000405c5c7812 */ /* 0x001fc600078ec0ff */
[----:B------:R-:W2:Y:S02]  /*24300*/  LDL.LU R44, [R1+0x2bac] ;  /* 0x002bac00012c7983 */ /* 0x000ea40000300800 */
[----:B------:R-:W-:Y:S01]  /*24310*/  IMAD R93, R92, 0x20, R93 ;  /* 0x000000205c5d7824 */ /* 0x000fe200078e025d */
[----:B------:R-:W-:Y:S01]  /*24320*/  IADD3.X R92, PT, PT, R4, 0x40004040, RZ, P1, !PT ;  /* 0x40004040045c7810 */ /* 0x000fe20000ffe4ff */
[----:B------:R-:W2:Y:S04]  /*24330*/  LDL.LU R45, [R1+0x2ba8] ;  /* 0x002ba800012d7983 */ /* 0x000ea80000300800 */
[----:B------:R-:W2:Y:S04]  /*24340*/  LDL.LU R4, [R1+0x2ba4] ;  /* 0x002ba40001047983 */ /* 0x000ea80000300800 */
[----:B------:R-:W2:Y:S04]  /*24350*/  LDL.LU R34, [R1+0x2ba0] ;  /* 0x002ba00001227983 */ /* 0x000ea80000300800 */
[----:B------:R-:W2:Y:S04]  /*24360*/  LDL.LU R35, [R1+0x2b9c] ;  /* 0x002b9c0001237983 */ /* 0x000ea80000300800 */
[----:B------:R-:W2:Y:S04]  /*24370*/  LDL.LU R28, [R1+0x20e4] ;  /* 0x0020e400011c7983 */ /* 0x000ea80000300800 */
[----:B------:R-:W2:Y:S01]  /*24380*/  LDL.LU R42, [R1+0x20e0] ;  /* 0x0020e000012a7983 */ /* 0x000ea20000300800 */
[----:B------:R-:W-:-:S03]  /*24390*/  IADD3 R19, P2, PT, R8, 0x2, RZ ;  /* 0x0000000208137810 */ /* 0x000fc60007f5e0ff */
[----:B------:R-:W2:Y:S04]  /*243a0*/  LDL.LU R43, [R1+0x20dc] ;  /* 0x0020dc00012b7983 */ /* 0x000ea80000300800 */
[----:B------:R-:W2:Y:S04]  /*243b0*/  LDL.LU R31, [R1+0x20d8] ;  /* 0x0020d800011f7983 */ /* 0x000ea80000300800 */
[----:B------:R-:W2:Y:S04]  /*243c0*/  LDL.LU R40, [R1+0x2060] ;  /* 0x0020600001287983 */ /* 0x000ea80000300800 */
[----:B------:R-:W2:Y:S04]  /*243d0*/  LDL.LU R41, [R1+0x205c] ;  /* 0x00205c0001297983 */ /* 0x000ea80000300800 */
[----:B---3--:R-:W3:Y:S04]  /*243e0*/  LDL.LU R8, [R1+0x2058] ;  /* 0x0020580001087983 */ /* 0x008ee80000300800 */
[----:B------:R-:W2:Y:S04]  /*243f0*/  LDL.LU R32, [R1+0x2054] ;  /* 0x0020540001207983 */ /* 0x000ea80000300800 */
[----:B------:R-:W2:Y:S04]  /*24400*/  LDL.LU R33, [R1+0x2050] ;  /* 0x0020500001217983 */ /* 0x000ea80000300800 */
[----:B------:R-:W2:Y:S04]  /*24410*/  LDL.LU R30, [R1+0x204c] ;  /* 0x00204c00011e7983 */ /* 0x000ea80000300800 */
[----:B------:R-:W2:Y:S01]  /*24420*/  LDL.LU R38, [R1+0x2048] ;  /* 0x0020480001267983 */ /* 0x000ea20000300800 */
[----:B------:R-:W-:-:S03]  /*24430*/  R2UR UR10, R19 ;  /* 0x00000000130a72ca */ /* 0x000fc600000e0000 */
[----:B------:R-:W2:Y:S04]  /*24440*/  LDL.LU R29, [R1+0x2044] ;  /* 0x00204400011d7983 */ /* 0x000ea80000300800 */
[----:B------:R-:W2:Y:S04]  /*24450*/  LDL.LU R39, [R1+0x200c] ;  /* 0x00200c0001277983 */ /* 0x000ea80000300800 */
[----:B------:R-:W2:Y:S04]  /*24460*/  LDL.LU R36, [R1+0x2008] ;  /* 0x0020080001247983 */ /* 0x000ea80000300800 */
[----:B------:R-:W2:Y:S04]  /*24470*/  LDL.LU R37, [R1+0x1fe0] ;  /* 0x001fe00001257983 */ /* 0x000ea80000300800 */
[----:B------:R-:W2:Y:S01]  /*24480*/  LDL.LU R19, [R1+0x3e38] ;  /* 0x003e380001137983 */ /* 0x000ea20000300800 */
[----:B------:R-:W-:Y:S01]  /*24490*/  IMAD.MOV.U32 R6, RZ, RZ, RZ ;  /* 0x000000ffff067224 */ /* 0x000fe200078e00ff */
[----:B------:R-:W-:-:S04]  /*244a0*/  R2UR UR9, R92 ;  /* 0x000000005c0972ca */ /* 0x000fc800000e0000 */
[----:B------:R-:W-:-:S04]  /*244b0*/  IADD3.X R6, PT, PT, R6, 0x40004040, RZ, P2, !PT ;  /* 0x4000404006067810 */ /* 0x000fc800017fe4ff */
[----:B------:R-:W-:Y:S02]  /*244c0*/  R2UR UR11, R6 ;  /* 0x00000000060b72ca */ /* 0x000fe400000e0000 */
[----:B------:R-:W3:Y:S01]  /*244d0*/  LDL.LU R6, [R1+0x3e34] ;  /* 0x003e340001067983 */ /* 0x000ee20000300800 */
[----:B--2---:R-:W-:-:S04]  /*244e0*/  SHF.R.S32.HI R92, RZ, 0x1f, R19 ;  /* 0x0000001fff5c7819 */ /* 0x004fc80000011413 */
[----:B------:R-:W-:-:S06]  /*244f0*/  LEA.HI R92, R92, R19, RZ, 0x8 ;  /* 0x000000135c5c7211 */ /* 0x000fcc00078f40ff */
[----:B------:R-:W4:Y:S04]  /*24500*/  LDL.LU R92, [R1+0x3e30] ;  /* 0x003e3000015c7983 */ /* 0x000f280000300800 */
[----:B----4-:R0:W-:Y:S04]  /*24510*/  STS.U16 [R92+UR76+0x6f80], R48 ;  /* 0x006f80305c007988 */ /* 0x0101e8000800044c */
[----:B------:R1:W-:Y:S04]  /*24520*/  STS.U16 [R92+UR76+0x16f80], R49 ;  /* 0x016f80315c007988 */ /* 0x0003e8000800044c */
[----:B------:R2:W-:Y:S04]  /*24530*/  STS.U16 [R92+UR76+0x26f80], R0 ;  /* 0x026f80005c007988 */ /* 0x0005e8000800044c */
[----:B0-----:R0:W5:Y:S04]  /*24540*/  LDL.LU R48, [R1+0x3e2c] ;  /* 0x003e2c0001307983 */ /* 0x0011680000300800 */
[----:B-1----:R0:W5:Y:S04]  /*24550*/  LDL.LU R49, [R1+0x3e28] ;  /* 0x003e280001317983 */ /* 0x0021680000300800 */
[----:B--2---:R-:W2:Y:S04]  /*24560*/  LDL.LU R0, [R1+0x3e24] ;  /* 0x003e240001007983 */ /* 0x004ea80000300800 */
[----:B------:R1:W-:Y:S04]  /*24570*/  STS.U16 [R92+UR76+0x36f80], R44 ;  /* 0x036f802c5c007988 */ /* 0x0003e8000800044c */
[----:B------:R4:W-:Y:S04]  /*24580*/  STS.U16 [R92+UR76+0x7380], R45 ;  /* 0x0073802d5c007988 */ /* 0x0009e8000800044c */
[----:B------:R0:W-:Y:S04]  /*24590*/  STS.U16 [R92+UR76+0x17380], R4 ;  /* 0x017380045c007988 */ /* 0x0001e8000800044c */
[----:B-1----:R1:W5:Y:S04]  /*245a0*/  LDL.LU R44, [R1+0x3e20] ;  /* 0x003e2000012c7983 */ /* 0x0023680000300800 */
[----:B----4-:R1:W5:Y:S04]  /*245b0*/  LDL.LU R45, [R1+0x3e1c] ;  /* 0x003e1c00012d7983 */ /* 0x0103680000300800 */
[----:B0-----:R-:W4:Y:S04]  /*245c0*/  LDL.LU R4, [R1+0x3e18] ;  /* 0x003e180001047983 */ /* 0x001f280000300800 */
[----:B------:R0:W-:Y:S04]  /*245d0*/  STS.U16 [R92+UR76+0x27380], R34 ;  /* 0x027380225c007988 */ /* 0x0001e8000800044c */
[----:B------:R1:W-:Y:S04]  /*245e0*/  STS.U16 [R92+UR76+0x37380], R35 ;  /* 0x037380235c007988 */ /* 0x0003e8000800044c */
[----:B------:R3:W-:Y:S04]  /*245f0*/  STS.U16 [R92+UR76+0x7780], R28 ;  /* 0x0077801c5c007988 */ /* 0x0007e8000800044c */
[----:B0-----:R0:W5:Y:S04]  /*24600*/  LDL.LU R34, [R1+0x3e14] ;  /* 0x003e140001227983 */ /* 0x0011680000300800 */
[----:B-1----:R0:W5:Y:S04]  /*24610*/  LDL.LU R35, [R1+0x3e10] ;  /* 0x003e100001237983 */ /* 0x0021680000300800 */
[----:B---3--:R-:W3:Y:S04]  /*24620*/  LDL.LU R28, [R1+0x3e0c] ;  /* 0x003e0c00011c7983 */ /* 0x008ee80000300800 */
[----:B------:R1:W-:Y:S04]  /*24630*/  STS.U16 [R92+UR76+0x17780], R42 ;  /* 0x0177802a5c007988 */ /* 0x0003e8000800044c */
[----:B------:R0:W-:Y:S04]  /*24640*/  STS.U16 [R92+UR76+0x27780], R43 ;  /* 0x0277802b5c007988 */ /* 0x0001e8000800044c */
[----:B------:R0:W-:Y:S04]  /*24650*/  STS.U16 [R92+UR76+0x37780], R31 ;  /* 0x0377801f5c007988 */ /* 0x0001e8000800044c */
[----:B-1----:R1:W5:Y:S04]  /*24660*/  LDL.LU R42, [R1+0x3e08] ;  /* 0x003e0800012a7983 */ /* 0x0023680000300800 */
[----:B0-----:R1:W5:Y:S04]  /*24670*/  LDL.LU R43, [R1+0x3e04] ;  /* 0x003e0400012b7983 */ /* 0x0013680000300800 */
[----:B------:R-:W2:Y:S04]  /*24680*/  LDL.LU R31, [R1+0x3e00] ;  /* 0x003e0000011f7983 */ /* 0x000ea80000300800 */
[----:B------:R0:W-:Y:S04]  /*24690*/  STS.U16 [R92+UR76+0x7b80], R40 ;  /* 0x007b80285c007988 */ /* 0x0001e8000800044c */
[----:B------:R1:W-:Y:S04]  /*246a0*/  STS.U16 [R92+UR76+0x17b80], R41 ;  /* 0x017b80295c007988 */ /* 0x0003e8000800044c */
[----:B------:R1:W-:Y:S04]  /*246b0*/  STS.U16 [R92+UR76+0x27b80], R8 ;  /* 0x027b80085c007988 */ /* 0x0003e8000800044c */
[----:B0-----:R0:W5:Y:S04]  /*246c0*/  LDL.LU R40, [R1+0x3dfc] ;  /* 0x003dfc0001287983 */ /* 0x0011680000300800 */
[----:B-1----:R0:W5:Y:S04]  /*246d0*/  LDL.LU R41, [R1+0x3df8] ;  /* 0x003df80001297983 */ /* 0x0021680000300800 */
[----:B------:R-:W2:Y:S04]  /*246e0*/  LDL.LU R8, [R1+0x3df4] ;  /* 0x003df40001087983 */ /* 0x000ea80000300800 */
[----:B------:R1:W-:Y:S04]  /*246f0*/  STS.U16 [R92+UR76+0x37b80], R32 ;  /* 0x037b80205c007988 */ /* 0x0003e8000800044c */
[----:B------:R0:W-:Y:S04]  /*24700*/  STS.U16 [R92+UR76+0x7f80], R33 ;  /* 0x007f80215c007988 */ /* 0x0001e8000800044c */
[----:B------:R0:W-:Y:S04]  /*24710*/  STS.U16 [R92+UR76+0x17f80], R30 ;  /* 0x017f801e5c007988 */ /* 0x0001e8000800044c */
[----:B-1----:R1:W5:Y:S04]  /*24720*/  LDL.LU R32, [R1+0x3df0] ;  /* 0x003df00001207983 */ /* 0x0023680000300800 */
[----:B0-----:R1:W5:Y:S04]  /*24730*/  LDL.LU R33, [R1+0x3dec] ;  /* 0x003dec0001217983 */ /* 0x0013680000300800 */
[----:B------:R-:W2:Y:S04]  /*24740*/  LDL.LU R30, [R1+0x3de8] ;  /* 0x003de800011e7983 */ /* 0x000ea80000300800 */
[----:B------:R0:W-:Y:S04]  /*24750*/  STS.U16 [R92+UR76+0x37f80], R29 ;  /* 0x037f801d5c007988 */ /* 0x0001e8000800044c */
[----:B------:R1:W-:Y:S01]  /*24760*/  STS.U16 [R92+UR76+0x27f80], R38 ;  /* 0x027f80265c007988 */ /* 0x0003e2000800044c */
[----:B0-----:R-:W-:-:S03]  /*24770*/  LOP3.LUT R29, R93, 0x10, RZ, 0x3c, !PT ;  /* 0x000000105d1d7812 */ /* 0x001fc600078e3cff */
[----:B------:R0:W-:Y:S04]  /*24780*/  STS.U16 [R93+UR76+0x80000], R39 ;  /* 0x080000275d007988 */ /* 0x0001e8000800044c */
[----:B------:R0:W-:Y:S04]  /*24790*/  STS.U16 [R93+UR76+0x81000], R36 ;  /* 0x081000245d007988 */ /* 0x0001e8000800044c */
[----:B------:R0:W-:Y:S04]  /*247a0*/  STS.U16 [R93+UR76+0x80400], R37 ;  /* 0x080400255d007988 */ /* 0x0001e8000800044c */
[----:B-1----:R1:W5:Y:S04]  /*247b0*/  LDL.LU R38, [R1+0x3de4] ;  /* 0x003de40001267983 */ /* 0x0023680000300800 */
[----:B0-----:R1:W5:Y:S04]  /*247c0*/  LDL.LU R39, [R1+0x3de0] ;  /* 0x003de00001277983 */ /* 0x0013680000300800 */
[----:B------:R1:W5:Y:S04]  /*247d0*/  LDL.LU R36, [R1+0x3ddc] ;  /* 0x003ddc0001247983 */ /* 0x0003680000300800 */
[----:B------:R1:W5:Y:S01]  /*247e0*/  LDL.LU R37, [R1+0x3dd8] ;  /* 0x003dd80001257983 */ /* 0x0003620000300800 */
[----:B------:R-:W-:-:S02]  /*247f0*/  ISETP.GE.AND P1, PT, R19, 0x100, PT ;  /* 0x000001001300780c */ /* 0x000fc40003f26270 */
[----:B------:R-:W-:Y:S01]  /*24800*/  ISETP.LT.OR P2, PT, R19, 0x100, P0 ;  /* 0x000001001300780c */ /* 0x000fe20000741670 */
[----:B--2---:R-:W-:Y:S04]  /*24810*/  STS.U16 [R93+UR76+0x81400], R30 ;  /* 0x0814001e5d007988 */ /* 0x004fe8000800044c */
[----:B------:R0:W-:Y:S04]  /*24820*/  STS.U16 [R29+UR76+0x80080], R8 ;  /* 0x080080081d007988 */ /* 0x0001e8000800044c */
[----:B------:R-:W-:Y:S04]  /*24830*/  STS.U16 [R29+UR76+0x80480], R31 ;  /* 0x0804801f1d007988 */ /* 0x000fe8000800044c */
[----:B---3--:R-:W-:Y:S01]  /*24840*/  STS.U16 [R29+UR76+0x81480], R28 ;  /* 0x0814801c1d007988 */ /* 0x008fe2000800044c */
[----:B0-----:R-:W-:-:S03]  /*24850*/  LOP3.LUT R8, R93, 0x20, RZ, 0x3c, !PT ;  /* 0x000000205d087812 */ /* 0x001fc600078e3cff */
[----:B----4-:R0:W-:Y:S04]  /*24860*/  STS.U16 [R29+UR76+0x81080], R4 ;  /* 0x081080041d007988 */ /* 0x0101e8000800044c */
[----:B------:R1:W5:Y:S04]  /*24870*/  LDL.LU R30, [R1+0x3dd4] ;  /* 0x003dd400011e7983 */ /* 0x0003680000300800 */
[----:B------:R2:W-:Y:S01]  /*24880*/  STS.U16 [R8+UR76+0x80100], R0 ;  /* 0x0801000008007988 */ /* 0x0005e2000800044c */
[----:B0-----:R-:W-:-:S03]  /*24890*/  LOP3.LUT R4, R93, 0x30, RZ, 0x3c, !PT ;  /* 0x000000305d047812 */ /* 0x001fc600078e3cff */
[----:B------:R1:W5:Y:S04]  /*248a0*/  LDL.LU R31, [R1+0x3dd0] ;  /* 0x003dd000011f7983 */ /* 0x0003680000300800 */
[----:B------:R0:W-:Y:S04]  /*248b0*/  STS.U16 [R8+UR76+0x80500], R6 ;  /* 0x0805000608007988 */ /* 0x0001e8000800044c */
[----:B------:R1:W5:Y:S04]  /*248c0*/  LDL.LU R28, [R1+0x3dcc] ;  /* 0x003dcc00011c7983 */ /* 0x0003680000300800 */
[----:B------:R3:W-:Y:S04]  /*248d0*/  STS.U16 [R8+UR76+0x81500], R7 ;  /* 0x0815000708007988 */ /* 0x0007e8000800044c */
[----:B------:R1:W5:Y:S04]  /*248e0*/  LDL.LU R29, [R1+0x3dc8] ;  /* 0x003dc800011d7983 */ /* 0x0003680000300800 */
[----:B------:R-:W-:Y:S04]  /*248f0*/  STS.U16 [R8+UR76+0x81100], R9 ;  /* 0x0811000908007988 */ /* 0x000fe8000800044c */
[----:B--2---:R1:W5:Y:S04]  /*24900*/  LDL.LU R0, [R1+0x3dc4] ;  /* 0x003dc40001007983 */ /* 0x0043680000300800 */
[----:B------:R2:W-:Y:S04]  /*24910*/  STS.U16 [R4+UR76+0x80180], R12 ;  /* 0x0801800c04007988 */ /* 0x0005e8000800044c */
[----:B0-----:R1:W5:Y:S04]  /*24920*/  LDL.LU R6, [R1+0x3dc0] ;  /* 0x003dc00001067983 */ /* 0x0013680000300800 */
[----:B---3--:R1:W5:Y:S01]  /*24930*/  LDL.LU R7, [R1+0x3dbc] ;  /* 0x003dbc0001077983 */ /* 0x0083620000300800 */
[----:B--2---:R-:W-:-:S03]  /*24940*/  LOP3.LUT R12, R93, 0x40, RZ, 0x3c, !PT ;  /* 0x000000405d0c7812 */ /* 0x004fc600078e3cff */
[----:B------:R0:W-:Y:S04]  /*24950*/  STS.U16 [R4+UR76+0x80580], R2 ;  /* 0x0805800204007988 */ /* 0x0001e8000800044c */
[----:B------:R1:W5:Y:S04]  /*24960*/  LDL.LU R8, [R1+0x3db8] ;  /* 0x003db80001087983 */ /* 0x0003680000300800 */
[----:B------:R2:W-:Y:S04]  /*24970*/  STS.U16 [R4+UR76+0x81580], R3 ;  /* 0x0815800304007988 */ /* 0x0005e8000800044c */
[----:B------:R1:W5:Y:S04]  /*24980*/  LDL.LU R9, [R1+0x3db4] ;  /* 0x003db40001097983 */ /* 0x0003680000300800 */
[----:B------:R3:W-:Y:S04]  /*24990*/  STS.U16 [R4+UR76+0x81180], R16 ;  /* 0x0811801004007988 */ /* 0x0007e8000800044c */
[----:B0-----:R1:W5:Y:S04]  /*249a0*/  LDL.LU R2, [R1+0x3db0] ;  /* 0x003db00001027983 */ /* 0x0013680000300800 */
[----:B--2---:R1:W5:Y:S01]  /*249b0*/  LDL.LU R3, [R1+0x3dac] ;  /* 0x003dac0001037983 */ /* 0x0043620000300800 */
[----:B---3--:R-:W-:-:S03]  /*249c0*/  LOP3.LUT R16, R93, 0x50, RZ, 0x3c, !PT ;  /* 0x000000505d107812 */ /* 0x008fc600078e3cff */
[----:B------:R0:W-:Y:S04]  /*249d0*/  STS.U16 [R12+UR76+0x80200], R5 ;  /* 0x080200050c007988 */ /* 0x0001e8000800044c */
[----:B------:R1:W5:Y:S04]  /*249e0*/  LDL.LU R4, [R1+0x3da8] ;  /* 0x003da80001047983 */ /* 0x0003680000300800 */
[----:B------:R2:W-:Y:S04]  /*249f0*/  STS.U16 [R12+UR76+0x80600], R10 ;  /* 0x0806000a0c007988 */ /* 0x0005e8000800044c */
[----:B0-----:R1:W5:Y:S04]  /*24a00*/  LDL.LU R5, [R1+0x3da4] ;  /* 0x003da40001057983 */ /* 0x0013680000300800 */
[----:B------:R0:W-:Y:S04]  /*24a10*/  STS.U16 [R12+UR76+0x81600], R11 ;  /* 0x0816000b0c007988 */ /* 0x0001e8000800044c */
[----:B--2---:R1:W5:Y:S04]  /*24a20*/  LDL.LU R10, [R1+0x3da0] ;  /* 0x003da000010a7983 */ /* 0x0043680000300800 */
[----:B------:R2:W-:Y:S04]  /*24a30*/  STS.U16 [R12+UR76+0x81200], R13 ;  /* 0x0812000d0c007988 */ /* 0x0005e8000800044c */
[----:B0-----:R1:W5:Y:S04]  /*24a40*/  LDL.LU R11, [R1+0x3d9c] ;  /* 0x003d9c00010b7983 */ /* 0x0013680000300800 */
[----:B------:R0:W-:Y:S04]  /*24a50*/  STS.U16 [R16+UR76+0x80280], R23 ;  /* 0x0802801710007988 */ /* 0x0001e8000800044c */
[----:B--2---:R1:W5:Y:S04]  /*24a60*/  LDL.LU R12, [R1+0x3d98] ;  /* 0x003d9800010c7983 */ /* 0x0043680000300800 */
[----:B------:R1:W5:Y:S01]  /*24a70*/  LDL.LU R13, [R1+0x3d94] ;  /* 0x003d9400010d7983 */ /* 0x0003620000300800 */
[----:B0-----:R-:W-:-:S03]  /*24a80*/  LOP3.LUT R23, R93, 0x60, RZ, 0x3c, !PT ;  /* 0x000000605d177812 */ /* 0x001fc600078e3cff */
[----:B------:R0:W-:Y:S01]  /*24a90*/  STS.U16 [R16+UR76+0x80680], R14 ;  /* 0x0806800e10007988 */ /* 0x0001e2000800044c */
[----:B------:R-:W-:-:S03]  /*24aa0*/  LOP3.LUT R93, R93, 0x70, RZ, 0x3c, !PT ;  /* 0x000000705d5d7812 */ /* 0x000fc600078e3cff */
[----:B------:R2:W-:Y:S04]  /*24ab0*/  STS.U16 [R16+UR76+0x81680], R15 ;  /* 0x0816800f10007988 */ /* 0x0005e8000800044c */
[----:B------:R3:W-:Y:S04]  /*24ac0*/  STS.U16 [R16+UR76+0x81280], R17 ;  /* 0x0812801110007988 */ /* 0x0007e8000800044c */
[----:B0-----:R1:W5:Y:S04]  /*24ad0*/  LDL.LU R14, [R1+0x3d90] ;  /* 0x003d9000010e7983 */ /* 0x0013680000300800 */
[----:B--2---:R1:W5:Y:S04]  /*24ae0*/  LDL.LU R15, [R1+0x3d8c] ;  /* 0x003d8c00010f7983 */ /* 0x0043680000300800 */
[----:B---3--:R1:W5:Y:S04]  /*24af0*/  LDL.LU R16, [R1+0x3d88] ;  /* 0x003d880001107983 */ /* 0x0083680000300800 */
[----:B------:R1:W5:Y:S04]  /*24b00*/  LDL.LU R17, [R1+0x3d84] ;  /* 0x003d840001117983 */ /* 0x0003680000300800 */
[----:B------:R0:W-:Y:S04]  /*24b10*/  STS.U16 [R23+UR76+0x80300], R20 ;  /* 0x0803001417007988 */ /* 0x0001e8000800044c */
[----:B------:R2:W-:Y:S04]  /*24b20*/  STS.U16 [R23+UR76+0x80700], R21 ;  /* 0x0807001517007988 */ /* 0x0005e8000800044c */
[----:B------:R3:W-:Y:S04]  /*24b30*/  STS.U16 [R23+UR76+0x81700], R22 ;  /* 0x0817001617007988 */ /* 0x0007e8000800044c */
[----:B0-----:R1:W5:Y:S04]  /*24b40*/  LDL.LU R20, [R1+0x3d80] ;  /* 0x003d800001147983 */ /* 0x0013680000300800 */
[----:B--2---:R1:W5:Y:S04]  /*24b50*/  LDL.LU R21, [R1+0x3d7c] ;  /* 0x003d7c0001157983 */ /* 0x0043680000300800 */
[----:B---3--:R1:W5:Y:S04]  /*24b60*/  LDL.LU R22, [R1+0x3d78] ;  /* 0x003d780001167983 */ /* 0x0083680000300800 */
[----:B------:R0:W-:Y:S04]  /*24b70*/  STS.U16 [R23+UR76+0x81300], R24 ;  /* 0x0813001817007988 */ /* 0x0001e8000800044c */
[----:B------:R2:W-:Y:S04]  /*24b80*/  STS.U16 [R93+UR76+0x80380], R25 ;  /* 0x080380195d007988 */ /* 0x0005e8000800044c */
[----:B------:R-:W-:Y:S04]  /*24b90*/  STS.U16 [R93+UR76+0x80780], R26 ;  /* 0x0807801a5d007988 */ /* 0x000fe8000800044c */
[----:B0-----:R1:W5:Y:S04]  /*24ba0*/  LDL.LU R23, [R1+0x3d74] ;  /* 0x003d740001177983 */ /* 0x0013680000300800 */
[----:B------:R-:W-:Y:S04]  /*24bb0*/  STS.U16 [R93+UR76+0x81380], R27 ;  /* 0x0813801b5d007988 */ /* 0x000fe8000800044c */
[----:B------:R0:W-:Y:S04]  /*24bc0*/  STS.U16 [R93+UR76+0x81780], R18 ;  /* 0x081780125d007988 */ /* 0x0001e8000800044c */
[----:B------:R1:W5:Y:S04]  /*24bd0*/  LDL.LU R24, [R1+0x3d70] ;  /* 0x003d700001187983 */ /* 0x0003680000300800 */
[----:B--2---:R1:W5:Y:S01]  /*24be0*/  LDL.LU R25, [R1+0x3d6c] ;  /* 0x003d6c0001197983 */ /* 0x0043620000300800 */
[----:B0-----:R-:W-:-:S03]  /*24bf0*/  SHF.R.S32.HI R93, RZ, 0x1f, R19 ;  /* 0x0000001fff5d7819 */ /* 0x001fc60000011413 */
[----:B------:R1:W5:Y:S01]  /*24c00*/  LDL.LU R26, [R1+0x3d68] ;  /* 0x003d6800011a7983 */ /* 0x0003620000300800 */
[----:B------:R-:W-:-:S03]  /*24c10*/  LEA.HI R93, R93, R19, RZ, 0x8 ;  /* 0x000000135d5d7211 */ /* 0x000fc600078f40ff */
[----:B------:R1:W5:Y:S04]  /*24c20*/  LDL.LU R27, [R1+0x3d64] ;  /* 0x003d6400011b7983 */ /* 0x0003680000300800 */
[----:B------:R1:W5:Y:S04]  /*24c30*/  LDL.LU R18, [R1+0x3d60] ;  /* 0x003d600001127983 */ /* 0x0003680000300800 */
[----:B------:R1:W5:Y:S01]  /*24c40*/  LDL.LU R19, [R1+0x3d5c] ;  /* 0x003d5c0001137983 */ /* 0x0003620000300800 */
[----:B------:R0:W-:Y:S06]  /*24c50*/  MEMBAR.ALL.CTA ;  /* 0x0000000000007992 */ /* 0x0001ec0000008000 */
[----:B0-----:R-:W0:Y:S01]  /*24c60*/  FENCE.VIEW.ASYNC.S ;  /* 0x00000000000073c6 */ /* 0x001e220000000000 */
[----:B------:R-:W-:-:S04]  /*24c70*/  SHF.R.S32.HI R93, RZ, 0x8, R93 ;  /* 0x00000008ff5d7819 */ /* 0x000fc8000001145d */
[----:B------:R-:W-:-:S05]  /*24c80*/  VIMNMX R93, PT, PT, R93, 0x1, !PT ;  /* 0x000000015d5d7848 */ /* 0x000fca0007fe0100 */
[----:B------:R-:W-:Y:S01]  /*24c90*/  VIADD R93, R93, 0xffffffff ;  /* 0xffffffff5d5d7836 */ /* 0x000fe20000000000 */
[----:B0-----:R-:W-:Y:S06]  /*24ca0*/  BAR.SYNC.DEFER_BLOCKING 0x0 ;  /* 0x0000000000007b1d */ /* 0x001fec0000010000 */
[----:B-1----:R-:W-:Y:S05]  /*24cb0*/  @P2 BRA `(.L_x_6) ;  /* 0x0000001000c02947 */ /* 0x002fea0003800000 */
[----:B-----5:R-:W-:Y:S04]  /*24cc0*/  STL.64 [R1+0x3d70], R6 ;  /* 0x003d700601007387 */ /* 0x020fe80000100a00 */
[----:B------:R0:W-:Y:S04]  /*24cd0*/  STL.64 [R1+0x3d68], R4 ;  /* 0x003d680401007387 */ /* 0x0001e80000100a00 */
[----:B0-----:R-:W2:Y:S04]  /*24ce0*/  LDL.LU.64 R4, [R1+0x1fb8] ;  /* 0x001fb80001047983 */ /* 0x001ea80000300a00 */
[----:B------:R0:W-:Y:S04]  /*24cf0*/  STL [R1+0x3d60], R2 ;  /* 0x003d600201007387 */ /* 0x0001e80000100800 */
[----:B0-----:R-:W3:Y:S01]  /*24d00*/  LDL.LU R2, [R1+0x2bbc] ;  /* 0x002bbc0001027983 */ /* 0x001ee20000300800 */
[----:B------:R-:W-:Y:S01]  /*24d10*/  IMAD.U32 R93, RZ, RZ, UR76 ;  /* 0x0000004cff5d7e24 */ /* 0x000fe2000f8e00ff */
[----:B------:R-:W-:-:S02]  /*24d20*/  ELECT P2, URZ, PT ;  /* 0x0000000000ff782f */ /* 0x000fc40003840000 */
[----:B------:R3:W-:Y:S02]  /*24d30*/  STL [R1+0x3d5c], R0 ;  /* 0x003d5c0001007387 */ /* 0x0007e40000100800 */
[----:B------:R-:W-:-:S04]  /*24d40*/  SHF.R.U32.HI R93, RZ, 0x4, R93 ;  /* 0x00000004ff5d7819 */ /* 0x000fc8000001165d */
[----:B------:R-:W-:-:S04]  /*24d50*/  SGXT.U32 R93, R93, 0xe ;  /* 0x0000000e5d5d781a */ /* 0x000fc80000000000 */
[----:B------:R-:W-:Y:S01]  /*24d60*/  LOP3.LUT R6, R93, 0x8000000, RZ, 0xfc, !PT ;  /* 0x080000005d067812 */ /* 0x000fe200078efcff */
[----:B------:R-:W-:-:S03]  /*24d70*/  @P2 IMAD.MOV.U32 R7, RZ, RZ, 0x40004040 ;  /* 0x40004040ff072424 */ /* 0x000fc600078e00ff */
[----:B------:R-:W-:Y:S02]  /*24d80*/  R2UR UR12, R6 ;  /* 0x00000000060c72ca */ /* 0x000fe400000e0000 */
[----:B------:R-:W-:-:S11]  /*24d90*/  @P2 R2UR UR25, R7 ;  /* 0x00000000071922ca */ /* 0x000fd600000e0000 */
[----:B------:R-:W-:-:S05]  /*24da0*/  IMAD.U32 R6, RZ, RZ, UR12 ;  /* 0x0000000cff067e24 */ /* 0x000fca000f8e00ff */
[----:B------:R-:W-:Y:S02]  /*24db0*/  @P2 R2UR UR24, R6 ;  /* 0x00000000061822ca */ /* 0x000fe400000e0000 */
[----:B------:R0:W5:Y:S01]  /*24dc0*/  LDL.LU.64 R6, [R1+0x3d70] ;  /* 0x003d700001067983 */ /* 0x0001620000300a00 */
[----:B------:R-:W-:Y:S01]  /*24dd0*/  UMOV UR54, 0x0 ;  /* 0x0000000000367882 */ /* 0x000fe20000000000 */
        /* <DEDUP_REMOVED lines=28> */
[----:B------:R-:W-:-:S02]  /*24fa0*/  UIADD3 UR23, UPT, UPT, UR5, 0x10, URZ ;  /* 0x0000001005177890 */ /* 0x000fc4000fffe0ff */
[----:B------:R-:W-:Y:S02]  /*24fb0*/  UIADD3 UR16, UPT, UPT, UR5, 0x10, URZ ;  /* 0x0000001005107890 */ /* 0x000fe4000fffe0ff */
[----:B------:R-:W-:Y:S02]  /*24fc0*/  UIADD3 UR67, UPT, UPT, UR5, 0x10, URZ ;  /* 0x0000001005437890 */ /* 0x000fe4000fffe0ff */
[----:B------:R-:W-:Y:S02]  /*24fd0*/  UIADD3 UR66, UPT, UPT, UR5, 0x10, URZ ;  /* 0x0000001005427890 */ /* 0x000fe4000fffe0ff */
[----:B------:R-:W-:Y:S02]  /*24fe0*/  UIADD3 UR22, UPT, UPT, UR5, 0x10, URZ ;  /* 0x0000001005167890 */ /* 0x000fe4000fffe0ff */
[----:B------:R-:W-:Y:S02]  /*24ff0*/  UIADD3 UR77, UPT, UPT, UR5, 0x10, URZ ;  /* 0x00000010054d7890 */ /* 0x000fe4000fffe0ff */
[----:B------:R-:W-:-:S02]  /*25000*/  UIADD3 UR13, UPT, UPT, UR5, 0x10, URZ ;  /* 0x00000010050d7890 */ /* 0x000fc4000fffe0ff */
[----:B------:R-:W-:Y:S01]  /*25010*/  UIADD3 UR17, UPT, UPT, UR5, 0x10, URZ ;  /* 0x0000001005117890 */ /* 0x000fe2000fffe0ff */
[----:B--2---:R-:W-:Y:S02]  /*25020*/  IMAD.MOV.U32 R5, RZ, RZ, RZ ;  /* 0x000000ffff057224 */ /* 0x004fe400078e00ff */
[----:B---3--:R-:W-:-:S03]  /*25030*/  VIADD R0, R2, 0x80000 ;  /* 0x0008000002007836 */ /* 0x008fc60000000000 */
[----:B------:R-:W-:Y:S02]  /*25040*/  @P2 MOV R2, R4 ;  /* 0x0000000400022202 */ /* 0x000fe40000000f00 */
[----:B------:R0:W5:Y:S01]  /*25050*/  LDL.LU.64 R4, [R1+0x3d68] ;  /* 0x003d680001047983 */ /* 0x0001620000300a00 */
[----:B------:R-:W-:Y:S02]  /*25060*/  SHF.R.U32.HI R0, RZ, 0x4, R0 ;  /* 0x00000004ff007819 */ /* 0x000fe40000011600 */
[----:B------:R-:W-:Y:S02]  /*25070*/  @P2 R2UR UR12, R2 ;  /* 0x00000000020c22ca */ /* 0x000fe400000e0000 */
[----:B------:R-:W-:Y:S01]  /*25080*/  SGXT.U32 R0, R0, 0xe ;  /* 0x0000000e0000781a */ /* 0x000fe20000000000 */
[----:B------:R0:W5:Y:S01]  /*25090*/  LDL.LU R2, [R1+0x3d60] ;  /* 0x003d600001027983 */ /* 0x0001620000300800 */
[----:B------:R-:W-:Y:S02]  /*250a0*/  IADD3 R93, P2, PT, R93, 0x8000080, RZ ;  /* 0x080000805d5d7810 */ /* 0x000fe40007f5e0ff */
[----:B------:R-:W-:-:S02]  /*250b0*/  R2UR UR18, R0 ;  /* 0x00000000001272ca */ /* 0x000fc400000e0000 */
[----:B------:R-:W-:Y:S01]  /*250c0*/  R2UR UR60, R93 ;  /* 0x000000005d3c72ca */ /* 0x000fe200000e0000 */
[----:B------:R-:W-:Y:S01]  /*250d0*/  IMAD.MOV.U32 R93, RZ, RZ, RZ ;  /* 0x000000ffff5d7224 */ /* 0x000fe200078e00ff */
[----:B------:R-:W-:-:S04]  /*250e0*/  IADD3 R0, P4, PT, R0, 0x2, RZ ;  /* 0x0000000200007810 */ /* 0x000fc80007f9e0ff */
[----:B------:R-:W-:Y:S02]  /*250f0*/  R2UR UR28, R0 ;  /* 0x00000000001c72ca */ /* 0x000fe400000e0000 */
[----:B------:R-:W-:-:S03]  /*25100*/  IADD3.X R0, PT, PT, R93, 0x40004040, RZ, P2, !PT ;  /* 0x400040405d007810 */ /* 0x000fc600017fe4ff */
[----:B------:R1:W-:Y:S01]  /*25110*/  UTCHMMA gdesc[UR24], gdesc[UR18], tmem[UR5], tmem[UR54], idesc[UR55], !UPT ;  /* 0x00ff3612180075ea */ /* 0x0003e2000f800005 */
[----:B------:R-:W-:Y:S02]  /*25120*/  R2UR UR61, R0 ;  /* 0x00000000003d72ca */ /* 0x000fe400000e0000 */
[----:B------:R0:W5:Y:S01]  /*25130*/  LDL.LU R0, [R1+0x3d5c] ;  /* 0x003d5c0001007983 */ /* 0x0001620000300800 */
[----:B------:R-:W-:-:S04]  /*25140*/  IADD3.X R93, PT, PT, R93, 0x40004040, RZ, P4, !PT ;  /* 0x400040405d5d7810 */ /* 0x000fc800027fe4ff */
[----:B------:R-:W-:-:S06]  /*25150*/  R2UR UR29, R93 ;  /* 0x000000005d1d72ca */ /* 0x000fcc00000e0000 */
[----:B------:R-:W-:Y:S02]  /*25160*/  UIADD3.64 UR56, UPT, UPT, UR60, 0x80, URZ ;  /* 0x000000803c387897 */ /* 0x000fe4000fffe0ff */
[----:B------:R-:W-:Y:S02]  /*25170*/  UIADD3.64 UR74, UPT, UPT, UR60, 0x100, URZ ;  /* 0x000001003c4a7897 */ /* 0x000fe4000fffe0ff */
[----:B------:R-:W-:-:S03]  /*25180*/  UIADD3.64 UR32, UPT, UPT, UR60, 0x180, URZ ;  /* 0x000001803c207897 */ /* 0x000fc6000fffe0ff */
[----:B------:R-:W-:Y:S02]  /*25190*/  UIADD3.64 UR48, UPT, UPT, UR28, 0x2, URZ ;  /* 0x000000021c307897 */ /* 0x000fe4000fffe0ff */
[----:B------:R2:W-:Y:S01]  /*251a0*/  UTCHMMA gdesc[UR60], gdesc[UR28], tmem[UR5], tmem[UR62], idesc[UR63], UPT ;  /* 0x00ff3e1c3c0075ea */ /* 0x0005e2000b800005 */
[----:B------:R-:W-:Y:S02]  /*251b0*/  UIADD3.64 UR40, UPT, UPT, UR28, 0x4, URZ ;  /* 0x000000041c287897 */ /* 0x000fe4000fffe0ff */
[----:B-1----:R-:W-:Y:S02]  /*251c0*/  UIADD3.64 UR24, UPT, UPT, UR28, 0x7e, URZ ;  /* 0x0000007e1c187897 */ /* 0x002fe4000fffe0ff */
[----:B------:R-:W-:Y:S02]  /*251d0*/  UIADD3.64 UR68, UPT, UPT, UR28, 0x80, URZ ;  /* 0x000000801c447897 */ /* 0x000fe4000fffe0ff */
[----:B------:R-:W-:Y:S01]  /*251e0*/  UIADD3.64 UR42, UPT, UPT, UR60, 0x200, URZ ;  /* 0x000002003c2a7897 */ /* 0x000fe2000fffe0ff */
[----:B------:R1:W-:Y:S01]  /*251f0*/  UTCHMMA gdesc[UR56], gdesc[UR48], tmem[UR5], tmem[UR50], idesc[UR51], UPT ;  /* 0x00ff3230380075ea */ /* 0x0003e2000b800005 */
[----:B------:R-:W-:Y:S01]  /*25200*/  UIADD3.64 UR64, UPT, UPT, UR28, 0x82, URZ ;  /* 0x000000821c407897 */ /* 0x000fe2000fffe0ff */
[----:B------:R-:W-:Y:S01]  /*25210*/  UTCHMMA gdesc[UR74], gdesc[UR40], tmem[UR5], tmem[UR46], idesc[UR47], UPT ;  /* 0x00ff2e284a0075ea */ /* 0x000fe2000b800005 */
[----:B------:R-:W-:Y:S01]  /*25220*/  UIADD3.64 UR38, UPT, UPT, UR60, 0x280, URZ ;  /* 0x000002803c267897 */ /* 0x000fe2000fffe0ff */
[----:B------:R3:W-:Y:S01]  /*25230*/  UTCHMMA gdesc[UR32], gdesc[UR24], tmem[UR5], tmem[UR44], idesc[UR45], UPT ;  /* 0x00ff2c18200075ea */ /* 0x0007e2000b800005 */
[----:B------:R-:W-:-:S02]  /*25240*/  UIADD3.64 UR58, UPT, UPT, UR28, 0x84, URZ ;  /* 0x000000841c3a7897 */ /* 0x000fc4000fffe0ff */
[----:B------:R-:W-:Y:S01]  /*25250*/  UIADD3.64 UR54, UPT, UPT, UR28, 0xfe, URZ ;  /* 0x000000fe1c367897 */ /* 0x000fe2000fffe0ff */
[----:B------:R4:W-:Y:S01]  /*25260*/  UTCHMMA gdesc[UR42], gdesc[UR68], tmem[UR5], tmem[UR72], idesc[UR73], UPT ;  /* 0x00ff48442a0075ea */ /* 0x0009e2000b800005 */
[----:B--2---:R-:W-:Y:S02]  /*25270*/  UIADD3.64 UR62, UPT, UPT, UR60, 0x380, URZ ;  /* 0x000003803c3e7897 */ /* 0x004fe4000fffe0ff */
[----:B-1----:R-:W-:Y:S01]  /*25280*/  UIADD3.64 UR50, UPT, UPT, UR28, 0x100, URZ ;  /* 0x000001001c327897 */ /* 0x002fe2000fffe0ff */
[----:B------:R1:W-:Y:S01]  /*25290*/  UTCHMMA gdesc[UR38], gdesc[UR64], tmem[UR5], tmem[UR34], idesc[UR35], UPT ;  /* 0x00ff2240260075ea */ /* 0x0003e2000b800005 */
[----:B---3--:R-:W-:Y:S02]  /*252a0*/  UIADD3.64 UR32, UPT, UPT, UR60, 0x300, URZ ;  /* 0x000003003c207897 */ /* 0x008fe4000fffe0ff */
[----:B------:R-:W-:Y:S02]  /*252b0*/  UIADD3.64 UR56, UPT, UPT, UR60, 0x400, URZ ;  /* 0x000004003c387897 */ /* 0x000fe4000fffe0ff */
[----:B------:R-:W-:-:S02]  /*252c0*/  UIADD3.64 UR46, UPT, UPT, UR28, 0x102, URZ ;  /* 0x000001021c2e7897 */ /* 0x000fc4000fffe0ff */
[----:B------:R-:W-:Y:S02]  /*252d0*/  UIADD3.64 UR74, UPT, UPT, UR60, 0x480, URZ ;  /* 0x000004803c4a7897 */ /* 0x000fe4000fffe0ff */
[----:B----4-:R-:W-:Y:S01]  /*252e0*/  UIADD3.64 UR42, UPT, UPT, UR28, 0x104, URZ ;  /* 0x000001041c2a7897 */ /* 0x010fe2000fffe0ff */
[----:B------:R2:W-:Y:S01]  /*252f0*/  UTCHMMA gdesc[UR32], gdesc[UR58], tmem[UR5], tmem[UR26], idesc[UR27], UPT ;  /* 0x00ff1a3a200075ea */ /* 0x0005e2000b800005 */
[----:B------:R-:W-:Y:S01]  /*25300*/  UIADD3.64 UR44, UPT, UPT, UR60, 0x500, URZ ;  /* 0x000005003c2c7897 */ /* 0x000fe2000fffe0ff */
[----:B------:R3:W-:Y:S01]  /*25310*/  UTCHMMA gdesc[UR62], gdesc[UR54], tmem[UR5], tmem[UR20], idesc[UR21], UPT ;  /* 0x00ff14363e0075ea */ /* 0x0007e2000b800005 */
[----:B-1----:R-:W-:Y:S01]  /*25320*/  UIADD3.64 UR38, UPT, UPT, UR28, 0x17e, URZ ;  /* 0x0000017e1c267897 */ /* 0x002fe2000fffe0ff */
[----:B------:R1:W-:Y:S01]  /*25330*/  UTCHMMA gdesc[UR56], gdesc[UR50], tmem[UR5], tmem[UR52], idesc[UR53], UPT ;  /* 0x00ff3432380075ea */ /* 0x0003e2000b800005 */
[----:B------:R-:W-:Y:S01]  /*25340*/  UIADD3.64 UR72, UPT, UPT, UR60, 0x580, URZ ;  /* 0x000005803c487897 */ /* 0x000fe2000fffe0ff */
[----:B------:R4:W-:Y:S01]  /*25350*/  UTCHMMA gdesc[UR74], gdesc[UR46], tmem[UR5], tmem[UR70], idesc[UR71], UPT ;  /* 0x00ff462e4a0075ea */ /* 0x0009e2000b800005 */
[----:B------:R-:W-:-:S02]  /*25360*/  UIADD3.64 UR34, UPT, UPT, UR60, 0x600, URZ ;  /* 0x000006003c227897 */ /* 0x000fc4000fffe0ff */
[----:B--2---:R-:W-:Y:S01]  /*25370*/  UIADD3.64 UR32, UPT, UPT, UR28, 0x180, URZ ;  /* 0x000001801c207897 */ /* 0x004fe2000fffe0ff */
[----:B------:R2:W-:Y:S01]  /*25380*/  UTCHMMA gdesc[UR44], gdesc[UR42], tmem[UR5], tmem[UR36], idesc[UR37], UPT ;  /* 0x00ff242a2c0075ea */ /* 0x0005e2000b800005 */
[----:B------:R-:W-:Y:S02]  /*25390*/  UIADD3.64 UR26, UPT, UPT, UR28, 0x182, URZ ;  /* 0x000001821c1a7897 */ /* 0x000fe4000fffe0ff */
[----:B---3--:R-:W-:Y:S01]  /*253a0*/  UIADD3.64 UR62, UPT, UPT, UR60, 0x680, URZ ;  /* 0x000006803c3e7897 */ /* 0x008fe2000fffe0ff */
[----:B------:R-:W-:Y:S01]  /*253b0*/  UTCHMMA gdesc[UR72], gdesc[UR38], tmem[UR5], tmem[UR14], idesc[UR15], UPT ;  /* 0x00ff0e26480075ea */ /* 0x000fe2000b800005 */
[----:B------:R-:W-:Y:S02]  /*253c0*/  UIADD3.64 UR20, UPT, UPT, UR28, 0x184, URZ ;  /* 0x000001841c147897 */ /* 0x000fe4000fffe0ff */
[----:B-1----:R-:W-:Y:S01]  /*253d0*/  UIADD3.64 UR56, UPT, UPT, UR60, 0x700, URZ ;  /* 0x000007003c387897 */ /* 0x002fe2000fffe0ff */
[----:B------:R1:W-:Y:S01]  /*253e0*/  UTCHMMA gdesc[UR34], gdesc[UR32], tmem[UR5], tmem[UR30], idesc[UR31], UPT ;  /* 0x00ff1e20220075ea */ /* 0x0003e2000b800005 */
[----:B----4-:R-:W-:Y:S01]  /*253f0*/  UMOV UR74, 0x0 ;  /* 0x00000000004a7882 */ /* 0x010fe20000000000 */
[----:B------:R-:W-:Y:S01]  /*25400*/  UMOV UR75, 0x8048010 ;  /* 0x08048010004b7882 */ /* 0x000fe20000000000 */
[----:B------:R-:W-:Y:S01]  /*25410*/  UIADD3.64 UR70, UPT, UPT, UR60, 0xf80, URZ ;  /* 0x00000f803c467897 */ /* 0x000fe2000fffe0ff */
[----:B------:R3:W-:Y:S01]  /*25420*/  UTCHMMA gdesc[UR62], gdesc[UR26], tmem[UR5], tmem[UR74], idesc[UR75], UPT ;  /* 0x00ff4a1a3e0075ea */ /* 0x0007e2000b800005 */
[----:B--2---:R-:W-:-:S03]  /*25430*/  UIADD3.64 UR36, UPT, UPT, UR60, 0x1000, URZ ;  /* 0x000010003c247897 */ /* 0x004fc6000fffe0ff */
[----:B------:R2:W-:Y:S01]  /*25440*/  UTCHMMA gdesc[UR56], gdesc[UR20], tmem[UR5], tmem[UR74], idesc[UR75], UPT ;  /* 0x00ff4a14380075ea */ /* 0x0005e2000b800005 */
[----:B-1----:R-:W-:Y:S02]  /*25450*/  UIADD3.64 UR30, UPT, UPT, UR60, 0x1080, URZ ;  /* 0x000010803c1e7897 */ /* 0x002fe4000fffe0ff */
[----:B---3--:R-:W-:Y:S02]  /*25460*/  UIADD3.64 UR62, UPT, UPT, UR60, 0x1100, URZ ;  /* 0x000011003c3e7897 */ /* 0x008fe4000fffe0ff */
[----:B--2---:R-:W-:Y:S01]  /*25470*/  UIADD3.64 UR56, UPT, UPT, UR60, 0x1180, URZ ;  /* 0x000011803c387897 */ /* 0x004fe2000fffe0ff */
[----:B------:R-:W-:Y:S01]  /*25480*/  UMOV UR72, 0x0 ;  /* 0x0000000000487882 */ /* 0x000fe20000000000 */
[----:B------:R-:W-:Y:S02]  /*25490*/  UMOV UR73, 0x8048010 ;  /* 0x0804801000497882 */ /* 0x000fe40000000000 */
[----:B------:R1:W-:Y:S01]  /*254a0*/  UTCHMMA gdesc[UR70], gdesc[UR18], tmem[UR23], tmem[UR72], idesc[UR73], !UPT ;  /* 0x00ff4812460075ea */ /* 0x0003e2000f800017 */
[----:B------:R-:W-:Y:S01]  /*254b0*/  UTCHMMA gdesc[UR36], gdesc[UR28], tmem[UR16], tmem[UR72], idesc[UR73], UPT ;  /* 0x00ff481c240075ea */ /* 0x000fe2000b800010 */
[----:B------:R-:W-:Y:S01]  /*254c0*/  UTCHMMA gdesc[UR30], gdesc[UR48], tmem[UR67], tmem[UR72], idesc[UR73], UPT ;  /* 0x00ff48301e0075ea */ /* 0x000fe2000b800043 */
[----:B------:R2:W-:Y:S01]  /*254d0*/  UTCHMMA gdesc[UR62], gdesc[UR40], tmem[UR66], tmem[UR72], idesc[UR73], UPT ;  /* 0x00ff48283e0075ea */ /* 0x0005e2000b800042 */
[----:B-1----:R-:W-:Y:S01]  /*254e0*/  UMOV UR70, 0x0 ;  /* 0x0000000000467882 */ /* 0x002fe20000000000 */
[----:B------:R-:W-:Y:S01]  /*254f0*/  UMOV UR71, 0x8048010 ;  /* 0x0804801000477882 */ /* 0x000fe20000000000 */
[----:B--2---:R-:W-:Y:S01]  /*25500*/  UIADD3.64 UR72, UPT, UPT, UR60, 0x1200, URZ ;  /* 0x000012003c487897 */ /* 0x004fe2000fffe0ff */
[----:B------:R1:W-:Y:S01]  /*25510*/  UTCHMMA gdesc[UR56], gdesc[UR24], tmem[UR22], tmem[UR70], idesc[UR71], UPT ;  /* 0x00ff4618380075ea */ /* 0x0003e2000b800016 */
[----:B------:R-:W-:-:S02]  /*25520*/  UIADD3 UR75, UPT, UPT, UR5, 0x10, URZ ;  /* 0x00000010054b7890 */ /* 0x000fc4000fffe0ff */
[----:B------:R-:W-:Y:S01]  /*25530*/  UIADD3.64 UR30, UPT, UPT, UR60, 0x1300, URZ ;  /* 0x000013003c1e7897 */ /* 0x000fe2000fffe0ff */
[----:B------:R-:W-:Y:S01]  /*25540*/  UMOV UR44, 0x0 ;  /* 0x00000000002c7882 */ /* 0x000fe20000000000 */
[----:B------:R-:W-:Y:S01]  /*25550*/  UMOV UR45, 0x8048010 ;  /* 0x08048010002d7882 */ /* 0x000fe20000000000 */
[----:B------:R-:W-:Y:S02]  /*25560*/  UIADD3 UR74, UPT, UPT, UR5, 0x10, URZ ;  /* 0x00000010054a7890 */ /* 0x000fe4000fffe0ff */
[----:B------:R2:W-:Y:S01]  /*25570*/  UTCHMMA gdesc[UR72], gdesc[UR68], tmem[UR77], tmem[UR52], idesc[UR53], UPT ;  /* 0x00ff3444480075ea */ /* 0x0005e2000b80004d */
[----:B-1----:R-:W-:Y:S02]  /*25580*/  UIADD3.64 UR70, UPT, UPT, UR60, 0x1280, URZ ;  /* 0x000012803c467897 */ /* 0x002fe4000fffe0ff */
[----:B------:R-:W-:Y:S02]  /*25590*/  UIADD3.64 UR66, UPT, UPT, UR60, 0x1380, URZ ;  /* 0x000013803c427897 */ /* 0x000fe4000fffe0ff */
[----:B------:R-:W-:-:S02]  /*255a0*/  UIADD3.64 UR56, UPT, UPT, UR60, 0x1400, URZ ;  /* 0x000014003c387897 */ /* 0x000fc4000fffe0ff */
[----:B--2---:R-:W-:-:S03]  /*255b0*/  UIADD3.64 UR52, UPT, UPT, UR60, 0x1480, URZ ;  /* 0x000014803c347897 */ /* 0x004fc6000fffe0ff */
[----:B------:R1:W-:Y:S01]  /*255c0*/  UTCHMMA gdesc[UR70], gdesc[UR64], tmem[UR13], tmem[UR44], idesc[UR45], UPT ;  /* 0x00ff2c40460075ea */ /* 0x0003e2000b80000d */
[----:B------:R-:W-:Y:S01]  /*255d0*/  UMOV UR34, 0x0 ;  /* 0x0000000000227882 */ /* 0x000fe20000000000 */
[----:B------:R-:W-:Y:S01]  /*255e0*/  UMOV UR35, 0x8048010 ;  /* 0x0804801000237882 */ /* 0x000fe20000000000 */
[----:B------:R2:W-:Y:S01]  /*255f0*/  UTCHMMA gdesc[UR30], gdesc[UR58], tmem[UR75], tmem[UR14], idesc[UR15], UPT ;  /* 0x00ff0e3a1e0075ea */ /* 0x0005e2000b80004b */
[----:B------:R-:W-:Y:S01]  /*25600*/  UMOV UR72, 0x0 ;  /* 0x0000000000487882 */ /* 0x000fe20000000000 */
[----:B------:R-:W-:Y:S01]  /*25610*/  UMOV UR73, 0x8048010 ;  /* 0x0804801000497882 */ /* 0x000fe20000000000 */
[----:B------:R3:W-:Y:S01]  /*25620*/  UTCHMMA gdesc[UR66], gdesc[UR54], tmem[UR74], tmem[UR34], idesc[UR35], UPT ;  /* 0x00ff2236420075ea */ /* 0x0007e2000b80004a */
[----:B------:R-:W-:Y:S01]  /*25630*/  UTCHMMA gdesc[UR56], gdesc[UR50], tmem[UR17], tmem[UR72], idesc[UR73], UPT ;  /* 0x00ff4832380075ea */ /* 0x000fe2000b800011 */
[----:B-1----:R-:W-:Y:S01]  /*25640*/  UIADD3.64 UR44, UPT, UPT, UR60, 0x1500, URZ ;  /* 0x000015003c2c7897 */ /* 0x002fe2000fffe0ff */
[----:B------:R-:W-:Y:S01]  /*25650*/  UMOV UR70, 0x0 ;  /* 0x0000000000467882 */ /* 0x000fe20000000000 */
[----:B------:R-:W-:Y:S01]  /*25660*/  UMOV UR71, 0x8048010 ;  /* 0x0804801000477882 */ /* 0x000fe20000000000 */
[----:B--2---:R-:W-:Y:S01]  /*25670*/  UIADD3.64 UR30, UPT, UPT, UR60, 0x1580, URZ ;  /* 0x000015803c1e7897 */ /* 0x004fe2000fffe0ff */
[----:B------:R-:W-:Y:S01]  /*25680*/  UTCHMMA gdesc[UR52], gdesc[UR46], tmem[UR16], tmem[UR70], idesc[UR71], UPT ;  /* 0x00ff462e340075ea */ /* 0x000fe2000b800010 */
[----:B------:R-:W-:-:S04]  /*25690*/  UIADD3 UR37, UPT, UPT, UR5, 0x10, URZ ;  /* 0x0000001005257890 */ /* 0x000fc8000fffe0ff */
[----:B------:R1:W-:Y:S01]  /*256a0*/  UTCHMMA gdesc[UR44], gdesc[UR42], tmem[UR23], tmem[UR34], idesc[UR35], UPT ;  /* 0x00ff222a2c0075ea */ /* 0x0003e2000b800017 */
[----:B---3--:R-:W-:Y:S01]  /*256b0*/  UMOV UR66, 0x0 ;  /* 0x0000000000427882 */ /* 0x008fe20000000000 */
[----:B------:R-:W-:Y:S01]  /*256c0*/  UMOV UR67, 0x8048010 ;  /* 0x0804801000437882 */ /* 0x000fe20000000000 */
[----:B------:R-:W-:Y:S01]  /*256d0*/  UIADD3 UR36, UPT, UPT, UR5, 0x10, URZ ;  /* 0x0000001005247890 */ /* 0x000fe2000fffe0ff */
[----:B------:R2:W-:Y:S01]  /*256e0*/  UTCHMMA gdesc[UR30], gdesc[UR38], tmem[UR22], tmem[UR66], idesc[UR67], UPT ;  /* 0x00ff42261e0075ea */ /* 0x0005e2000b800016 */
[----:B-1----:R-:W-:Y:S01]  /*256f0*/  UIADD3.64 UR34, UPT, UPT, UR60, 0x1600, URZ ;  /* 0x000016003c227897 */ /* 0x002fe2000fffe0ff */
[----:B------:R-:W-:Y:S01]  /*25700*/  UMOV UR52, 0x0 ;  /* 0x0000000000347882 */ /* 0x000fe20000000000 */
[----:B------:R-:W-:Y:S01]  /*25710*/  UMOV UR53, 0x8048010 ;  /* 0x0804801000357882 */ /* 0x000fe20000000000 */
[----:B--2---:R-:W-:Y:S02]  /*25720*/  UIADD3.64 UR66, UPT, UPT, UR60, 0x1680, URZ ;  /* 0x000016803c427897 */ /* 0x004fe4000fffe0ff */
[----:B------:R-:W-:-:S04]  /*25730*/  UIADD3 UR63, UPT, UPT, UR5, 0x10, URZ ;  /* 0x00000010053f7890 */ /* 0x000fc8000fffe0ff */
[----:B------:R1:W-:Y:S01]  /*25740*/  UTCHMMA gdesc[UR34], gdesc[UR32], tmem[UR37], tmem[UR52], idesc[UR53], UPT ;  /* 0x00ff3420220075ea */ /* 0x0003e2000b800025 */
[----:B------:R-:W-:Y:S01]  /*25750*/  UMOV UR44, 0x0 ;  /* 0x00000000002c7882 */ /* 0x000fe20000000000 */
[----:B------:R-:W-:Y:S01]  /*25760*/  UMOV UR45, 0x8048010 ;  /* 0x08048010002d7882 */ /* 0x000fe20000000000 */
[----:B------:R-:W-:Y:S01]  /*25770*/  UMOV UR30, 0x0 ;  /* 0x00000000001e7882 */ /* 0x000fe20000000000 */
[----:B------:R-:W-:Y:S01]  /*25780*/  UMOV UR31, 0x8048010 ;  /* 0x08048010001f7882 */ /* 0x000fe20000000000 */
[----:B------:R2:W-:Y:S01]  /*25790*/  UTCHMMA gdesc[UR66], gdesc[UR26], tmem[UR36], tmem[UR44], idesc[UR45], UPT ;  /* 0x00ff2c1a420075ea */ /* 0x0005e2000b800024 */
[----:B-1----:R-:W-:Y:S02]  /*257a0*/  UIADD3.64 UR52, UPT, UPT, UR60, 0x1700, URZ ;  /* 0x000017003c347897 */ /* 0x002fe4000fffe0ff */
[----:B------:R-:W-:Y:S02]  /*257b0*/  UIADD3 UR62, UPT, UPT, UR5, 0x20, URZ ;  /* 0x00000020053e7890 */ /* 0x000fe4000fffe0ff */
[----:B------:R-:W-:-:S02]  /*257c0*/  UIADD3 UR13, UPT, UPT, UR5, 0x20, URZ ;  /* 0x00000020050d7890 */ /* 0x000fc4000fffe0ff */
[----:B--2---:R-:W-:-:S03]  /*257d0*/  UIADD3.64 UR44, UPT, UPT, UR60, 0x1f80, URZ ;  /* 0x00001f803c2c7897 */ /* 0x004fc6000fffe0ff */
[----:B------:R1:W-:Y:S01]  /*257e0*/  UTCHMMA gdesc[UR52], gdesc[UR20], tmem[UR63], tmem[UR30], idesc[UR31], UPT ;  /* 0x00ff1e14340075ea */ /* 0x0003e2000b80003f */
[----:B------:R-:W-:Y:S02]  /*257f0*/  UIADD3 UR14, UPT, UPT, UR5, 0x20, URZ ;  /* 0x00000020050e7890 */ /* 0x000fe4000fffe0ff */
[----:B------:R-:W-:Y:S02]  /*25800*/  UIADD3.64 UR34, UPT, UPT, UR60, 0x2080, URZ ;  /* 0x000020803c227897 */ /* 0x000fe4000fffe0ff */
[----:B------:R-:W-:Y:S02]  /*25810*/  UIADD3 UR15, UPT, UPT, UR5, 0x20, URZ ;  /* 0x00000020050f7890 */ /* 0x000fe4000fffe0ff */
[----:B------:R-:W-:Y:S02]  /*25820*/  UIADD3.64 UR66, UPT, UPT, UR60, 0x2100, URZ ;  /* 0x000021003c427897 */ /* 0x000fe4000fffe0ff */
[----:B-1----:R-:W-:Y:S02]  /*25830*/  UIADD3.64 UR30, UPT, UPT, UR60, 0x2000, URZ ;  /* 0x000020003c1e7897 */ /* 0x002fe4000fffe0ff */
[----:B------:R-:W-:-:S02]  /*25840*/  UIADD3 UR17, UPT, UPT, UR5, 0x20, URZ ;  /* 0x0000002005117890 */ /* 0x000fc4000fffe0ff */
[----:B------:R-:W-:Y:S01]  /*25850*/  UIADD3.64 UR52, UPT, UPT, UR60, 0x2180, URZ ;  /* 0x000021803c347897 */ /* 0x000fe2000fffe0ff */
[----:B------:R-:W-:Y:S01]  /*25860*/  UMOV UR74, 0x0 ;  /* 0x00000000004a7882 */ /* 0x000fe20000000000 */
[----:B------:R-:W-:Y:S01]  /*25870*/  UMOV UR75, 0x8048010 ;  /* 0x08048010004b7882 */ /* 0x000fe20000000000 */
[----:B------:R-:W-:Y:S01]  /*25880*/  UMOV UR56, 0x0 ;  /* 0x0000000000387882 */ /* 0x000fe20000000000 */
[----:B------:R1:W-:Y:S01]  /*25890*/  UTCHMMA gdesc[UR44], gdesc[UR18], tmem[UR62], tmem[UR74], idesc[UR75], !UPT ;  /* 0x00ff4a122c0075ea */ /* 0x0003e2000f80003e */
[----:B------:R-:W-:Y:S01]  /*258a0*/  UMOV UR57, 0x8048010 ;  /* 0x0804801000397882 */ /* 0x000fe20000000000 */
[----:B------:R-:W-:Y:S01]  /*258b0*/  UIADD3 UR16, UPT, UPT, UR5, 0x20, URZ ;  /* 0x0000002005107890 */ /* 0x000fe2000fffe0ff */
[----:B------:R2:W-:Y:S01]  /*258c0*/  UTCHMMA gdesc[UR30], gdesc[UR28], tmem[UR13], tmem[UR72], idesc[UR73], UPT ;  /* 0x00ff481c1e0075ea */ /* 0x0005e2000b80000d */
[----:B------:R-:W-:Y:S01]  /*258d0*/  UIADD3 UR23, UPT, UPT, UR5, 0x20, URZ ;  /* 0x0000002005177890 */ /* 0x000fe2000fffe0ff */
[----:B------:R3:W-:Y:S01]  /*258e0*/  UTCHMMA gdesc[UR34], gdesc[UR48], tmem[UR14], tmem[UR70], idesc[UR71], UPT ;  /* 0x00ff4630220075ea */ /* 0x0007e2000b80000e */
[----:B------:R-:W-:Y:S01]  /*258f0*/  UIADD3 UR22, UPT, UPT, UR5, 0x20, URZ ;  /* 0x0000002005167890 */ /* 0x000fe2000fffe0ff */
[----:B------:R4:W-:Y:S01]  /*25900*/  UTCHMMA gdesc[UR66], gdesc[UR40], tmem[UR15], tmem[UR56], idesc[UR57], UPT ;  /* 0x00ff3828420075ea */ /* 0x0009e2000b80000f */
[----:B------:R-:W-:Y:S01]  /*25910*/  UIADD3 UR37, UPT, UPT, UR5, 0x20, URZ ;  /* 0x0000002005257890 */ /* 0x000fe2000fffe0ff */
[----:B------:R0:W-:Y:S01]  /*25920*/  UTCHMMA gdesc[UR52], gdesc[UR24], tmem[UR17], tmem[UR74], idesc[UR75], UPT ;  /* 0x00ff4a18340075ea */ /* 0x0001e2000b800011 */
[----:B-1----:R-:W-:-:S02]  /*25930*/  UIADD3.64 UR44, UPT, UPT, UR60, 0x2200, URZ ;  /* 0x000022003c2c7897 */ /* 0x002fc4000fffe0ff */
[----:B--2---:R-:W-:Y:S02]  /*25940*/  UIADD3.64 UR30, UPT, UPT, UR60, 0x2280, URZ ;  /* 0x000022803c1e7897 */ /* 0x004fe4000fffe0ff */
[----:B---3--:R-:W-:Y:S02]  /*25950*/  UIADD3.64 UR34, UPT, UPT, UR60, 0x2300, URZ ;  /* 0x000023003c227897 */ /* 0x008fe4000fffe0ff */
[----:B----4-:R-:W-:Y:S02]  /*25960*/  UIADD3.64 UR66, UPT, UPT, UR60, 0x2380, URZ ;  /* 0x000023803c427897 */ /* 0x010fe4000fffe0ff */
[----:B------:R-:W-:Y:S01]  /*25970*/  UIADD3 UR36, UPT, UPT, UR5, 0x20, URZ ;  /* 0x0000002005247890 */ /* 0x000fe2000fffe0ff */
[----:B------:R1:W-:Y:S01]  /*25980*/  UTCHMMA gdesc[UR44], gdesc[UR68], tmem[UR16], tmem[UR74], idesc[UR75], UPT ;  /* 0x00ff4a442c0075ea */ /* 0x0003e2000b800010 */
[----:B0-----:R-:W-:Y:S01]  /*25990*/  UIADD3.64 UR52, UPT, UPT, UR60, 0x2400, URZ ;  /* 0x000024003c347897 */ /* 0x001fe2000fffe0ff */
[----:B------:R0:W-:Y:S02]  /*259a0*/  UTCHMMA gdesc[UR30], gdesc[UR64], tmem[UR23], tmem[UR70], idesc[UR71], UPT ;  /* 0x00ff46401e0075ea */ /* 0x0001e4000b800017 */
[----:B------:R2:W-:Y:S01]  /*259b0*/  UTCHMMA gdesc[UR34], gdesc[UR58], tmem[UR22], tmem[UR56], idesc[UR57], UPT ;  /* 0x00ff383a220075ea */ /* 0x0005e2000b800016 */
[----:B------:R-:W-:Y:S01]  /*259c0*/  UIADD3 UR63, UPT, UPT, UR5, 0x20, URZ ;  /* 0x00000020053f7890 */ /* 0x000fe2000fffe0ff */
[----:B-1----:R-:W-:Y:S01]  /*259d0*/  UMOV UR44, 0x0 ;  /* 0x00000000002c7882 */ /* 0x002fe20000000000 */
[----:B------:R-:W-:Y:S01]  /*259e0*/  UMOV UR45, 0x8048010 ;  /* 0x08048010002d7882 */ /* 0x000fe20000000000 */
[----:B0-----:R-:W-:Y:S01]  /*259f0*/  UMOV UR30, 0x0 ;  /* 0x00000000001e7882 */ /* 0x001fe20000000000 */
[----:B------:R-:W-:Y:S01]  /*25a00*/  UMOV UR31, 0x8048010 ;  /* 0x08048010001f7882 */ /* 0x000fe20000000000 */
[----:B------:R0:W-:Y:S01]  /*25a10*/  UTCHMMA gdesc[UR66], gdesc[UR54], tmem[UR37], tmem[UR44], idesc[UR45], UPT ;  /* 0x00ff2c36420075ea */ /* 0x0001e2000b800025 */
[----:B------:R1:W-:Y:S01]  /*25a20*/  UTCHMMA gdesc[UR52], gdesc[UR50], tmem[UR36], tmem[UR30], idesc[UR31], UPT ;  /* 0x00ff1e32340075ea */ /* 0x0003e2000b800024 */
[----:B--2---:R-:W-:Y:S01]  /*25a30*/  UMOV UR34, 0x0 ;  /* 0x0000000000227882 */ /* 0x004fe20000000000 */
[----:B------:R-:W-:Y:S01]  /*25a40*/  UMOV UR35, 0x8048010 ;  /* 0x0804801000237882 */ /* 0x000fe20000000000 */
[----:B0-----:R-:W-:-:S02]  /*25a50*/  UIADD3.64 UR44, UPT, UPT, UR60, 0x2480, URZ ;  /* 0x000024803c2c7897 */ /* 0x001fc4000fffe0ff */
[----:B-1----:R-:W-:Y:S01]  /*25a60*/  UIADD3.64 UR30, UPT, UPT, UR60, 0x2500, URZ ;  /* 0x000025003c1e7897 */ /* 0x002fe2000fffe0ff */
[----:B------:R-:W-:Y:S01]  /*25a70*/  UMOV UR66, 0x0 ;  /* 0x0000000000427882 */ /* 0x000fe20000000000 */
[----:B------:R-:W-:Y:S01]  /*25a80*/  UMOV UR67, 0x8048010 ;  /* 0x0804801000437882 */ /* 0x000fe20000000000 */
[----:B------:R-:W-:-:S04]  /*25a90*/  UIADD3.64 UR52, UPT, UPT, UR60, 0x2680, URZ ;  /* 0x000026803c347897 */ /* 0x000fc8000fffe0ff */
[----:B------:R0:W-:Y:S02]  /*25aa0*/  UTCHMMA gdesc[UR44], gdesc[UR46], tmem[UR63], tmem[UR34], idesc[UR35], UPT ;  /* 0x00ff222e2c0075ea */ /* 0x0001e4000b80003f */
[----:B------:R1:W-:Y:S01]  /*25ab0*/  UTCHMMA gdesc[UR30], gdesc[UR42], tmem[UR62], tmem[UR66], idesc[UR67], UPT ;  /* 0x00ff422a1e0075ea */ /* 0x0003e2000b80003e */
[----:B------:R-:W-:Y:S02]  /*25ac0*/  UIADD3 UR57, UPT, UPT, UR5, 0x20, URZ ;  /* 0x0000002005397890 */ /* 0x000fe4000fffe0ff */
[----:B------:R-:W-:Y:S02]  /*25ad0*/  UIADD3 UR56, UPT, UPT, UR5, 0x30, URZ ;  /* 0x0000003005387890 */ /* 0x000fe4000fffe0ff */
[----:B0-----:R-:W-:Y:S02]  /*25ae0*/  UIADD3.64 UR34, UPT, UPT, UR60, 0x2580, URZ ;  /* 0x000025803c227897 */ /* 0x001fe4000fffe0ff */
[----:B-1----:R-:W-:Y:S02]  /*25af0*/  UIADD3.64 UR66, UPT, UPT, UR60, 0x2600, URZ ;  /* 0x000026003c427897 */ /* 0x002fe4000fffe0ff */
[----:B------:R-:W-:-:S02]  /*25b00*/  UIADD3.64 UR44, UPT, UPT, UR60, 0x2700, URZ ;  /* 0x000027003c2c7897 */ /* 0x000fc4000fffe0ff */
[----:B------:R-:W-:Y:S01]  /*25b10*/  UIADD3.64 UR30, UPT, UPT, UR60, 0x2f80, URZ ;  /* 0x00002f803c1e7897 */ /* 0x000fe2000fffe0ff */
[----:B------:R-:W-:Y:S02]  /*25b20*/  UMOV UR16, 0x0 ;  /* 0x0000000000107882 */ /* 0x000fe40000000000 */
[----:B------:R0:W-:Y:S01]  /*25b30*/  UTCHMMA gdesc[UR34], gdesc[UR38], tmem[UR13], tmem[UR72], idesc[UR73], UPT ;  /* 0x00ff4826220075ea */ /* 0x0001e2000b80000d */
[----:B------:R-:W-:Y:S01]  /*25b40*/  UMOV UR17, 0x8048010 ;  /* 0x0804801000117882 */ /* 0x000fe20000000000 */
[----:B------:R-:W-:Y:S01]  /*25b50*/  UTCHMMA gdesc[UR66], gdesc[UR32], tmem[UR14], tmem[UR74], idesc[UR75], UPT ;  /* 0x00ff4a20420075ea */ /* 0x000fe2000b80000e */
[----:B------:R-:W-:Y:S01]  /*25b60*/  UIADD3 UR23, UPT, UPT, UR5, 0x30, URZ ;  /* 0x0000003005177890 */ /* 0x000fe2000fffe0ff */
[----:B------:R1:W-:Y:S01]  /*25b70*/  UTCHMMA gdesc[UR52], gdesc[UR26], tmem[UR15], tmem[UR70], idesc[UR71], UPT ;  /* 0x00ff461a340075ea */ /* 0x0003e2000b80000f */
[----:B------:R-:W-:Y:S01]  /*25b80*/  UIADD3 UR22, UPT, UPT, UR5, 0x30, URZ ;  /* 0x0000003005167890 */ /* 0x000fe2000fffe0ff */
[----:B------:R2:W-:Y:S01]  /*25b90*/  UTCHMMA gdesc[UR44], gdesc[UR20], tmem[UR57], tmem[UR16], idesc[UR17], UPT ;  /* 0x00ff10142c0075ea */ /* 0x0005e2000b800039 */
[----:B------:R-:W-:Y:S01]  /*25ba0*/  UIADD3 UR37, UPT, UPT, UR5, 0x30, URZ ;  /* 0x0000003005257890 */ /* 0x000fe2000fffe0ff */
[----:B------:R3:W-:Y:S01]  /*25bb0*/  UTCHMMA gdesc[UR30], gdesc[UR18], tmem[UR56], tmem[UR74], idesc[UR75], !UPT ;  /* 0x00ff4a121e0075ea */ /* 0x0007e2000f800038 */
[----:B0-----:R-:W-:-:S02]  /*25bc0*/  UIADD3.64 UR34, UPT, UPT, UR60, 0x3000, URZ ;  /* 0x000030003c227897 */ /* 0x001fc4000fffe0ff */
[----:B------:R-:W-:Y:S02]  /*25bd0*/  UIADD3 UR36, UPT, UPT, UR5, 0x30, URZ ;  /* 0x0000003005247890 */ /* 0x000fe4000fffe0ff */
[----:B-1----:R-:W-:Y:S02]  /*25be0*/  UIADD3.64 UR52, UPT, UPT, UR60, 0x3080, URZ ;  /* 0x000030803c347897 */ /* 0x002fe4000fffe0ff */
[----:B--2---:R-:W-:Y:S02]  /*25bf0*/  UIADD3.64 UR44, UPT, UPT, UR60, 0x3100, URZ ;  /* 0x000031003c2c7897 */ /* 0x004fe4000fffe0ff */
[----:B---3--:R-:W-:Y:S01]  /*25c00*/  UIADD3.64 UR30, UPT, UPT, UR60, 0x3180, URZ ;  /* 0x000031803c1e7897 */ /* 0x008fe2000fffe0ff */
[----:B------:R-:W-:Y:S01]  /*25c10*/  UTCHMMA gdesc[UR34], gdesc[UR28], tmem[UR23], tmem[UR74], idesc[UR75], UPT ;  /* 0x00ff4a1c220075ea */ /* 0x000fe2000b800017 */
[----:B------:R-:W-:Y:S01]  /*25c20*/  UMOV UR66, 0x0 ;  /* 0x0000000000427882 */ /* 0x000fe20000000000 */
[----:B------:R-:W-:Y:S01]  /*25c30*/  UMOV UR67, 0x8048010 ;  /* 0x0804801000437882 */ /* 0x000fe20000000000 */
[----:B------:R-:W-:Y:S01]  /*25c40*/  UIADD3 UR72, UPT, UPT, UR5, 0x30, URZ ;  /* 0x0000003005487890 */ /* 0x000fe2000fffe0ff */
[----:B------:R-:W-:Y:S01]  /*25c50*/  UTCHMMA gdesc[UR52], gdesc[UR48], tmem[UR22], tmem[UR74], idesc[UR75], UPT ;  /* 0x00ff4a30340075ea */ /* 0x000fe2000b800016 */
[----:B------:R-:W-:Y:S01]  /*25c60*/  UIADD3.64 UR70, UPT, UPT, UR60, 0x3200, URZ ;  /* 0x000032003c467897 */ /* 0x000fe2000fffe0ff */
[----:B------:R-:W-:Y:S01]  /*25c70*/  UTCHMMA gdesc[UR44], gdesc[UR40], tmem[UR37], tmem[UR66], idesc[UR67], UPT ;  /* 0x00ff42282c0075ea */ /* 0x000fe2000b800025 */
[----:B------:R-:W-:Y:S01]  /*25c80*/  UIADD3 UR63, UPT, UPT, UR5, 0x30, URZ ;  /* 0x00000030053f7890 */ /* 0x000fe2000fffe0ff */
[----:B------:R0:W-:Y:S01]  /*25c90*/  UTCHMMA gdesc[UR30], gdesc[UR24], tmem[UR36], tmem[UR66], idesc[UR67], UPT ;  /* 0x00ff42181e0075ea */ /* 0x0001e2000b800024 */
[----:B------:R-:W-:-:S02]  /*25ca0*/  UIADD3 UR13, UPT, UPT, UR5, 0x30, URZ ;  /* 0x00000030050d7890 */ /* 0x000fc4000fffe0ff */
[----:B------:R-:W-:Y:S02]  /*25cb0*/  UIADD3.64 UR56, UPT, UPT, UR60, 0x3300, URZ ;  /* 0x000033003c387897 */ /* 0x000fe4000fffe0ff */
[----:B0-----:R-:W-:Y:S01]  /*25cc0*/  UIADD3.64 UR66, UPT, UPT, UR60, 0x3280, URZ ;  /* 0x000032803c427897 */ /* 0x001fe2000fffe0ff */
[----:B------:R-:W-:Y:S01]  /*25cd0*/  UMOV UR48, 0x0 ;  /* 0x0000000000307882 */ /* 0x000fe20000000000 */
[----:B------:R-:W-:Y:S01]  /*25ce0*/  UMOV UR49, 0x8048010 ;  /* 0x0804801000317882 */ /* 0x000fe20000000000 */
[----:B------:R-:W-:Y:S01]  /*25cf0*/  UIADD3 UR14, UPT, UPT, UR5, 0x30, URZ ;  /* 0x00000030050e7890 */ /* 0x000fe2000fffe0ff */
[----:B------:R0:W-:Y:S01]  /*25d00*/  UTCHMMA gdesc[UR70], gdesc[UR68], tmem[UR72], tmem[UR48], idesc[UR49], UPT ;  /* 0x00ff3044460075ea */ /* 0x0001e2000b800048 */
[----:B------:R-:W-:Y:S01]  /*25d10*/  UMOV UR40, 0x0 ;  /* 0x0000000000287882 */ /* 0x000fe20000000000 */
[----:B------:R-:W-:Y:S01]  /*25d20*/  UMOV UR41, 0x8048010 ;  /* 0x0804801000297882 */ /* 0x000fe20000000000 */
[----:B------:R-:W-:Y:S02]  /*25d30*/  UIADD3.64 UR52, UPT, UPT, UR60, 0x3380, URZ ;  /* 0x000033803c347897 */ /* 0x000fe4000fffe0ff */
[----:B------:R1:W-:Y:S01]  /*25d40*/  UTCHMMA gdesc[UR66], gdesc[UR64], tmem[UR63], tmem[UR40], idesc[UR41], UPT ;  /* 0x00ff2840420075ea */ /* 0x0003e2000b80003f */
[----:B------:R-:W-:-:S02]  /*25d50*/  UIADD3 UR15, UPT, UPT, UR5, 0x30, URZ ;  /* 0x00000030050f7890 */ /* 0x000fc4000fffe0ff */
[----:B------:R-:W-:Y:S02]  /*25d60*/  UIADD3 UR16, UPT, UPT, UR5, 0x30, URZ ;  /* 0x0000003005107890 */ /* 0x000fe4000fffe0ff */
[----:B------:R-:W-:Y:S02]  /*25d70*/  UIADD3.64 UR44, UPT, UPT, UR60, 0x3480, URZ ;  /* 0x000034803c2c7897 */ /* 0x000fe4000fffe0ff */
[----:B0-----:R-:W-:Y:S02]  /*25d80*/  UIADD3.64 UR48, UPT, UPT, UR60, 0x3400, URZ ;  /* 0x000034003c307897 */ /* 0x001fe4000fffe0ff */
[----:B------:R-:W-:Y:S02]  /*25d90*/  UIADD3 UR17, UPT, UPT, UR5, 0x30, URZ ;  /* 0x0000003005117890 */ /* 0x000fe4000fffe0ff */
[----:B-1----:R-:W-:Y:S02]  /*25da0*/  UIADD3.64 UR40, UPT, UPT, UR60, 0x3500, URZ ;  /* 0x000035003c287897 */ /* 0x002fe4000fffe0ff */
[----:B------:R-:W-:-:S02]  /*25db0*/  UIADD3 UR18, UPT, UPT, UR5, 0x30, URZ ;  /* 0x0000003005127890 */ /* 0x000fc4000fffe0ff */
[----:B------:R-:W-:Y:S02]  /*25dc0*/  UIADD3.64 UR36, UPT, UPT, UR60, 0x3580, URZ ;  /* 0x000035803c247897 */ /* 0x000fe4000fffe0ff */
[----:B------:R-:W-:Y:S02]  /*25dd0*/  UIADD3 UR19, UPT, UPT, UR5, 0x30, URZ ;  /* 0x0000003005137890 */ /* 0x000fe4000fffe0ff */
[----:B------:R-:W-:Y:S02]  /*25de0*/  UIADD3.64 UR30, UPT, UPT, UR60, 0x3600, URZ ;  /* 0x000036003c1e7897 */ /* 0x000fe4000fffe0ff */
[----:B------:R-:W-:Y:S01]  /*25df0*/  UIADD3 UR62, UPT, UPT, UR5, 0x30, URZ ;  /* 0x00000030053e7890 */ /* 0x000fe2000fffe0ff */
[----:B------:R-:W-:Y:S01]  /*25e00*/  UMOV UR68, 0x0 ;  /* 0x0000000000447882 */ /* 0x000fe20000000000 */
[----:B------:R-:W-:Y:S01]  /*25e10*/  UMOV UR69, 0x8048010 ;  /* 0x0804801000457882 */ /* 0x000fe20000000000 */
[----:B------:R-:W-:Y:S01]  /*25e20*/  UIADD3.64 UR24, UPT, UPT, UR60, 0x3680, URZ ;  /* 0x000036803c187897 */ /* 0x000fe2000fffe0ff */
[----:B------:R0:W-:Y:S01]  /*25e30*/  UTCHMMA gdesc[UR56], gdesc[UR58], tmem[UR13], tmem[UR68], idesc[UR69], UPT ;  /* 0x00ff443a380075ea */ /* 0x0001e2000b80000d */
[----:B------:R-:W-:-:S02]  /*25e40*/  UIADD3 UR73, UPT, UPT, UR5, 0x30, URZ ;  /* 0x0000003005497890 */ /* 0x000fc4000fffe0ff */
[----:B------:R-:W-:Y:S01]  /*25e50*/  UIADD3.64 UR60, UPT, UPT, UR60, 0x3700, URZ ;  /* 0x000037003c3c7897 */ /* 0x000fe2000fffe0ff */
[----:B------:R-:W-:Y:S01]  /*25e60*/  UMOV UR66, 0x0 ;  /* 0x0000000000427882 */ /* 0x000fe20000000000 */
[----:B------:R-:W-:Y:S01]  /*25e70*/  UMOV UR67, 0x8048010 ;  /* 0x0804801000437882 */ /* 0x000fe20000000000 */
[----:B------:R-:W-:Y:S01]  /*25e80*/  UMOV UR64, 0x0 ;  /* 0x0000000000407882 */ /* 0x000fe20000000000 */
[----:B------:R-:W-:Y:S01]  /*25e90*/  UMOV UR65, 0x8048010 ;  /* 0x0804801000417882 */ /* 0x000fe20000000000 */
[----:B------:R-:W-:Y:S01]  /*25ea0*/  UMOV UR70, 0x0 ;  /* 0x0000000000467882 */ /* 0x000fe20000000000 */
[----:B------:R-:W-:Y:S01]  /*25eb0*/  UMOV UR71, 0x8048010 ;  /* 0x0804801000477882 */ /* 0x000fe20000000000 */
[----:B------:R0:W-:Y:S01]  /*25ec0*/  UTCHMMA gdesc[UR52], gdesc[UR54], tmem[UR14], tmem[UR66], idesc[UR67], UPT ;  /* 0x00ff4236340075ea */ /* 0x0001e2000b80000e */
[----:B------:R0:W-:Y:S01]  /*25ed0*/  UTCHMMA gdesc[UR48], gdesc[UR50], tmem[UR15], tmem[UR64], idesc[UR65], UPT ;  /* 0x00ff4032300075ea */ /* 0x0001e2000b80000f */
[----:B------:R0:W-:Y:S01]  /*25ee0*/  UTCHMMA gdesc[UR44], gdesc[UR46], tmem[UR16], tmem[UR70], idesc[UR71], UPT ;  /* 0x00ff462e2c0075ea */ /* 0x0001e2000b800010 */
[----:B------:R-:W-:Y:S01]  /*25ef0*/  UMOV UR34, 0x0 ;  /* 0x0000000000227882 */ /* 0x000fe20000000000 */
[----:B------:R-:W-:Y:S01]  /*25f00*/  UMOV UR35, 0x8048010 ;  /* 0x0804801000237882 */ /* 0x000fe20000000000 */
[----:B------:R0:W-:Y:S01]  /*25f10*/  UTCHMMA gdesc[UR40], gdesc[UR42], tmem[UR17], tmem[UR68], idesc[UR69], UPT ;  /* 0x00ff442a280075ea */ /* 0x0001e2000b800011 */
[----:B------:R-:W-:Y:S01]  /*25f20*/  UMOV UR28, 0x0 ;  /* 0x00000000001c7882 */ /* 0x000fe20000000000 */
[----:B------:R-:W-:Y:S01]  /*25f30*/  UMOV UR29, 0x8048010 ;  /* 0x08048010001d7882 */ /* 0x000fe20000000000 */
[----:B------:R0:W-:Y:S01]  /*25f40*/  UTCHMMA gdesc[UR36], gdesc[UR38], tmem[UR18], tmem[UR74], idesc[UR75], UPT ;  /* 0x00ff4a26240075ea */ /* 0x0001e2000b800012 */
[----:B------:R-:W-:Y:S01]  /*25f50*/  UMOV UR22, 0x0 ;  /* 0x0000000000167882 */ /* 0x000fe20000000000 */
[----:B------:R-:W-:Y:S01]  /*25f60*/  UMOV UR23, 0x8048010 ;  /* 0x0804801000177882 */ /* 0x000fe20000000000 */
[----:B------:R0:W-:Y:S01]  /*25f70*/  UTCHMMA gdesc[UR30], gdesc[UR32], tmem[UR19], tmem[UR34], idesc[UR35], UPT ;  /* 0x00ff22201e0075ea */ /* 0x0001e2000b800013 */
[----:B------:R0:W-:Y:S01]  /*25f80*/  UTCHMMA gdesc[UR24], gdesc[UR26], tmem[UR62], tmem[UR28], idesc[UR29], UPT ;  /* 0x00ff1c1a180075ea */ /* 0x0001e2000b80003e */
[----:B------:R0:W-:Y:S01]  /*25f90*/  UTCHMMA gdesc[UR60], gdesc[UR20], tmem[UR73], tmem[UR22], idesc[UR23], UPT ;  /* 0x00ff16143c0075ea */ /* 0x0001e2000b800049 */
[----:B------:R0:W-:Y:S01]  /*25fa0*/  UTCBAR [UR12], URZ ;  /* 0x000000ff0c0073e9 */ /* 0x0001e200080000ff */
[----:B------:R-:W-:Y:S01]  /*25fb0*/  NOP ;  /* 0x0000000000007918 */ /* 0x000fe20000000000 */
.L_x_6:
[----:B-----5:R1:W-:Y:S02]  /*25fc0*/  STL [R1+0x3d5c], R0 ;  /* 0x003d5c0001007387 */ /* 0x0203e40000100800 */
[----:B-1----:R-:W1:Y:S02]  /*25fd0*/  LDC R0, c[0x0][0x3a0] ;  /* 0x0000e800ff007b82 */ /* 0x002e640000000800 */
[----:B-1----:R-:W-:-:S05]  /*25fe0*/  VIADD R0, R0, 0xff ;  /* 0x000000ff00007836 */ /* 0x002fca0000000000 */
[----:B------:R-:W-:-:S04]  /*25ff0*/  SHF.R.S32.HI R93, RZ, 0x1f, R0 ;  /* 0x0000001fff5d7819 */ /* 0x000fc80000011400 */
[----:B------:R-:W-:Y:S02]  /*26000*/  LEA.HI R93, R93, R0, RZ, 0x8 ;  /* 0x000000005d5d7211 */ /* 0x000fe400078f40ff */
[----:B------:R1:W5:Y:S02]  /*26010*/  LDL.LU R0, [R1+0x3d5c] ;  /* 0x003d5c0001007983 */ /* 0x0003640000300800 */
[----:B------:R-:W-:Y:S02]  /*26020*/  SHF.R.S32.HI R93, RZ, 0x8, R93 ;  /* 0x00000008ff5d7819 */ /* 0x000fe4000001145d */
[----:B------:R1:W-:Y:S02]  /*26030*/  STL [R1+0x2158], RZ ;  /* 0x002158ff01007387 */ /* 0x0003e40000100800 */
[----:B------:R-:W-:Y:S02]  /*26040*/  VIMNMX R93, PT, PT, R93, 0x1, !PT ;  /* 0x000000015d5d7848 */ /* 0x000fe40007fe0100 */
[----:B------:R1:W-:Y:S03]  /*26050*/  STL [R1+0x1fc4], RZ ;  /* 0x001fc4ff01007387 */ /* 0x0003e60000100800 */
[----:B------:R-:W-:-:S05]  /*26060*/  VIADD R93, R93, 0xffffffff ;  /* 0xffffffff5d5d7836 */ /* 0x000fca0000000000 */
[----:B------:R-:W-:-:S13]  /*26070*/  ISETP.NE.U32.AND P2, PT, R93, RZ, PT ;  /* 0x000000ff5d00720c */ /* 0x000fda0003f45070 */
[----:B-1----:R-:W-:Y:S05]  /*26080*/  @!P2 BRA `(.L_x_7) ;  /* 0x0000048800c4a947 */ /* 0x002fea0003800000 */
[----:B------:R-:W2:Y:S01]  /*26090*/  LDL.LU R93, [R1+0x203c] ;  /* 0x00203c00015d7983 */ /* 0x000ea20000300800 */
[----:B0-----:R-:W-:Y:S02]  /*260a0*/  UIADD3.64 UR16, UPT, UPT, UR8, 0x80, URZ ;  /* 0x0000008008107897 */ /* 0x001fe4000fffe0ff */
[----:B------:R-:W-:Y:S02]  /*260b0*/  UIADD3.64 UR44, UPT, UPT, UR8, 0x700, URZ ;  /* 0x00000700082c7897 */ /* 0x000fe4000fffe0ff */
[----:B------:R-:W-:Y:S02]  /*260c0*/  UIADD3.64 UR18, UPT, UPT, UR8, 0x100, URZ ;  /* 0x0000010008127897 */ /* 0x000fe4000fffe0ff */
[----:B------:R-:W-:Y:S02]  /*260d0*/  UIADD3.64 UR20, UPT, UPT, UR8, 0x180, URZ ;  /* 0x0000018008147897 */ /* 0x000fe4000fffe0ff */
[----:B------:R-:W-:Y:S02]  /*260e0*/  UIADD3.64 UR22, UPT, UPT, UR8, 0x200, URZ ;  /* 0x0000020008167897 */ /* 0x000fe4000fffe0ff */
[----:B------:R-:W-:-:S02]  /*260f0*/  UIADD3.64 UR24, UPT, UPT, UR8, 0x280, URZ ;  /* 0x0000028008187897 */ /* 0x000fc4000fffe0ff */
[----:B------:R-:W-:Y:S01]  /*26100*/  UIADD3.64 UR14, UPT, UPT, UR10, 0x2, URZ ;  /* 0x000000020a0e7897 */ /* 0x000fe2000fffe0ff */
[----:B--2---:R-:W-:Y:S01]  /*26110*/  R2UR UR12, R93 ;  /* 0x000000005d0c72ca */ /* 0x004fe200000e0000 */
[----:B------:R-:W-:Y:S01]  /*26120*/  UIADD3.64 UR42, UPT, UPT, UR8, 0xf80, URZ ;  /* 0x00000f80082a7897 */ /* 0x000fe2000fffe0ff */
[----:B------:R-:W2:Y:S01]  /*26130*/  LDL.LU R93, [R1+0x2040] ;  /* 0x00204000015d7983 */ /* 0x000ea20000300800 */
[----:B------:R-:W-:Y:S02]  /*26140*/  UIADD3.64 UR44, UPT, UPT, UR8, 0x1000, URZ ;  /* 0x00001000082c7897 */ /* 0x000fe4000fffe0ff */
[----:B------:R-:W-:Y:S02]  /*26150*/  UIADD3.64 UR42, UPT, UPT, UR8, 0x1080, URZ ;  /* 0x00001080082a7897 */ /* 0x000fe4000fffe0ff */
[----:B------:R-:W-:Y:S02]  /*26160*/  UIADD3.64 UR44, UPT, UPT, UR8, 0x1100, URZ ;  /* 0x00001100082c7897 */ /* 0x000fe4000fffe0ff */
[----:B------:R-:W-:-:S02]  /*26170*/  UIADD3.64 UR46, UPT, UPT, UR8, 0x1180, URZ ;  /* 0x00001180082e7897 */ /* 0x000fc4000fffe0ff */
[----:B------:R-:W-:Y:S02]  /*26180*/  UIADD3.64 UR42, UPT, UPT, UR8, 0x1200, URZ ;  /* 0x00001200082a7897 */ /* 0x000fe4000fffe0ff */
[----:B------:R-:W-:Y:S02]  /*26190*/  UIADD3.64 UR44, UPT, UPT, UR8, 0x1280, URZ ;  /* 0x00001280082c7897 */ /* 0x000fe4000fffe0ff */
        /* <DEDUP_REMOVED lines=45> */
[----:B------:R-:W-:Y:S01]  /*26470*/  UIADD3.64 UR40, UPT, UPT, UR10, 0x184, URZ ;  /* 0x000001840a287897 */ /* 0x000fe2000fffe0ff */
[----:B------:R-:W-:Y:S01]  /*26480*/  UMOV UR13, 0x40004040 ;  /* 0x40004040000d7882 */ /* 0x000fe20000000000 */
        /* <DEDUP_REMOVED lines=15> */
[----:B------:R-:W-:Y:S01]  /*26580*/  UIADD3.64 UR72, UPT, UPT, UR8, 0x3700, URZ ;  /* 0x0000370008487897 */ /* 0x000fe2000fffe0ff */
[----:B--2---:R-:W-:-:S05]  /*26590*/  LOP3.LUT R93, R93, 0x8000000, RZ, 0xfc, !PT ;  /* 0x080000005d5d7812 */ /* 0x004fca00078efcff */
[----:B------:R0:W-:Y:S04]  /*265a0*/  STL [R1+0x3d44], R93 ;  /* 0x003d445d01007387 */ /* 0x0001e80000100800 */
[----:B------:R1:W-:Y:S01]  /*265b0*/  STL [R1+0x2eb4], RZ ;  /* 0x002eb4ff01007387 */ /* 0x0003e20000100800 */
[----:B0-----:R-:W-:-:S05]  /*265c0*/  IMAD.MOV.U32 R93, RZ, RZ, 0x1 ;  /* 0x00000001ff5d7424 */ /* 0x001fca00078e00ff */
[----:B------:R1:W-:Y:S02]  /*265d0*/  STL [R1+0x21ac], R93 ;  /* 0x0021ac5d01007387 */ /* 0x0003e40000100800 */
.L_x_10:
[----:B01-3--:R-:W0:Y:S01]  /*265e0*/  LDC R93, c[0x0][0x3ac] ;  /* 0x0000eb00ff5d7b82 */ /* 0x00be220000000800 */
[----:B-----5:R1:W-:Y:S04]  /*265f0*/  STL [R1+0x3d88], R0 ;  /* 0x003d880001007387 */ /* 0x0203e80000100800 */
[----:B------:R2:W-:Y:S04]  /*26600*/  STL.64 [R1+0x3d70], R20 ;  /* 0x003d701401007387 */ /* 0x0005e80000100a00 */
[----:B------:R3:W-:Y:S04]  /*26610*/  STL.64 [R1+0x3d68], R22 ;  /* 0x003d681601007387 */ /* 0x0007e80000100a00 */
[----:B------:R-:W-:Y:S01]  /*26620*/  STL.64 [R1+0x3d60], R24 ;  /* 0x003d601801007387 */ /* 0x000fe20000100a00 */
[----:B0-----:R-:W-:-:S04]  /*26630*/  IMAD.SHL.U32 R93, R93, 0x100, RZ ;  /* 0x000001005d5d7824 */ /* 0x001fc800078e00ff */
[----:B-1----:R-:W-:Y:S01]  /*26640*/  IMAD.SHL.U32 R0, R93, 0x2, RZ ;  /* 0x000000025d007824 */ /* 0x002fe200078e00ff */
[----:B--2---:R-:W-:-:S04]  /*26650*/  SHF.R.S32.HI R21, RZ, 0x1f, R93 ;  /* 0x0000001fff157819 */ /* 0x004fc8000001145d */
[-C--:B------:R-:W-:Y:S02]  /*26660*/  IADD3 R20, P2, PT, R86, R0.reuse, RZ ;  /* 0x0000000056147210 */ /* 0x080fe40007f5e0ff */
[----:B------:R-:W-:Y:S02]  /*26670*/  SHF.L.U64.HI R93, R93, 0x1, R21 ;  /* 0x000000015d5d7819 */ /* 0x000fe40000010215 */
[-C--:B------:R-:W-:Y:S01]  /*26680*/  IADD3 R21, P5, PT, R84, R0.reuse, RZ ;  /* 0x0000000054157210 */ /* 0x080fe20007fbe0ff */
[----:B------:R0:W-:Y:S01]  /*26690*/  STL [R1+0x3cec], R20 ;  /* 0x003cec1401007387 */ /* 0x0001e20000100800 */
[----:B---3--:R-:W-:-:S03]  /*266a0*/  IADD3 R22, P4, PT, R82, R0, RZ ;  /* 0x0000000052167210 */ /* 0x008fc60007f9e0ff */
[----:B------:R1:W-:Y:S04]  /*266b0*/  STL [R1+0x3cf0], R21 ;  /* 0x003cf01501007387 */ /* 0x0003e80000100800 */
[----:B------:R2:W-:Y:S01]  /*266c0*/  STL [R1+0x3cf4], R22 ;  /* 0x003cf41601007387 */ /* 0x0005e20000100800 */
[--C-:B0-----:R-:W-:Y:S02]  /*266d0*/  IMAD.X R20, R87, 0x1, R93.reuse, P2 ;  /* 0x0000000157147824 */ /* 0x101fe400010e065d */
[----:B-1----:R-:W-:-:S03]  /*266e0*/  IMAD.X R21, R85, 0x1, R93, P5 ;  /* 0x0000000155157824 */ /* 0x002fc600028e065d */
[----:B------:R0:W-:Y:S01]  /*266f0*/  STL [R1+0x3c9c], R20 ;  /* 0x003c9c1401007387 */ /* 0x0001e20000100800 */
[----:B--2---:R-:W-:-:S03]  /*26700*/  IADD3 R22, P2, PT, R80, R0, RZ ;  /* 0x0000000050167210 */ /* 0x004fc60007f5e0ff */
[----:B------:R1:W-:Y:S04]  /*26710*/  STL [R1+0x3ca0], R21 ;  /* 0x003ca01501007387 */ /* 0x0003e80000100800 */
[----:B------:R2:W-:Y:S01]  /*26720*/  STL [R1+0x3cf8], R22 ;  /* 0x003cf81601007387 */ /* 0x0005e20000100800 */
[----:B0-----:R-:W-:Y:S01]  /*26730*/  IADD3 R20, P5, PT, R74, R0, RZ ;  /* 0x000000004a147210 */ /* 0x001fe20007fbe0ff */
[----:B-1----:R-:W-:-:S04]  /*26740*/  IMAD.X R21, R83, 0x1, R93, P4 ;  /* 0x0000000153157824 */ /* 0x002fc800020e065d */
[----:B------:R0:W-:Y:S01]  /*26750*/  STL [R1+0x3cfc], R20 ;  /* 0x003cfc1401007387 */ /* 0x0001e20000100800 */
[----:B--2---:R-:W-:-:S03]  /*26760*/  IADD3 R22, P4, PT, R72, R0, RZ ;  /* 0x0000000048167210 */ /* 0x004fc60007f9e0ff */
        /* <DEDUP_REMOVED lines=8> */
[----:B0-----:R-:W-:Y:S01]  /*267f0*/  IMAD.X R20, R73, 0x1, R93, P4 ;  /* 0x0000000149147824 */ /* 0x001fe200020e065d */
[----:B-1----:R-:W-:-:S04]  /*26800*/  IADD3 R21, P4, PT, R64, R0, RZ ;  /* 0x0000000040157210 */ /* 0x002fc80007f9e0ff */
[----:B------:R0:W-:Y:S01]  /*26810*/  STL [R1+0x3cb0], R20 ;  /* 0x003cb01401007387 */ /* 0x0001e20000100800 */
[----:B--2---:R-:W-:-:S03]  /*26820*/  IADD3 R22, P5, PT, R58, R0, RZ ;  /* 0x000000003a167210 */ /* 0x004fc60007fbe0ff */
[----:B------:R1:W-:Y:S04]  /*26830*/  STL [R1+0x3d08], R21 ;  /* 0x003d081501007387 */ /* 0x0003e80000100800 */
[----:B------:R2:W-:Y:S01]  /*26840*/  STL [R1+0x3d0c], R22 ;  /* 0x003d0c1601007387 */ /* 0x0005e20000100800 */
[----:B0-----:R-:W-:Y:S01]  /*26850*/  IMAD.X R20, R67, 0x1, R93, P2 ;  /* 0x0000000143147824 */ /* 0x001fe200010e065d */
[----:B-1----:R-:W-:-:S04]  /*26860*/  IADD3 R21, P2, PT, R56, R0, RZ ;  /* 0x0000000038157210 */ /* 0x002fc80007f5e0ff */
[----:B------:R0:W-:Y:S01]  /*26870*/  STL [R1+0x3cb4], R20 ;  /* 0x003cb41401007387 */ /* 0x0001e20000100800 */
[----:B--2---:R-:W-:-:S03]  /*26880*/  IMAD.X R22, R65, 0x1, R93, P4 ;  /* 0x0000000141167824 */ /* 0x004fc600020e065d */
        /* <DEDUP_REMOVED lines=8> */
[-C--:B0-----:R-:W-:Y:S02]  /*26910*/  IADD3 R20, P5, PT, R48, R0.reuse, RZ ;  /* 0x0000000030147210 */ /* 0x081fe40007fbe0ff */
[----:B-1----:R-:W-:-:S03]  /*26920*/  IADD3 R21, P2, PT, R42, R0, RZ ;  /* 0x000000002a157210 */ /* 0x002fc60007f5e0ff */
[----:B------:R0:W-:Y:S01]  /*26930*/  STL [R1+0x3d18], R20 ;  /* 0x003d181401007387 */ /* 0x0001e20000100800 */
[----:B--2---:R-:W-:-:S03]  /*26940*/  IMAD.X R22, R51, 0x1, R93, P4 ;  /* 0x0000000133167824 */ /* 0x004fc600020e065d */
[----:B------:R1:W-:Y:S04]  /*26950*/  STL [R1+0x3d1c], R21 ;  /* 0x003d1c1501007387 */ /* 0x0003e80000100800 */
[----:B------:R2:W-:Y:S01]  /*26960*/  STL [R1+0x3cc4], R22 ;  /* 0x003cc41601007387 */ /* 0x0005e20000100800 */
[----:B0-----:R-:W-:Y:S01]  /*26970*/  IADD3 R20, P4, PT, R40, R0, RZ ;  /* 0x0000000028147210 */ /* 0x001fe20007f9e0ff */
[----:B-1----:R-:W-:-:S04]  /*26980*/  IMAD.X R21, R49, 0x1, R93, P5 ;  /* 0x0000000131157824 */ /* 0x002fc800028e065d */
[----:B------:R0:W-:Y:S01]  /*26990*/  STL [R1+0x3d20], R20 ;  /* 0x003d201401007387 */ /* 0x0001e20000100800 */
[----:B--2---:R-:W-:-:S03]  /*269a0*/  IMAD.X R22, R43, 0x1, R93, P2 ;  /* 0x000000012b167824 */ /* 0x004fc600010e065d */
[----:B------:R1:W-:Y:S04]  /*269b0*/  STL [R1+0x3cc8], R21 ;  /* 0x003cc81501007387 */ /* 0x0003e80000100800 */
[----:B------:R2:W-:Y:S01]  /*269c0*/  STL [R1+0x3ccc], R22 ;  /* 0x003ccc1601007387 */ /* 0x0005e20000100800 */
[----:B0-----:R-:W-:Y:S01]  /*269d0*/  IADD3 R20, P2, PT, R38, R0, RZ ;  /* 0x0000000026147210 */ /* 0x001fe20007f5e0ff */
[----:B-1----:R-:W-:-:S04]  /*269e0*/  IMAD.X R21, R41, 0x1, R93, P4 ;  /* 0x0000000129157824 */ /* 0x002fc800020e065d */
[----:B------:R0:W-:Y:S01]  /*269f0*/  STL [R1+0x3d24], R20 ;  /* 0x003d241401007387 */ /* 0x0001e20000100800 */
[----:B--2---:R-:W-:-:S03]  /*26a00*/  IADD3 R22, P5, PT, R36, R0, RZ ;  /* 0x0000000024167210 */ /* 0x004fc60007fbe0ff */
[----:B------:R1:W-:Y:S01]  /*26a10*/  STL [R1+0x3cd0], R21 ;  /* 0x003cd01501007387 */ /* 0x0003e20000100800 */
[----:B------:R-:W2:Y:S03]  /*26a20*/  LDC R36, c[0x0][0x3a8] ;  /* 0x0000ea00ff247b82 */ /* 0x000ea60000000800 */
[----:B------:R3:W-:Y:S01]  /*26a30*/  STL [R1+0x3d28], R22 ;  /* 0x003d281601007387 */ /* 0x0007e20000100800 */
[----:B0-----:R-:W-:Y:S01]  /*26a40*/  IADD3 R20, P4, PT, R90, R0, RZ ;  /* 0x000000005a147210 */ /* 0x001fe20007f9e0ff */
[----:B-1----:R-:W-:-:S04]  /*26a50*/  IMAD.X R21, R39, 0x1, R93, P2 ;  /* 0x0000000127157824 */ /* 0x002fc800010e065d */
[----:B------:R0:W-:Y:S01]  /*26a60*/  STL [R1+0x3d2c], R20 ;  /* 0x003d2c1401007387 */ /* 0x0001e20000100800 */
[----:B---3--:R-:W-:-:S03]  /*26a70*/  IADD3 R22, P2, PT, R88, R0, RZ ;  /* 0x0000000058167210 */ /* 0x008fc60007f5e0ff */
[----:B------:R1:W-:Y:S04]  /*26a80*/  STL [R1+0x3cd4], R21 ;  /* 0x003cd41501007387 */ /* 0x0003e80000100800 */
[----:B------:R-:W-:Y:S01]  /*26a90*/  STL [R1+0x3d30], R22 ;  /* 0x003d301601007387 */ /* 0x000fe20000100800 */
[--C-:B0-----:R-:W-:Y:S02]  /*26aa0*/  IMAD.X R20, R37, 0x1, R93.reuse, P5 ;  /* 0x0000000125147824 */ /* 0x101fe400028e065d */
[----:B-1----:R-:W-:-:S03]  /*26ab0*/  IMAD.X R21, R91, 0x1, R93, P4 ;  /* 0x000000015b157824 */ /* 0x002fc600020e065d */
[----:B------:R0:W-:Y:S04]  /*26ac0*/  STL [R1+0x3cd8], R20 ;  /* 0x003cd81401007387 */ /* 0x0001e80000100800 */
[----:B------:R1:W-:Y:S01]  /*26ad0*/  STL [R1+0x3cdc], R21 ;  /* 0x003cdc1501007387 */ /* 0x0003e20000100800 */
[--C-:B0-----:R-:W-:Y:S01]  /*26ae0*/  IMAD.X R20, R89, 0x1, R93.reuse, P2 ;  /* 0x0000000159147824 */ /* 0x101fe200010e065d */
[-C--:B------:R-:W-:Y:S02]  /*26af0*/  IADD3 R22, P2, PT, R78, R0.reuse, RZ ;  /* 0x000000004e167210 */ /* 0x080fe40007f5e0ff */
[-C--:B-1----:R-:W-:Y:S02]  /*26b00*/  IADD3 R21, P4, PT, R76, R0.reuse, RZ ;  /* 0x000000004c157210 */ /* 0x082fe40007f9e0ff */
[----:B------:R0:W-:Y:S04]  /*26b10*/  STL [R1+0x3ce0], R20 ;  /* 0x003ce01401007387 */ /* 0x0001e80000100800 */
[----:B------:R1:W-:Y:S04]  /*26b20*/  STL [R1+0x3d34], R22 ;  /* 0x003d341601007387 */ /* 0x0003e80000100800 */
[----:B------:R3:W-:Y:S01]  /*26b30*/  STL [R1+0x3d38], R21 ;  /* 0x003d381501007387 */ /* 0x0007e20000100800 */
[----:B0-----:R-:W-:Y:S01]  /*26b40*/  IADD3 R20, P5, PT, R70, R0, RZ ;  /* 0x0000000046147210 */ /* 0x001fe20007fbe0ff */
[----:B-1----:R-:W-:-:S04]  /*26b50*/  IMAD.X R22, R79, 0x1, R93, P2 ;  /* 0x000000014f167824 */ /* 0x002fc800010e065d */
[----:B------:R0:W-:Y:S01]  /*26b60*/  STL [R1+0x3d3c], R20 ;  /* 0x003d3c1401007387 */ /* 0x0001e20000100800 */
[----:B---3--:R-:W-:-:S03]  /*26b70*/  IMAD.X R21, R77, 0x1, R93, P4 ;  /* 0x000000014d157824 */ /* 0x008fc600020e065d */
[----:B------:R1:W-:Y:S04]  /*26b80*/  STL [R1+0x3ce4], R22 ;  /* 0x003ce41601007387 */ /* 0x0003e80000100800 */
[----:B------:R3:W-:Y:S01]  /*26b90*/  STL [R1+0x3ce8], R21 ;  /* 0x003ce81501007387 */ /* 0x0007e20000100800 */
[----:B0-----:R-:W-:Y:S01]  /*26ba0*/  IMAD.X R20, R71, 0x1, R93, P5 ;  /* 0x0000000147147824 */ /* 0x001fe200028e065d */
[----:B-1----:R-:W-:-:S04]  /*26bb0*/  IADD3 R22, P2, PT, R68, R0, RZ ;  /* 0x0000000044167210 */ /* 0x002fc80007f5e0ff */
[----:B------:R0:W-:Y:S01]  /*26bc0*/  STL [R1+0x3c8c], R20 ;  /* 0x003c8c1401007387 */ /* 0x0001e20000100800 */
[----:B---3--:R-:W-:-:S03]  /*26bd0*/  IADD3 R21, P4, PT, R62, R0, RZ ;  /* 0x000000003e157210 */ /* 0x008fc60007f9e0ff */
[----:B------:R1:W-:Y:S04]  /*26be0*/  STL [R1+0x3c90], R22 ;  /* 0x003c901601007387 */ /* 0x0003e80000100800 */
[----:B------:R-:W3:Y:S01]  /*26bf0*/  LDL.LU.64 R38, [R1+0x118] ;  /* 0x0001180001267983 */ /* 0x000ee20000300a00 */
[----:B0-----:R-:W-:-:S03]  /*26c00*/  IADD3 R20, P5, PT, R60, R0, RZ ;  /* 0x000000003c147210 */ /* 0x001fc60007fbe0ff */
[----:B------:R0:W-:Y:S04]  /*26c10*/  STL [R1+0x3c94], R21 ;  /* 0x003c941501007387 */ /* 0x0001e80000100800 */
[----:B------:R-:W4:Y:S04]  /*26c20*/  LDL.LU.64 R24, [R1+0x110] ;  /* 0x0001100001187983 */ /* 0x000f280000300a00 */
[----:B------:R2:W-:Y:S01]  /*26c30*/  STL [R1+0x3c98], R20 ;  /* 0x003c981401007387 */ /* 0x0005e20000100800 */
[--C-:B-1----:R-:W-:Y:S02]  /*26c40*/  IMAD.X R22, R63, 0x1, R93.reuse, P4 ;  /* 0x000000013f167824 */ /* 0x102fe400020e065d */
[----:B0-----:R-:W-:-:S02]  /*26c50*/  IMAD.X R21, R61, 0x1, R93, P5 ;  /* 0x000000013d157824 */ /* 0x001fc400028e065d */
[----:B--2---:R-:W-:-:S05]  /*26c60*/  IMAD.X R20, R69, 0x1, R93, P2 ;  /* 0x0000000145147824 */ /* 0x004fca00010e065d */
[----:B------:R0:W-:Y:S04]  /*26c70*/  STL [R1+0x3c74], R20 ;  /* 0x003c741401007387 */ /* 0x0001e80000100800 */
[----:B------:R1:W-:Y:S01]  /*26c80*/  STL [R1+0x3c78], R22 ;  /* 0x003c781601007387 */ /* 0x0003e20000100800 */
[----:B0-----:R-:W-:-:S03]  /*26c90*/  IADD3 R20, P2, PT, R54, R0, RZ ;  /* 0x0000000036147210 */ /* 0x001fc60007f5e0ff */
[----:B------:R0:W-:Y:S01]  /*26ca0*/  STL [R1+0x3c7c], R21 ;  /* 0x003c7c1501007387 */ /* 0x0001e20000100800 */
[----:B-1----:R-:W-:-:S03]  /*26cb0*/  IADD3 R22, P4, PT, R52, R0, RZ ;  /* 0x0000000034167210 */ /* 0x002fc60007f9e0ff */
[----:B------:R1:W-:Y:S01]  /*26cc0*/  STL [R1+0x3c80], R20 ;  /* 0x003c801401007387 */ /* 0x0003e20000100800 */
[----:B0-----:R-:W-:-:S03]  /*26cd0*/  IADD3 R21, P5, PT, R46, R0, RZ ;  /* 0x000000002e157210 */ /* 0x001fc60007fbe0ff */
[----:B------:R0:W-:Y:S01]  /*26ce0*/  STL [R1+0x3c84], R22 ;  /* 0x003c841601007387 */ /* 0x0001e20000100800 */
[----:B-1----:R-:W-:-:S03]  /*26cf0*/  IMAD.X R20, R55, 0x1, R93, P2 ;  /* 0x0000000137147824 */ /* 0x002fc600010e065d */
        /* <DEDUP_REMOVED lines=8> */
[-C--:B0-----:R-:W-:Y:S02]  /*26d80*/  IADD3 R22, P4, PT, R34, R0.reuse, RZ ;  /* 0x0000000022167210 */ /* 0x081fe40007f9e0ff */
[----:B-1----:R-:W-:-:S03]  /*26d90*/  IADD3 R21, P5, PT, R32, R0, RZ ;  /* 0x0000000020157210 */ /* 0x002fc60007fbe0ff */
[----:B------:R0:W-:Y:S01]  /*26da0*/  STL [R1+0x3c6c], R22 ;  /* 0x003c6c1601007387 */ /* 0x0001e20000100800 */
[----:B--2---:R-:W-:-:S03]  /*26db0*/  IMAD.X R20, R45, 0x1, R93, P2 ;  /* 0x000000012d147824 */ /* 0x004fc600010e065d */
[----:B------:R-:W-:Y:S01]  /*26dc0*/  STL [R1+0x3c70], R21 ;  /* 0x003c701501007387 */ /* 0x000fe20000100800 */
[----:B------:R-:W-:-:S03]  /*26dd0*/  IMAD.X R23, R35, 0x1, R93, P4 ;  /* 0x0000000123177824 */ /* 0x000fc600020e065d */
[----:B------:R1:W-:Y:S01]  /*26de0*/  STL [R1+0x3c60], R20 ;  /* 0x003c601401007387 */ /* 0x0003e20000100800 */
[----:B0-----:R-:W-:-:S03]  /*26df0*/  IMAD.X R22, R33, 0x1, R93, P5 ;  /* 0x0000000121167824 */ /* 0x001fc600028e065d */
[----:B-1----:R-:W2:Y:S04]  /*26e00*/  LDL.LU.64 R20, [R1+0x2a8] ;  /* 0x0002a80001147983 */ /* 0x002ea80000300a00 */
[----:B------:R-:W-:Y:S04]  /*26e10*/  STL [R1+0x3c50], R23 ;  /* 0x003c501701007387 */ /* 0x000fe80000100800 */
[----:B------:R0:W-:Y:S02]  /*26e20*/  STL [R1+0x3c48], R22 ;  /* 0x003c481601007387 */ /* 0x0001e40000100800 */
[----:B0-----:R-:W-:-:S05]  /*26e30*/  IADD3 R22, P2, PT, R30, R0, RZ ;  /* 0x000000001e167210 */ /* 0x001fca0007f5e0ff */
[----:B------:R0:W-:Y:S04]  /*26e40*/  STL [R1+0x3c54], R22 ;  /* 0x003c541601007387 */ /* 0x0001e80000100800 */
[----:B0-----:R-:W2:Y:S01]  /*26e50*/  LDL.LU.64 R22, [R1+0x2a0] ;  /* 0x0002a00001167983 */ /* 0x001ea20000300a00 */
[----:B------:R-:W-:-:S04]  /*26e60*/  IMAD.SHL.U32 R36, R36, 0x100, RZ ;  /* 0x0000010024247824 */ /* 0x000fc800078e00ff */
[----:B------:R-:W-:Y:S01]  /*26e70*/  IMAD.SHL.U32 R32, R36, 0x2, RZ ;  /* 0x0000000224207824 */ /* 0x000fe200078e00ff */
[----:B------:R-:W-:-:S04]  /*26e80*/  SHF.R.S32.HI R34, RZ, 0x1f, R36 ;  /* 0x0000001fff227819 */ /* 0x000fc80000011424 */
[----:B------:R-:W-:Y:S02]  /*26e90*/  SHF.L.U64.HI R33, R36, 0x1, R34 ;  /* 0x0000000124217819 */ /* 0x000fe40000010222 */
[----:B------:R-:W-:Y:S02]  /*26ea0*/  IADD3 R34, P4, PT, R28, R0, RZ ;  /* 0x000000001c227210 */ /* 0x000fe40007f9e0ff */
[----:B------:R-:W-:Y:S01]  /*26eb0*/  IADD3 R0, P5, PT, R26, R32, RZ ;  /* 0x000000201a007210 */ /* 0x000fe20007fbe0ff */
[----:B------:R-:W-:Y:S02]  /*26ec0*/  IMAD.X R30, R31, 0x1, R93, P2 ;  /* 0x000000011f1e7824 */ /* 0x000fe400010e065d */
[----:B------:R-:W-:Y:S02]  /*26ed0*/  STL [R1+0x3c4c], R34 ;  /* 0x003c4c2201007387 */ /* 0x000fe40000100800 */
[----:B------:R-:W-:Y:S02]  /*26ee0*/  IMAD.X R26, R27, 0x1, R33, P5 ;  /* 0x000000011b1a7824 */ /* 0x000fe400028e0621 */
[----:B------:R0:W-:Y:S04]  /*26ef0*/  STL [R1+0x3a4c], R0 ;  /* 0x003a4c0001007387 */ /* 0x0001e80000100800 */
[----:B------:R-:W-:Y:S01]  /*26f00*/  STL [R1+0x3c44], R30 ;  /* 0x003c441e01007387 */ /* 0x000fe20000100800 */
[----:B0-----:R-:W-:-:S03]  /*26f10*/  IMAD.X R0, R29, 0x1, R93, P4 ;  /* 0x000000011d007824 */ /* 0x001fc600020e065d */
[----:B------:R3:W-:Y:S01]  /*26f20*/  STL [R1+0x3d78], R26 ;  /* 0x003d781a01007387 */ /* 0x0007e20000100800 */
[----:B------:R-:W-:-:S03]  /*26f30*/  IADD3 R27, P5, PT, R6, R32, RZ ;  /* 0x00000020061b7210 */ /* 0x000fc60007fbe0ff */
[----:B------:R4:W-:Y:S02]  /*26f40*/  STL [R1+0x3c40], R0 ;  /* 0x003c400001007387 */ /* 0x0009e40000100800 */
[----:B------:R-:W-:Y:S01]  /*26f50*/  IMAD.X R6, R7, 0x1, R33, P5 ;  /* 0x0000000107067824 */ /* 0x000fe200028e0621 */
[----:B---3--:R-:W-:-:S05]  /*26f60*/  IADD3 R26, P2, PT, R38, R32, RZ ;  /* 0x00000020261a7210 */ /* 0x008fca0007f5e0ff */
[----:B------:R0:W-:Y:S01]  /*26f70*/  STL [R1+0x3c30], R26 ;  /* 0x003c301a01007387 */ /* 0x0001e20000100800 */
[----:B----4-:R-:W-:-:S05]  /*26f80*/  IADD3 R0, P4, PT, R24, R32, RZ ;  /* 0x0000002018007210 */ /* 0x010fca0007f9e0ff */
[----:B------:R1:W-:Y:S01]  /*26f90*/  STL [R1+0x3c34], R0 ;  /* 0x003c340001007387 */ /* 0x0003e20000100800 */
[----:B0-----:R-:W-:-:S03]  /*26fa0*/  IMAD.X R26, R39, 0x1, R33, P2 ;  /* 0x00000001271a7824 */ /* 0x001fc600010e0621 */
[----:B------:R-:W-:Y:S04]  /*26fb0*/  STL [R1+0x3c38], R27 ;  /* 0x003c381b01007387 */ /* 0x000fe80000100800 */
[----:B------:R-:W3:Y:S01]  /*26fc0*/  LDL.LU.64 R36, [R1] ;  /* 0x0000000001247983 */ /* 0x000ee20000300a00 */
[----:B-1----:R-:W-:-:S03]  /*26fd0*/  IMAD.X R0, R25, 0x1, R33, P4 ;  /* 0x0000000119007824 */ /* 0x002fc600020e0621 */
[----:B------:R-:W-:Y:S04]  /*26fe0*/  STL [R1+0x3c20], R26 ;  /* 0x003c201a01007387 */ /* 0x000fe80000100800 */
[----:B------:R-:W4:Y:S01]  /*26ff0*/  LDL.LU.64 R34, [R1+0x8] ;  /* 0x0000080001227983 */ /* 0x000f220000300a00 */
[----:B------:R-:W-:-:S03]  /*27000*/  IADD3 R7, P4, PT, R2, R32, RZ ;  /* 0x0000002002077210 */ /* 0x000fc60007f9e0ff */
[----:B------:R0:W-:Y:S04]  /*27010*/  STL [R1+0x3c24], R0 ;  /* 0x003c240001007387 */ /* 0x0001e80000100800 */
[----:B------:R1:W-:Y:S01]  /*27020*/  STL [R1+0x3c28], R6 ;  /* 0x003c280601007387 */ /* 0x0003e20000100800 */
[-C--:B0-----:R-:W-:Y:S02]  /*27030*/  IADD3 R0, P2, PT, R8, R32.reuse, RZ ;  /* 0x0000002008007210 */ /* 0x081fe40007f5e0ff */
[----:B-1----:R-:W-:-:S03]  /*27040*/  IADD3 R6, P5, PT, R4, R32, RZ ;  /* 0x0000002004067210 */ /* 0x002fc60007fbe0ff */
[----:B------:R0:W-:Y:S01]  /*27050*/  STL [R1+0x3c3c], R0 ;  /* 0x003c3c0001007387 */ /* 0x0001e20000100800 */
[----:B------:R-:W-:-:S03]  /*27060*/  IMAD.X R2, R3, 0x1, R33, P4 ;  /* 0x0000000103027824 */ /* 0x000fc600020e0621 */
[----:B------:R-:W-:Y:S04]  /*27070*/  STL [R1+0x3c18], R7 ;  /* 0x003c180701007387 */ /* 0x000fe80000100800 */
[----:B------:R-:W4:Y:S01]  /*27080*/  LDL.LU.64 R30, [R1+0x10] ;  /* 0x00001000011e7983 */ /* 0x000f220000300a00 */
[----:B0-----:R-:W-:-:S03]  /*27090*/  IMAD.X R0, R9, 0x1, R33, P2 ;  /* 0x0000000109007824 */ /* 0x001fc600010e0621 */
[----:B------:R0:W-:Y:S04]  /*270a0*/  STL [R1+0x3c1c], R6 ;  /* 0x003c1c0601007387 */ /* 0x0001e80000100800 */
[----:B------:R-:W4:Y:S01]  /*270b0*/  LDL.LU.64 R28, [R1+0x290] ;  /* 0x00029000011c7983 */ /* 0x000f220000300a00 */
[----:B------:R-:W-:-:S03]  /*270c0*/  IADD3 R3, P2, PT, R10, R32, RZ ;  /* 0x000000200a037210 */ /* 0x000fc60007f5e0ff */
[----:B------:R1:W-:Y:S04]  /*270d0*/  STL [R1+0x3c2c], R0 ;  /* 0x003c2c0001007387 */ /* 0x0003e80000100800 */
[----:B0-----:R-:W4:Y:S01]  /*270e0*/  LDL.LU.64 R6, [R1+0x288] ;  /* 0x0002880001067983 */ /* 0x001f220000300a00 */
[----:B-1----:R-:W-:-:S03]  /*270f0*/  IMAD.X R0, R5, 0x1, R33, P5 ;  /* 0x0000000105007824 */ /* 0x002fc600028e0621 */
[----:B------:R0:W-:Y:S04]  /*27100*/  STL [R1+0x3c00], R2 ;  /* 0x003c000201007387 */ /* 0x0001e80000100800 */
[----:B------:R2:W-:Y:S01]  /*27110*/  STL [R1+0x3c04], R0 ;  /* 0x003c040001007387 */ /* 0x0005e20000100800 */
[----:B0-----:R-:W-:-:S03]  /*27120*/  IADD3 R2, P4, PT, R12, R32, RZ ;  /* 0x000000200c027210 */ /* 0x001fc60007f9e0ff */
[----:B------:R0:W-:Y:S04]  /*27130*/  STL [R1+0x3c10], R3 ;  /* 0x003c100301007387 */ /* 0x0001e80000100800 */
[----:B------:R1:W-:Y:S01]  /*27140*/  STL [R1+0x3c14], R2 ;  /* 0x003c140201007387 */ /* 0x0003e20000100800 */
[----:B--2---:R-:W-:Y:S01]  /*27150*/  IADD3 R0, P5, PT, R20, R32, RZ ;  /* 0x0000002014007210 */ /* 0x004fe20007fbe0ff */
[----:B0-----:R-:W-:-:S04]  /*27160*/  IMAD.X R3, R11, 0x1, R33, P2 ;  /* 0x000000010b037824 */ /* 0x001fc800010e0621 */
[----:B------:R0:W-:Y:S01]  /*27170*/  STL [R1+0x3bfc], R0 ;  /* 0x003bfc0001007387 */ /* 0x0001e20000100800 */
[----:B-1----:R-:W-:-:S03]  /*27180*/  IMAD.X R2, R13, 0x1, R33, P4 ;  /* 0x000000010d027824 */ /* 0x002fc600020e0621 */
[----:B------:R1:W-:Y:S01]  /*27190*/  STL [R1+0x3c08], R3 ;  /* 0x003c080301007387 */ /* 0x0003e20000100800 */
[----:B0-----:R-:W-:-:S03]  /*271a0*/  IMAD.X R0, R21, 0x1, R33, P5 ;  /* 0x0000000115007824 */ /* 0x001fc600028e0621 */
[----:B------:R-:W2:Y:S04]  /*271b0*/  LDL.LU.64 R20, [R1+0x18] ;  /* 0x0000180001147983 */ /* 0x000ea80000300a00 */
[----:B------:R-:W-:Y:S01]  /*271c0*/  STL [R1+0x3c0c], R2 ;  /* 0x003c0c0201007387 */ /* 0x000fe20000100800 */
[----:B-1----:R-:W-:-:S03]  /*271d0*/  IADD3 R3, P4, PT, R14, R32, RZ ;  /* 0x000000200e037210 */ /* 0x002fc60007f9e0ff */
[----:B------:R-:W2:Y:S04]  /*271e0*/  LDL.LU.64 R4, [R1+0x20] ;  /* 0x0000200001047983 */ /* 0x000ea80000300a00 */
[----:B------:R0:W-:Y:S02]  /*271f0*/  STL [R1+0x3be0], R0 ;  /* 0x003be00001007387 */ /* 0x0001e40000100800 */
[----:B0-----:R-:W-:-:S05]  /*27200*/  IADD3 R0, P2, PT, R22, R32, RZ ;  /* 0x0000002016007210 */ /* 0x001fca0007f5e0ff */
[----:B------:R0:W-:Y:S04]  /*27210*/  STL [R1+0x3bf0], R0 ;  /* 0x003bf00001007387 */ /* 0x0001e80000100800 */
[----:B------:R1:W-:Y:S04]  /*27220*/  STL [R1+0x3bf4], R3 ;  /* 0x003bf40301007387 */ /* 0x0003e80000100800 */
[----:B------:R-:W2:Y:S01]  /*27230*/  LDL.LU.64 R26, [R1+0x28] ;  /* 0x00002800011a7983 */ /* 0x000ea20000300a00 */
[----:B------:R-:W-:Y:S01]  /*27240*/  IADD3 R2, P5, PT, R16, R32, RZ ;  /* 0x0000002010027210 */ /* 0x000fe20007fbe0ff */
[----:B0-----:R-:W-:-:S04]  /*27250*/  IMAD.X R0, R23, 0x1, R33, P2 ;  /* 0x0000000117007824 */ /* 0x001fc800010e0621 */
[----:B------:R0:W-:Y:S01]  /*27260*/  STL [R1+0x3bf8], R2 ;  /* 0x003bf80201007387 */ /* 0x0001e20000100800 */
[----:B-1----:R-:W-:-:S03]  /*27270*/  IMAD.X R3, R17, 0x1, R33, P5 ;  /* 0x0000000111037824 */ /* 0x002fc600028e0621 */
[----:B------:R-:W2:Y:S04]  /*27280*/  LDL.LU.64 R24, [R1+0x30] ;  /* 0x0000300001187983 */ /* 0x000ea80000300a00 */
[----:B------:R1:W-:Y:S01]  /*27290*/  STL [R1+0x3be4], R0 ;  /* 0x003be40001007387 */ /* 0x0003e20000100800 */
[----:B0-----:R-:W-:-:S03]  /*272a0*/  IADD3 R2, P2, PT, R18, R32, RZ ;  /* 0x0000002012027210 */ /* 0x001fc60007f5e0ff */
[----:B------:R-:W2:Y:S01]  /*272b0*/  LDL.LU.64 R22, [R1+0x38] ;  /* 0x0000380001167983 */ /* 0x000ea20000300a00 */
[----:B-1----:R-:W-:-:S05]  /*272c0*/  IMAD.X R0, R15, 0x1, R33, P4 ;  /* 0x000000010f007824 */ /* 0x002fca00020e0621 */
[----:B------:R-:W-:Y:S04]  /*272d0*/  STL [R1+0x3be8], R0 ;  /* 0x003be80001007387 */ /* 0x000fe80000100800 */
[----:B------:R-:W-:Y:S04]  /*272e0*/  STL [R1+0x3bec], R3 ;  /* 0x003bec0301007387 */ /* 0x000fe80000100800 */
[----:B------:R0:W-:Y:S02]  /*272f0*/  STL [R1+0x3bd0], R2 ;  /* 0x003bd00201007387 */ /* 0x0001e40000100800 */
[----:B0-----:R-:W-:Y:S01]  /*27300*/  IMAD.X R2, R19, 0x1, R33, P2 ;  /* 0x0000000113027824 */ /* 0x001fe200010e0621 */
[----:B---3--:R-:W-:-:S02]  /*27310*/  IADD3 R0, P4, PT, R36, R32, RZ ;  /* 0x0000002024007210 */ /* 0x008fc40007f9e0ff */
[----:B----4-:R-:W-:-:S03]  /*27320*/  IADD3 R3, P5, PT, R34, R32, RZ ;  /* 0x0000002022037210 */ /* 0x010fc60007fbe0ff */
[----:B------:R0:W-:Y:S04]  /*27330*/  STL [R1+0x3bd4], R0 ;  /* 0x003bd40001007387 */ /* 0x0001e80000100800 */
[----:B------:R-:W-:Y:S04]  /*27340*/  STL [R1+0x3bd8], R3 ;  /* 0x003bd80301007387 */ /* 0x000fe80000100800 */
[----:B------:R-:W3:Y:S01]  /*27350*/  LDL.LU.64 R12, [R1+0x40] ;  /* 0x00004000010c7983 */ /* 0x000ee20000300a00 */
[----:B0-----:R-:W-:-:S03]  /*27360*/  IMAD.X R0, R37, 0x1, R33, P4 ;  /* 0x0000000125007824 */ /* 0x001fc600020e0621 */
[----:B------:R0:W-:Y:S04]  /*27370*/  STL [R1+0x3bc0], R2 ;  /* 0x003bc00201007387 */ /* 0x0001e80000100800 */
[----:B------:R1:W-:Y:S04]  /*27380*/  STL [R1+0x3bc4], R0 ;  /* 0x003bc40001007387 */ /* 0x0003e80000100800 */
[----:B------:R-:W4:Y:S01]  /*27390*/  LDL.LU.64 R10, [R1+0x278] ;  /* 0x00027800010a7983 */ /* 0x000f220000300a00 */
[----:B0-----:R-:W-:Y:S01]  /*273a0*/  IMAD.X R2, R35, 0x1, R33, P5 ;  /* 0x0000000123027824 */ /* 0x001fe200028e0621 */
[----:B-1----:R-:W-:-:S04]  /*273b0*/  IADD3 R0, P2, PT, R30, R32, RZ ;  /* 0x000000201e007210 */ /* 0x002fc80007f5e0ff */
[----:B------:R-:W-:Y:S04]  /*273c0*/  STL [R1+0x3bc8], R2 ;  /* 0x003bc80201007387 */ /* 0x000fe80000100800 */
[----:B------:R0:W-:Y:S01]  /*273d0*/  STL [R1+0x3bdc], R0 ;  /* 0x003bdc0001007387 */ /* 0x0001e20000100800 */
[----:B------:R-:W-:-:S05]  /*273e0*/  IADD3 R3, P4, PT, R28, R32, RZ ;  /* 0x000000201c037210 */ /* 0x000fca0007f9e0ff */
[----:B------:R-:W-:Y:S01]  /*273f0*/  STL [R1+0x3bb8], R3 ;  /* 0x003bb80301007387 */ /* 0x000fe20000100800 */
[--C-:B0-----:R-:W-:Y:S01]  /*27400*/  IMAD.X R0, R31, 0x1, R33.reuse, P2 ;  /* 0x000000011f007824 */ /* 0x101fe200010e0621 */
[----:B------:R-:W-:Y:S02]  /*27410*/  IADD3 R2, P5, PT, R6, R32, RZ ;  /* 0x0000002006027210 */ /* 0x000fe40007fbe0ff */
[----:B------:R-:W4:Y:S01]  /*27420*/  LDL.LU.64 R8, [R1+0x270] ;  /* 0x0002700001087983 */ /* 0x000f220000300a00 */
[----:B------:R-:W-:-:S03]  /*27430*/  IMAD.X R14, R29, 0x1, R33, P4 ;  /* 0x000000011d0e7824 */ /* 0x000fc600020e0621 */
[----:B------:R0:W-:Y:S04]  /*27440*/  STL [R1+0x3bbc], R2 ;  /* 0x003bbc0201007387 */ /* 0x0001e80000100800 */
[----:B------:R1:W-:Y:S04]  /*27450*/  STL [R1+0x3bcc], R0 ;  /* 0x003bcc0001007387 */ /* 0x0003e80000100800 */
[----:B0-----:R-:W4:Y:S01]  /*27460*/  LDL.LU.64 R2, [R1+0x48] ;  /* 0x0000480001027983 */ /* 0x001f220000300a00 */
[----:B-1----:R-:W-:-:S03]  /*27470*/  IMAD.X R0, R7, 0x1, R33, P5 ;  /* 0x0000000107007824 */ /* 0x002fc600028e0621 */
[----:B------:R2:W-:Y:S04]  /*27480*/  STL [R1+0x3ba0], R14 ;  /* 0x003ba00e01007387 */ /* 0x0005e80000100800 */
[----:B------:R-:W4:Y:S04]  /*27490*/  LDL.LU.64 R6, [R1+0x50] ;  /* 0x0000500001067983 */ /* 0x000f280000300a00 */
[----:B------:R-:W-:Y:S01]  /*274a0*/  STL [R1+0x3ba4], R0 ;  /* 0x003ba40001007387 */ /* 0x000fe20000100800 */
[----:B--2---:R-:W-:-:S05]  /*274b0*/  IADD3 R14, P2, PT, R20, R32, RZ ;  /* 0x00000020140e7210 */ /* 0x004fca0007f5e0ff */
[----:B------:R0:W-:Y:S01]  /*274c0*/  STL [R1+0x3bb0], R14 ;  /* 0x003bb00e01007387 */ /* 0x0001e20000100800 */
[----:B------:R-:W-:-:S05]  /*274d0*/  IADD3 R15, P4, PT, R4, R32, RZ ;  /* 0x00000020040f7210 */ /* 0x000fca0007f9e0ff */
[----:B------:R-:W-:Y:S01]  /*274e0*/  STL [R1+0x3bb4], R15 ;  /* 0x003bb40f01007387 */ /* 0x000fe20000100800 */
[----:B0-----:R-:W-:-:S03]  /*274f0*/  IMAD.X R14, R21, 0x1, R33, P2 ;  /* 0x00000001150e7824 */ /* 0x001fc600010e0621 */
[----:B------:R-:W2:Y:S01]  /*27500*/  LDL.LU.64 R20, [R1+0x58] ;  /* 0x0000580001147983 */ /* 0x000ea20000300a00 */
[----:B------:R-:W-:-:S05]  /*27510*/  IADD3 R0, P5, PT, R26, R32, RZ ;  /* 0x000000201a007210 */ /* 0x000fca0007fbe0ff */
[----:B------:R0:W-:Y:S04]  /*27520*/  STL [R1+0x3b9c], R0 ;  /* 0x003b9c0001007387 */ /* 0x0001e80000100800 */
[----:B------:R1:W-:Y:S01]  /*27530*/  STL [R1+0x3ba8], R14 ;  /* 0x003ba80e01007387 */ /* 0x0003e20000100800 */
[----:B0-----:R-:W-:-:S03]  /*27540*/  IMAD.X R0, R5, 0x1, R33, P4 ;  /* 0x0000000105007824 */ /* 0x001fc600020e0621 */
[----:B------:R-:W2:Y:S01]  /*27550*/  LDL.LU.64 R4, [R1+0x60] ;  /* 0x0000600001047983 */ /* 0x000ea20000300a00 */
[----:B-1----:R-:W-:-:S03]  /*27560*/  IMAD.X R14, R27, 0x1, R33, P5 ;  /* 0x000000011b0e7824 */ /* 0x002fc600028e0621 */
[----:B------:R0:W-:Y:S01]  /*27570*/  STL [R1+0x3bac], R0 ;  /* 0x003bac0001007387 */ /* 0x0001e20000100800 */
[----:B------:R-:W-:-:S03]  /*27580*/  IADD3 R15, P4, PT, R22, R32, RZ ;  /* 0x00000020160f7210 */ /* 0x000fc60007f9e0ff */
[----:B------:R-:W2:Y:S01]  /*27590*/  LDL.LU.64 R18, [R1+0x68] ;  /* 0x0000680001127983 */ /* 0x000ea20000300a00 */
[----:B0-----:R-:W-:-:S03]  /*275a0*/  IADD3 R0, P2, PT, R24, R32, RZ ;  /* 0x0000002018007210 */ /* 0x001fc60007f5e0ff */
[----:B------:R-:W-:Y:S04]  /*275b0*/  STL [R1+0x3b80], R14 ;  /* 0x003b800e01007387 */ /* 0x000fe80000100800 */
[----:B------:R0:W-:Y:S01]  /*275c0*/  STL [R1+0x3b90], R0 ;  /* 0x003b900001007387 */ /* 0x0001e20000100800 */
[----:B------:R-:W-:-:S03]  /*275d0*/  IMAD.X R22, R23, 0x1, R33, P4 ;  /* 0x0000000117167824 */ /* 0x000fc600020e0621 */
[----:B------:R-:W-:Y:S04]  /*275e0*/  STL [R1+0x3b94], R15 ;  /* 0x003b940f01007387 */ /* 0x000fe80000100800 */
[----:B------:R-:W2:Y:S01]  /*275f0*/  LDL.LU.64 R16, [R1+0x70] ;  /* 0x0000700001107983 */ /* 0x000ea20000300a00 */
[----:B0-----:R-:W-:Y:S01]  /*27600*/  IMAD.X R0, R25, 0x1, R33, P2 ;  /* 0x0000000119007824 */ /* 0x001fe200010e0621 */
[----:B---3--:R-:W-:-:S05]  /*27610*/  IADD3 R14, P5, PT, R12, R32, RZ ;  /* 0x000000200c0e7210 */ /* 0x008fca0007fbe0ff */
[----:B------:R0:W-:Y:S04]  /*27620*/  STL [R1+0x3b98], R14 ;  /* 0x003b980e01007387 */ /* 0x0001e80000100800 */
[----:B------:R1:W-:Y:S04]  /*27630*/  STL [R1+0x3b84], R0 ;  /* 0x003b840001007387 */ /* 0x0003e80000100800 */
[----:B0-----:R-:W3:Y:S01]  /*27640*/  LDL.LU.64 R14, [R1+0x258] ;  /* 0x00025800010e7983 */ /* 0x001ee20000300a00 */
[----:B-1----:R-:W-:-:S03]  /*27650*/  IMAD.X R0, R13, 0x1, R33, P5 ;  /* 0x000000010d007824 */ /* 0x002fc600028e0621 */
[----:B------:R4:W-:Y:S04]  /*27660*/  STL [R1+0x3b88], R22 ;  /* 0x003b881601007387 */ /* 0x0009e80000100800 */
[----:B------:R-:W3:Y:S01]  /*27670*/  LDL.LU.64 R12, [R1+0x250] ;  /* 0x00025000010c7983 */ /* 0x000ee20000300a00 */
[----:B----4-:R-:W-:-:S03]  /*27680*/  IADD3 R22, P2, PT, R10, R32, RZ ;  /* 0x000000200a167210 */ /* 0x010fc60007f5e0ff */
[----:B------:R-:W-:Y:S01]  /*27690*/  STL [R1+0x3b8c], R0 ;  /* 0x003b8c0001007387 */ /* 0x000fe20000100800 */
[----:B------:R-:W-:-:S03]  /*276a0*/  IADD3 R23, P4, PT, R8, R32, RZ ;  /* 0x0000002008177210 */ /* 0x000fc60007f9e0ff */
[----:B------:R0:W-:Y:S04]  /*276b0*/  STL [R1+0x3b70], R22 ;  /* 0x003b701601007387 */ /* 0x0001e80000100800 */
[----:B------:R-:W-:Y:S01]  /*276c0*/  STL [R1+0x3b74], R23 ;  /* 0x003b741701007387 */ /* 0x000fe20000100800 */
[----:B0-----:R-:W-:-:S03]  /*276d0*/  IMAD.X R22, R11, 0x1, R33, P2 ;  /* 0x000000010b167824 */ /* 0x001fc600010e0621 */
[----:B------:R-:W4:Y:S01]  /*276e0*/  LDL.LU.64 R10, [R1+0x78] ;  /* 0x00007800010a7983 */ /* 0x000f220000300a00 */
[----:B------:R-:W-:-:S05]  /*276f0*/  IADD3 R0, P5, PT, R2, R32, RZ ;  /* 0x0000002002007210 */ /* 0x000fca0007fbe0ff */
[----:B------:R0:W-:Y:S04]  /*27700*/  STL [R1+0x3b78], R0 ;  /* 0x003b780001007387 */ /* 0x0001e80000100800 */
[----:B------:R1:W-:Y:S01]  /*27710*/  STL [R1+0x3b60], R22 ;  /* 0x003b601601007387 */ /* 0x0003e20000100800 */
[----:B0-----:R-:W-:-:S03]  /*27720*/  IADD3.X R0, PT, PT, R9, R33, RZ, P4, !PT ;  /* 0x0000002109007210 */ /* 0x001fc600027fe4ff */
[----:B------:R-:W4:Y:S01]  /*27730*/  LDL.LU.64 R8, [R1+0x80] ;  /* 0x0000800001087983 */ /* 0x000f220000300a00 */
[----:B-1----:R-:W-:-:S03]  /*27740*/  IMAD.X R22, R3, 0x1, R33, P5 ;  /* 0x0000000103167824 */ /* 0x002fc600028e0621 */
[----:B------:R0:W-:Y:S04]  /*27750*/  STL [R1+0x3b64], R0 ;  /* 0x003b640001007387 */ /* 0x0001e80000100800 */
[----:B------:R-:W4:Y:S01]  /*27760*/  LDL.LU.64 R2, [R1+0x88] ;  /* 0x0000880001027983 */ /* 0x000f220000300a00 */
[----:B0-----:R-:W-:-:S03]  /*27770*/  IADD3 R0, P2, PT, R6, R32, RZ ;  /* 0x0000002006007210 */ /* 0x001fc60007f5e0ff */
[----:B------:R-:W-:Y:S04]  /*27780*/  STL [R1+0x3b68], R22 ;  /* 0x003b681601007387 */ /* 0x000fe80000100800 */
[----:B------:R0:W-:Y:S01]  /*27790*/  STL [R1+0x3b7c], R0 ;  /* 0x003b7c0001007387 */ /* 0x0001e20000100800 */
[----:B--2---:R-:W-:Y:S01]  /*277a0*/  IADD3 R23, P4, PT, R20, R32, RZ ;  /* 0x0000002014177210 */ /* 0x004fe20007f9e0ff */
[----:B0-----:R-:W-:-:S04]  /*277b0*/  IMAD.X R0, R7, 0x1, R33, P2 ;  /* 0x0000000107007824 */ /* 0x001fc800010e0621 */
[----:B------:R-:W-:Y:S04]  /*277c0*/  STL [R1+0x3b18], R23 ;  /* 0x003b181701007387 */ /* 0x000fe80000100800 */
[----:B------:R-:W2:Y:S01]  /*277d0*/  LDL.LU.64 R6, [R1+0x90] ;  /* 0x0000900001067983 */ /* 0x000ea20000300a00 */
[----:B------:R-:W-:-:S05]  /*277e0*/  IADD3 R22, P5, PT, R4, R32, RZ ;  /* 0x0000002004167210 */ /* 0x000fca0007fbe0ff */
[----:B------:R0:W-:Y:S04]  /*277f0*/  STL [R1+0x3b1c], R22 ;  /* 0x003b1c1601007387 */ /* 0x0001e80000100800 */
[----:B------:R1:W-:Y:S01]  /*27800*/  STL [R1+0x3b6c], R0 ;  /* 0x003b6c0001007387 */ /* 0x0003e20000100800 */
[----:B0-----:R-:W-:-:S03]  /*27810*/  IMAD.X R22, R21, 0x1, R33, P4 ;  /* 0x0000000115167824 */ /* 0x001fc600020e0621 */
[----:B------:R-:W2:Y:S01]  /*27820*/  LDL.LU.64 R20, [R1+0x98] ;  /* 0x0000980001147983 */ /* 0x000ea20000300a00 */
[----:B-1----:R-:W-:-:S03]  /*27830*/  IMAD.X R0, R5, 0x1, R33, P5 ;  /* 0x0000000105007824 */ /* 0x002fc600028e0621 */
[----:B------:R0:W-:Y:S04]  /*27840*/  STL [R1+0x3af8], R22 ;  /* 0x003af81601007387 */ /* 0x0001e80000100800 */
[----:B------:R-:W2:Y:S01]  /*27850*/  LDL.LU.64 R4, [R1+0xa0] ;  /* 0x0000a00001047983 */ /* 0x000ea20000300a00 */
[-C--:B------:R-:W-:Y:S02]  /*27860*/  IADD3 R23, P4, PT, R16, R32.reuse, RZ ;  /* 0x0000002010177210 */ /* 0x080fe40007f9e0ff */
[----:B0-----:R-:W-:Y:S01]  /*27870*/  IADD3 R22, P2, PT, R18, R32, RZ ;  /* 0x0000002012167210 */ /* 0x001fe20007f5e0ff */
[----:B------:R-:W-:Y:S04]  /*27880*/  STL [R1+0x3afc], R0 ;  /* 0x003afc0001007387 */ /* 0x000fe80000100800 */
[----:B------:R0:W-:Y:S04]  /*27890*/  STL [R1+0x3b10], R22 ;  /* 0x003b101601007387 */ /* 0x0001e80000100800 */
[----:B------:R-:W-:Y:S01]  /*278a0*/  STL [R1+0x3b14], R23 ;  /* 0x003b141701007387 */ /* 0x000fe20000100800 */
[----:B0-----:R-:W-:-:S03]  /*278b0*/  IMAD.X R22, R19, 0x1, R33, P2 ;  /* 0x0000000113167824 */ /* 0x001fc600010e0621 */
[----:B------:R-:W2:Y:S01]  /*278c0*/  LDL.LU.64 R18, [R1+0x240] ;  /* 0x0002400001127983 */ /* 0x000ea20000300a00 */
[----:B---3--:R-:W-:-:S05]  /*278d0*/  IADD3 R0, P5, PT, R14, R32, RZ ;  /* 0x000000200e007210 */ /* 0x008fca0007fbe0ff */
[----:B------:R0:W-:Y:S04]  /*278e0*/  STL [R1+0x3b48], R0 ;  /* 0x003b480001007387 */ /* 0x0001e80000100800 */
[----:B------:R1:W-:Y:S01]  /*278f0*/  STL [R1+0x3b00], R22 ;  /* 0x003b001601007387 */ /* 0x0003e20000100800 */
[----:B0-----:R-:W-:-:S03]  /*27900*/  IMAD.X R0, R17, 0x1, R33, P4 ;  /* 0x0000000111007824 */ /* 0x001fc600020e0621 */
[----:B------:R-:W3:Y:S01]  /*27910*/  LDL.LU.64 R16, [R1+0x238] ;  /* 0x0002380001107983 */ /* 0x000ee20000300a00 */
[----:B-1----:R-:W-:-:S03]  /*27920*/  IMAD.X R22, R15, 0x1, R33, P5 ;  /* 0x000000010f167824 */ /* 0x002fc600028e0621 */
[----:B------:R0:W-:Y:S04]  /*27930*/  STL [R1+0x3b04], R0 ;  /* 0x003b040001007387 */ /* 0x0001e80000100800 */
[----:B------:R-:W3:Y:S01]  /*27940*/  LDL.LU.64 R14, [R1+0xa8] ;  /* 0x0000a800010e7983 */ /* 0x000ee20000300a00 */
[----:B0-----:R-:W-:-:S03]  /*27950*/  IADD3 R0, P2, PT, R12, R32, RZ ;  /* 0x000000200c007210 */ /* 0x001fc60007f5e0ff */
[----:B------:R-:W-:Y:S01]  /*27960*/  STL [R1+0x3b40], R22 ;  /* 0x003b401601007387 */ /* 0x000fe20000100800 */
[----:B----4-:R-:W-:-:S03]  /*27970*/  IADD3 R23, P4, PT, R10, R32, RZ ;  /* 0x000000200a177210 */ /* 0x010fc60007f9e0ff */
[----:B------:R0:W-:Y:S04]  /*27980*/  STL [R1+0x3b4c], R0 ;  /* 0x003b4c0001007387 */ /* 0x0001e80000100800 */
[----:B------:R-:W-:Y:S01]  /*27990*/  STL [R1+0x3b58], R23 ;  /* 0x003b581701007387 */ /* 0x000fe20000100800 */
[----:B0-----:R-:W-:-:S03]  /*279a0*/  IMAD.X R0, R13, 0x1, R33, P2 ;  /* 0x000000010d007824 */ /* 0x001fc600010e0621 */
[----:B------:R-:W4:Y:S01]  /*279b0*/  LDL.LU.64 R12, [R1+0xb0] ;  /* 0x0000b000010c7983 */ /* 0x000f220000300a00 */
[----:B------:R-:W-:-:S05]  /*279c0*/  IADD3 R22, P5, PT, R8, R32, RZ ;  /* 0x0000002008167210 */ /* 0x000fca0007fbe0ff */
[----:B------:R0:W-:Y:S04]  /*279d0*/  STL [R1+0x3b5c], R22 ;  /* 0x003b5c1601007387 */ /* 0x0001e80000100800 */
[----:B------:R1:W-:Y:S01]  /*279e0*/  STL [R1+0x3b44], R0 ;  /* 0x003b440001007387 */ /* 0x0003e20000100800 */
[----:B0-----:R-:W-:-:S03]  /*279f0*/  IMAD.X R22, R11, 0x1, R33, P4 ;  /* 0x000000010b167824 */ /* 0x001fc600020e0621 */
[----:B------:R-:W4:Y:S01]  /*27a00*/  LDL.LU.64 R10, [R1+0xb8] ;  /* 0x0000b800010a7983 */ /* 0x000f220000300a00 */
[----:B-1----:R-:W-:-:S03]  /*27a10*/  IMAD.X R0, R9, 0x1, R33, P5 ;  /* 0x0000000109007824 */ /* 0x002fc600028e0621 */
[----:B------:R0:W-:Y:S04]  /*27a20*/  STL [R1+0x3b50], R22 ;  /* 0x003b501601007387 */ /* 0x0001e80000100800 */
[----:B------:R-:W4:Y:S01]  /*27a30*/  LDL.LU.64 R8, [R1+0xc0] ;  /* 0x0000c00001087983 */ /* 0x000f220000300a00 */
[----:B0-----:R-:W-:-:S03]  /*27a40*/  IADD3 R22, P2, PT, R2, R32, RZ ;  /* 0x0000002002167210 */ /* 0x001fc60007f5e0ff */
[----:B------:R-:W-:Y:S01]  /*27a50*/  STL [R1+0x3b54], R0 ;  /* 0x003b540001007387 */ /* 0x000fe20000100800 */
[----:B--2---:R-:W-:-:S03]  /*27a60*/  IADD3 R23, P4, PT, R6, R32, RZ ;  /* 0x0000002006177210 */ /* 0x004fc60007f9e0ff */
[----:B------:R0:W-:Y:S04]  /*27a70*/  STL [R1+0x3b30], R22 ;  /* 0x003b301601007387 */ /* 0x0001e80000100800 */
        /* <DEDUP_REMOVED lines=11> */
[----:B0-----:R-:W-:-:S03]  /*27b30*/  IADD3 R0, P2, PT, R4, R32, RZ ;  /* 0x0000002004007210 */ /* 0x001fc60007f5e0ff */
[----:B------:R-:W-:Y:S01]  /*27b40*/  STL [R1+0x3b28], R22 ;  /* 0x003b281601007387 */ /* 0x000fe20000100800 */
[----:B------:R-:W-:-:S03]  /*27b50*/  IADD3 R23, P4, PT, R18, R32, RZ ;  /* 0x0000002012177210 */ /* 0x000fc60007f9e0ff */
        /* <DEDUP_REMOVED lines=534> */
[----:B-1----:R-:W-:-:S03]  /*29cc0*/  IADD3.X R22, PT, PT, R3, R33, RZ, P5, !PT ;  /* 0x0000002103167210 */ /* 0x002fc60002ffe4ff */
        /* <DEDUP_REMOVED lines=607> */
[----:B0-----:R-:W-:-:S03]  /*2c2c0*/  IADD3.X R0, PT, PT, R7, R33, RZ, P2, !PT ;  /* 0x0000002107007210 */ /* 0x001fc600017fe4ff */
        /* <DEDUP_REMOVED lines=604> */
[----:B0-----:R-:W-:-:S03]  /*2e890*/  IADD3.X R22, PT, PT, R21, R33, RZ, P4, !PT ;  /* 0x0000002115167210 */ /* 0x001fc600027fe4ff */
        /* <DEDUP_REMOVED lines=601> */
[----:B-1----:R-:W-:-:S03]  /*30e30*/  IADD3.X R0, PT, PT, R5, R33, RZ, P5, !PT ;  /* 0x0000002105007210 */ /* 0x002fc60002ffe4ff */
        /* <DEDUP_REMOVED lines=607> */
[----:B0-----:R-:W-:-:S03]  /*33430*/  IADD3.X R22, PT, PT, R19, R33, RZ, P2, !PT ;  /* 0x0000002113167210 */ /* 0x001fc600017fe4ff */
        /* <DEDUP_REMOVED lines=604> */
[----:B0-----:R-:W-:-:S03]  /*35a00*/  IADD3.X R0, PT, PT, R17, R33, RZ, P4, !PT ;  /* 0x0000002111007210 */ /* 0x001fc600027fe4ff */
        /* <DEDUP_REMOVED lines=393> */
[----:B------:R-:W2:Y:S04]  /*372a0*/  LDL.LU.64 R18, [R1+0x19f8] ;  /* 0x0019f80001127983 */ /* 0x000ea80000300a00 */
[----:B------:R-:W-:Y:S01]  /*372b0*/  STL [R1+0x4b0], R22 ;  /* 0x0004b01601007387 */ /* 0x000fe20000100800 */
[-C--:B0-----:R-:W-:Y:S02]  /*372c0*/  IADD3 R0, P2, PT, R16, R32.reuse, RZ ;  /* 0x0000002010007210 */ /* 0x081fe40007f5e0ff */
        /* <DEDUP_REMOVED lines=43> */
[----:B------:R1:W-:Y:S01]  /*37580*/  STL [R1+0x474], R0 ;  /* 0x0004740001007387 */ /* 0x0003e20000100800 */
[----:B0-----:R-:W-:-:S05]  /*37590*/  IADD3 R22, P2, PT, R18, R32, RZ ;  /* 0x0000002012167210 */ /* 0x001fca0007f5e0ff */
[----:B------:R0:W-:Y:S01]  /*375a0*/  STL [R1+0x458], R22 ;  /* 0x0004581601007387 */ /* 0x0001e20000100800 */
[----:B-1----:R-:W-:-:S05]  /*375b0*/  IADD3 R0, P4, PT, R16, R32, RZ ;  /* 0x0000002010007210 */ /* 0x002fca0007f9e0ff */
[----:B------:R1:W-:Y:S01]  /*375c0*/  STL [R1+0x45c], R0 ;  /* 0x00045c0001007387 */ /* 0x0003e20000100800 */
[--C-:B0-----:R-:W-:Y:S02]  /*375d0*/  IMAD.X R22, R19, 0x1, R33.reuse, P2 ;  /* 0x0000000113167824 */ /* 0x101fe400010e0621 */
[----:B-1----:R-:W-:Y:S01]  /*375e0*/  IMAD.X R0, R17, 0x1, R33, P4 ;  /* 0x0000000111007824 */ /* 0x002fe200020e0621 */
[----:B---3--:R-:W-:-:S05]  /*375f0*/  IADD3 R23, P5, PT, R14, R32, RZ ;  /* 0x000000200e177210 */ /* 0x008fca0007fbe0ff */
[----:B------:R-:W-:Y:S04]  /*37600*/  STL [R1+0x460], R23 ;  /* 0x0004601701007387 */ /* 0x000fe80000100800 */
[----:B------:R-:W3:Y:S04]  /*37610*/  LDL.LU.64 R18, [R1+0x1a48] ;  /* 0x001a480001127983 */ /* 0x000ee80000300a00 */
[----:B------:R0:W-:Y:S04]  /*37620*/  STL [R1+0x448], R22 ;  /* 0x0004481601007387 */ /* 0x0001e80000100800 */
[----:B------:R-:W3:Y:S04]  /*37630*/  LDL.LU.64 R16, [R1+0x1a50] ;  /* 0x001a500001107983 */ /* 0x000ee80000300a00 */
[----:B------:R1:W-:Y:S01]  /*37640*/  STL [R1+0x44c], R0 ;  /* 0x00044c0001007387 */ /* 0x0003e20000100800 */
[----:B0-----:R-:W-:-:S03]  /*37650*/  IMAD.X R22, R15, 0x1, R33, P5 ;  /* 0x000000010f167824 */ /* 0x001fc600028e0621 */
[----:B------:R-:W3:Y:S01]  /*37660*/  LDL.LU.64 R14, [R1+0x1a58] ;  /* 0x001a5800010e7983 */ /* 0x000ee20000300a00 */
[----:B-1----:R-:W-:-:S03]  /*37670*/  IADD3 R0, P2, PT, R12, R32, RZ ;  /* 0x000000200c007210 */ /* 0x002fc60007f5e0ff */
        /* <DEDUP_REMOVED lines=23> */
[----:B------:R-:W-:Y:S01]  /*377f0*/  STL [R1+0x430], R22 ;  /* 0x0004301601007387 */ /* 0x000fe20000100800 */
[----:B0-----:R-:W-:-:S03]  /*37800*/  IMAD.X R0, R7, 0x1, R33, P4 ;  /* 0x0000000107007824 */ /* 0x001fc600020e0621 */
[----:B------:R-:W2:Y:S01]  /*37810*/  LDL.LU.64 R6, [R1+0x1a80] ;  /* 0x001a800001067983 */ /* 0x000ea20000300a00 */
[----:B------:R-:W-:-:S03]  /*37820*/  IMAD.X R20, R21, 0x1, R33, P5 ;  /* 0x0000000115147824 */ /* 0x000fc600028e0621 */
[----:B------:R0:W-:Y:S04]  /*37830*/  STL [R1+0x434], R0 ;  /* 0x0004340001007387 */ /* 0x0001e80000100800 */
[----:B------:R-:W2:Y:S01]  /*37840*/  LDL.LU.64 R24, [R1+0x1a88] ;  /* 0x001a880001187983 */ /* 0x000ea20000300a00 */
[----:B0-----:R-:W-:-:S03]  /*37850*/  IADD3 R0, P2, PT, R4, R32, RZ ;  /* 0x0000002004007210 */ /* 0x001fc60007f5e0ff */
[----:B------:R-:W-:Y:S04]  /*37860*/  STL [R1+0x408], R20 ;  /* 0x0004081401007387 */ /* 0x000fe80000100800 */
[----:B------:R0:W-:Y:S02]  /*37870*/  STL [R1+0x418], R0 ;  /* 0x0004180001007387 */ /* 0x0001e40000100800 */
[----:B0-----:R-:W-:Y:S01]  /*37880*/  IMAD.X R0, R5, 0x1, R33, P2 ;  /* 0x0000000105007824 */ /* 0x001fe200010e0621 */
[----:B---3--:R-:W-:-:S05]  /*37890*/  IADD3 R21, P4, PT, R18, R32, RZ ;  /* 0x0000002012157210 */ /* 0x008fca0007f9e0ff */
[----:B------:R-:W-:Y:S01]  /*378a0*/  STL [R1+0x41c], R21 ;  /* 0x00041c1501007387 */ /* 0x000fe20000100800 */
[----:B------:R-:W-:-:S03]  /*378b0*/  IADD3 R20, P5, PT, R16, R32, RZ ;  /* 0x0000002010147210 */ /* 0x000fc60007fbe0ff */
[----:B------:R-:W3:Y:S01]  /*378c0*/  LDL.LU.64 R22, [R1+0x1a90] ;  /* 0x001a900001167983 */ /* 0x000ee20000300a00 */
[----:B------:R-:W-:-:S03]  /*378d0*/  IMAD.X R18, R19, 0x1, R33, P4 ;  /* 0x0000000113127824 */ /* 0x000fc600020e0621 */
[----:B------:R-:W-:Y:S01]  /*378e0*/  STL [R1+0x420], R20 ;  /* 0x0004201401007387 */ /* 0x000fe20000100800 */
[----:B------:R-:W-:-:S03]  /*378f0*/  IMAD.X R16, R17, 0x1, R33, P5 ;  /* 0x0000000111107824 */ /* 0x000fc600028e0621 */
[----:B------:R-:W3:Y:S04]  /*37900*/  LDL.LU.64 R4, [R1+0x1a98] ;  /* 0x001a980001047983 */ /* 0x000ee80000300a00 */
[----:B------:R0:W-:Y:S04]  /*37910*/  STL [R1+0x40c], R0 ;  /* 0x00040c0001007387 */ /* 0x0001e80000100800 */
[----:B------:R-:W-:Y:S01]  /*37920*/  STL [R1+0x410], R18 ;  /* 0x0004101201007387 */ /* 0x000fe20000100800 */
[----:B0-----:R-:W-:-:S03]  /*37930*/  IADD3 R0, P2, PT, R14, R32, RZ ;  /* 0x000000200e007210 */ /* 0x001fc60007f5e0ff */
[----:B------:R-:W-:Y:S04]  /*37940*/  STL [R1+0x414], R16 ;  /* 0x0004141001007387 */ /* 0x000fe80000100800 */
[----:B------:R0:W-:Y:S01]  /*37950*/  STL [R1+0x3f8], R0 ;  /* 0x0003f80001007387 */ /* 0x0001e20000100800 */
[----:B----4-:R-:W-:-:S05]  /*37960*/  IADD3 R17, P4, PT, R12, R32, RZ ;  /* 0x000000200c117210 */ /* 0x010fca0007f9e0ff */
[----:B------:R-:W-:Y:S01]  /*37970*/  STL [R1+0x3fc], R17 ;  /* 0x0003fc1101007387 */ /* 0x000fe20000100800 */
[----:B0-----:R-:W-:-:S03]  /*37980*/  IMAD.X R0, R15, 0x1, R33, P2 ;  /* 0x000000010f007824 */ /* 0x001fc600010e0621 */
[----:B------:R-:W4:Y:S01]  /*37990*/  LDL.LU.64 R20, [R1+0x1aa0] ;  /* 0x001aa00001147983 */ /* 0x000f220000300a00 */
[----:B------:R-:W-:-:S05]  /*379a0*/  IADD3 R16, P5, PT, R10, R32, RZ ;  /* 0x000000200a107210 */ /* 0x000fca0007fbe0ff */
[----:B------:R0:W-:Y:S01]  /*379b0*/  STL [R1+0x400], R16 ;  /* 0x0004001001007387 */ /* 0x0001e20000100800 */
[----:B------:R-:W-:-:S03]  /*379c0*/  IMAD.X R10, R11, 0x1, R33, P5 ;  /* 0x000000010b0a7824 */ /* 0x000fc600028e0621 */
[----:B0-----:R-:W4:Y:S04]  /*379d0*/  LDL.LU.64 R16, [R1+0x1aa8] ;  /* 0x001aa80001107983 */ /* 0x001f280000300a00 */
[----:B------:R0:W-:Y:S04]  /*379e0*/  STL [R1+0x3e8], R0 ;  /* 0x0003e80001007387 */ /* 0x0001e80000100800 */
[----:B------:R-:W4:Y:S01]  /*379f0*/  LDL.LU.64 R14, [R1+0x1ab0] ;  /* 0x001ab000010e7983 */ /* 0x000f220000300a00 */
[----:B0-----:R-:W-:-:S05]  /*37a00*/  IMAD.X R0, R13, 0x1, R33, P4 ;  /* 0x000000010d007824 */ /* 0x001fca00020e0621 */
[----:B------:R0:W-:Y:S01]  /*37a10*/  STL [R1+0x3ec], R0 ;  /* 0x0003ec0001007387 */ /* 0x0001e20000100800 */
[----:B--2---:R-:W-:-:S03]  /*37a20*/  IADD3 R11, P4, PT, R2, R32, RZ ;  /* 0x00000020020b7210 */ /* 0x004fc60007f9e0ff */
[----:B------:R-:W-:Y:S01]  /*37a30*/  STL [R1+0x3f0], R10 ;  /* 0x0003f00a01007387 */ /* 0x000fe20000100800 */
[----:B0-----:R-:W-:-:S05]  /*37a40*/  IADD3 R0, P2, PT, R8, R32, RZ ;  /* 0x0000002008007210 */ /* 0x001fca0007f5e0ff */
[----:B------:R0:W-:Y:S04]  /*37a50*/  STL [R1+0x404], R0 ;  /* 0x0004040001007387 */ /* 0x0001e80000100800 */
[----:B------:R-:W-:Y:S01]  /*37a60*/  STL [R1+0x3e0], R11 ;  /* 0x0003e00b01007387 */ /* 0x000fe20000100800 */
[--C-:B0-----:R-:W-:Y:S02]  /*37a70*/  IMAD.X R0, R9, 0x1, R33.reuse, P2 ;  /* 0x0000000109007824 */ /* 0x101fe400010e0621 */
[----:B------:R-:W-:Y:S01]  /*37a80*/  IMAD.X R91, R3, 0x1, R33, P4 ;  /* 0x00000001035b7824 */ /* 0x000fe200020e0621 */
[----:B------:R-:W-:-:S05]  /*37a90*/  IADD3 R10, P5, PT, R6, R32, RZ ;  /* 0x00000020060a7210 */ /* 0x000fca0007fbe0ff */
[----:B------:R0:W-:Y:S04]  /*37aa0*/  STL [R1+0x3e4], R10 ;  /* 0x0003e40a01007387 */ /* 0x0001e80000100800 */
[----:B------:R-:W2:Y:S04]  /*37ab0*/  LDL.LU.64 R18, [R1+0x1ab8] ;  /* 0x001ab80001127983 */ /* 0x000ea80000300a00 */
[----:B------:R-:W-:Y:S04]  /*37ac0*/  STL [R1+0x3f4], R0 ;  /* 0x0003f40001007387 */ /* 0x000fe80000100800 */
[----:B------:R-:W2:Y:S04]  /*37ad0*/  LDL.LU.64 R12, [R1+0x1ac0] ;  /* 0x001ac000010c7983 */ /* 0x000ea80000300a00 */
[----:B------:R-:W2:Y:S01]  /*37ae0*/  LDL.LU.64 R2, [R1+0x1ac8] ;  /* 0x001ac80001027983 */ /* 0x000ea20000300a00 */
[----:B------:R-:W-:Y:S01]  /*37af0*/  IADD3 R89, P2, PT, R24, R32, RZ ;  /* 0x0000002018597210 */ /* 0x000fe20007f5e0ff */
[----:B------:R-:W-:-:S02]  /*37b00*/  IMAD.X R90, R7, 0x1, R33, P5 ;  /* 0x00000001075a7824 */ /* 0x000fc400028e0621 */
[----:B0-----:R-:W2:Y:S02]  /*37b10*/  LDL.LU.64 R10, [R1+0x1ad8] ;  /* 0x001ad800010a7983 */ /* 0x001ea40000300a00 */
[----:B------:R-:W-:Y:S02]  /*37b20*/  IMAD.X R86, R25, 0x1, R33, P2 ;  /* 0x0000000119567824 */ /* 0x000fe400010e0621 */
[----:B------:R-:W2:Y:S04]  /*37b30*/  LDL.LU.64 R8, [R1+0x1ae0] ;  /* 0x001ae00001087983 */ /* 0x000ea80000300a00 */
[----:B------:R-:W2:Y:S04]  /*37b40*/  LDL.LU.64 R6, [R1+0x1ae8] ;  /* 0x001ae80001067983 */ /* 0x000ea80000300a00 */
[----:B------:R-:W-:Y:S01]  /*37b50*/  STL.64 [R1+0x3d80], R90 ;  /* 0x003d805a01007387 */ /* 0x000fe20000100a00 */
[----:B---3--:R-:W-:-:S02]  /*37b60*/  IADD3 R88, P4, PT, R22, R32, RZ ;  /* 0x0000002016587210 */ /* 0x008fc40007f9e0ff */
[----:B------:R-:W-:-:S03]  /*37b70*/  IADD3 R87, P5, PT, R4, R32, RZ ;  /* 0x0000002004577210 */ /* 0x000fc60007fbe0ff */
[----:B------:R-:W-:Y:S01]  /*37b80*/  STL.64 [R1+0x3d90], R88 ;  /* 0x003d905801007387 */ /* 0x000fe20000100a00 */
[----:B------:R-:W-:-:S03]  /*37b90*/  IMAD.X R85, R23, 0x1, R33, P4 ;  /* 0x0000000117557824 */ /* 0x000fc600020e0621 */
[----:B------:R-:W-:Y:S01]  /*37ba0*/  STL.64 [R1+0x3d98], R86 ;  /* 0x003d985601007387 */ /* 0x000fe20000100a00 */
[----:B------:R-:W-:-:S03]  /*37bb0*/  IMAD.X R84, R5, 0x1, R33, P5 ;  /* 0x0000000105547824 */ /* 0x000fc600028e0621 */
[----:B------:R-:W3:Y:S04]  /*37bc0*/  LDL.LU.64 R30, [R1+0x1af0] ;  /* 0x001af000011e7983 */ /* 0x000ee80000300a00 */
[----:B------:R-:W3:Y:S04]  /*37bd0*/  LDL.LU.64 R28, [R1+0x1af8] ;  /* 0x001af800011c7983 */ /* 0x000ee80000300a00 */
[----:B------:R-:W3:Y:S04]  /*37be0*/  LDL.LU.64 R4, [R1+0x1b00] ;  /* 0x001b000001047983 */ /* 0x000ee80000300a00 */
[----:B------:R-:W-:Y:S01]  /*37bf0*/  STL.64 [R1+0x3da0], R84 ;  /* 0x003da05401007387 */ /* 0x000fe20000100a00 */
[----:B----4-:R-:W-:-:S02]  /*37c00*/  IADD3 R83, P2, PT, R20, R32, RZ ;  /* 0x0000002014537210 */ /* 0x010fc40007f5e0ff */
[-C--:B------:R-:W-:Y:S02]  /*37c10*/  IADD3 R82, P4, PT, R16, R32.reuse, RZ ;  /* 0x0000002010527210 */ /* 0x080fe40007f9e0ff */
[----:B------:R-:W-:-:S03]  /*37c20*/  IADD3 R81, P5, PT, R14, R32, RZ ;  /* 0x000000200e517210 */ /* 0x000fc60007fbe0ff */
[----:B------:R0:W-:Y:S01]  /*37c30*/  STL.64 [R1+0x3da8], R82 ;  /* 0x003da85201007387 */ /* 0x0001e20000100a00 */
[--C-:B------:R-:W-:Y:S02]  /*37c40*/  IMAD.X R79, R17, 0x1, R33.reuse, P4 ;  /* 0x00000001114f7824 */ /* 0x100fe400020e0621 */
[----:B------:R-:W-:Y:S01]  /*37c50*/  IMAD.X R78, R15, 0x1, R33, P5 ;  /* 0x000000010f4e7824 */ /* 0x000fe200028e0621 */
[----:B------:R-:W4:Y:S04]  /*37c60*/  LDL.LU.64 R26, [R1+0x1b08] ;  /* 0x001b0800011a7983 */ /* 0x000f280000300a00 */
[----:B------:R-:W4:Y:S04]  /*37c70*/  LDL.LU.64 R16, [R1+0x1b10] ;  /* 0x001b100001107983 */ /* 0x000f280000300a00 */
[----:B------:R-:W4:Y:S04]  /*37c80*/  LDL.LU.64 R14, [R1+0x1b18] ;  /* 0x001b1800010e7983 */ /* 0x000f280000300a00 */
[----:B------:R-:W4:Y:S01]  /*37c90*/  LDL.LU.64 R24, [R1+0x1b20] ;  /* 0x001b200001187983 */ /* 0x000f220000300a00 */
[----:B--2---:R-:W-:-:S05]  /*37ca0*/  IADD3 R75, P5, PT, R2, R32, RZ ;  /* 0x00000020024b7210 */ /* 0x004fca0007fbe0ff */
[--C-:B------:R-:W-:Y:S02]  /*37cb0*/  IMAD.X R72, R3, 0x1, R33.reuse, P5 ;  /* 0x0000000103487824 */ /* 0x100fe400028e0621 */
[----:B------:R-:W2:Y:S01]  /*37cc0*/  LDL.LU.64 R2, [R1+0x1b28] ;  /* 0x001b280001027983 */ /* 0x000ea20000300a00 */
[--C-:B------:R-:W-:Y:S01]  /*37cd0*/  IMAD.X R80, R21, 0x1, R33.reuse, P2 ;  /* 0x0000000115507824 */ /* 0x100fe200010e0621 */
[-C--:B------:R-:W-:Y:S02]  /*37ce0*/  IADD3 R77, P2, PT, R18, R32.reuse, RZ ;  /* 0x00000020124d7210 */ /* 0x080fe40007f5e0ff */
[-C--:B------:R-:W-:Y:S01]  /*37cf0*/  IADD3 R76, P4, PT, R12, R32.reuse, RZ ;  /* 0x000000200c4c7210 */ /* 0x080fe20007f9e0ff */
[----:B------:R-:W2:Y:S02]  /*37d00*/  LDL.LU.64 R22, [R1+0x1b30] ;  /* 0x001b300001167983 */ /* 0x000ea40000300a00 */
[--C-:B------:R-:W-:Y:S01]  /*37d10*/  IMAD.X R74, R19, 0x1, R33.reuse, P2 ;  /* 0x00000001134a7824 */ /* 0x100fe200010e0621 */
[-C--:B------:R-:W-:Y:S01]  /*37d20*/  IADD3 R71, P2, PT, R10, R32.reuse, RZ ;  /* 0x000000200a477210 */ /* 0x080fe20007f5e0ff */
[----:B------:R-:W-:Y:S01]  /*37d30*/  IMAD.X R73, R13, 0x1, R33, P4 ;  /* 0x000000010d497824 */ /* 0x000fe200020e0621 */
[----:B------:R-:W2:Y:S01]  /*37d40*/  LDL.LU.64 R20, [R1+0x1b38] ;  /* 0x001b380001147983 */ /* 0x000ea20000300a00 */
[----:B------:R-:W-:-:S02]  /*37d50*/  IADD3 R70, P4, PT, R8, R32, RZ ;  /* 0x0000002008467210 */ /* 0x000fc40007f9e0ff */
[----:B------:R-:W-:Y:S01]  /*37d60*/  IMAD.X R68, R11, 0x1, R33, P2 ;  /* 0x000000010b447824 */ /* 0x000fe200010e0621 */
[----:B------:R-:W2:Y:S01]  /*37d70*/  LDL.LU.64 R12, [R1+0x1b40] ;  /* 0x001b4000010c7983 */ /* 0x000ea20000300a00 */
[----:B------:R-:W-:-:S03]  /*37d80*/  IADD3 R69, P5, PT, R6, R32, RZ ;  /* 0x0000002006457210 */ /* 0x000fc60007fbe0ff */
[----:B------:R-:W2:Y:S01]  /*37d90*/  LDL.LU.64 R10, [R1+0x1b48] ;  /* 0x001b4800010a7983 */ /* 0x000ea20000300a00 */
[--C-:B------:R-:W-:Y:S02]  /*37da0*/  IMAD.X R67, R9, 0x1, R33.reuse, P4 ;  /* 0x0000000109437824 */ /* 0x100fe400020e0621 */
[----:B------:R-:W-:Y:S01]  /*37db0*/  IMAD.X R66, R7, 0x1, R33, P5 ;  /* 0x0000000107427824 */ /* 0x000fe200028e0621 */
[----:B------:R-:W2:Y:S04]  /*37dc0*/  LDL.LU.64 R18, [R1+0x1b50] ;  /* 0x001b500001127983 */ /* 0x000ea80000300a00 */
[----:B------:R-:W2:Y:S04]  /*37dd0*/  LDL.LU.64 R8, [R1+0x1b58] ;  /* 0x001b580001087983 */ /* 0x000ea80000300a00 */
[----:B------:R-:W2:Y:S01]  /*37de0*/  LDL.LU.64 R6, [R1+0x1b60] ;  /* 0x001b600001067983 */ /* 0x000ea20000300a00 */
[----:B---3--:R-:W-:-:S02]  /*37df0*/  IADD3 R64, P4, PT, R28, R32, RZ ;  /* 0x000000201c407210 */ /* 0x008fc40007f9e0ff */
[----:B------:R-:W-:-:S03]  /*37e00*/  IADD3 R63, P5, PT, R4, R32, RZ ;  /* 0x00000020043f7210 */ /* 0x000fc60007fbe0ff */
[----:B------:R-:W-:Y:S01]  /*37e10*/  IMAD.X R61, R29, 0x1, R33, P4 ;  /* 0x000000011d3d7824 */ /* 0x000fe200020e0621 */
[----:B------:R-:W-:Y:S02]  /*37e20*/  IADD3.X R60, PT, PT, R5, R33, RZ, P5, !PT ;  /* 0x00000021053c7210 */ /* 0x000fe40002ffe4ff */
[----:B------:R-:W3:Y:S01]  /*37e30*/  LDL.LU.64 R4, [R1+0x1b68] ;  /* 0x001b680001047983 */ /* 0x000ee20000300a00 */
[-C--:B----4-:R-:W-:Y:S02]  /*37e40*/  IADD3 R58, P4, PT, R16, R32.reuse, RZ ;  /* 0x00000020103a7210 */ /* 0x090fe40007f9e0ff */
[----:B------:R-:W-:-:S03]  /*37e50*/  IADD3 R57, P5, PT, R14, R32, RZ ;  /* 0x000000200e397210 */ /* 0x000fc60007fbe0ff */
[--C-:B------:R-:W-:Y:S02]  /*37e60*/  IMAD.X R55, R17, 0x1, R33.reuse, P4 ;  /* 0x0000000111377824 */ /* 0x100fe400020e0621 */
[----:B------:R-:W4:Y:S01]  /*37e70*/  LDL.LU.64 R16, [R1+0x1b70] ;  /* 0x001b700001107983 */ /* 0x000f220000300a00 */
[----:B------:R-:W-:-:S03]  /*37e80*/  IMAD.X R54, R15, 0x1, R33, P5 ;  /* 0x000000010f367824 */ /* 0x000fc600028e0621 */
[----:B------:R-:W4:Y:S01]  /*37e90*/  LDL.LU.64 R14, [R1+0x1b78] ;  /* 0x001b7800010e7983 */ /* 0x000f220000300a00 */
[----:B--2---:R-:W-:-:S05]  /*37ea0*/  IADD3 R52, P4, PT, R2, R32, RZ ;  /* 0x0000002002347210 */ /* 0x004fca0007f9e0ff */
[----:B------:R-:W-:Y:S02]  /*37eb0*/  IMAD.X R49, R3, 0x1, R33, P4 ;  /* 0x0000000103317824 */ /* 0x000fe400020e0621 */
[----:B------:R-:W2:Y:S01]  /*37ec0*/  LDL.LU.64 R2, [R1+0x1b80] ;  /* 0x001b800001027983 */ /* 0x000ea20000300a00 */
[----:B------:R-:W-:-:S05]  /*37ed0*/  IADD3 R65, P2, PT, R30, R32, RZ ;  /* 0x000000201e417210 */ /* 0x000fca0007f5e0ff */
[----:B------:R-:W-:Y:S01]  /*37ee0*/  IMAD.X R62, R31, 0x1, R33, P2 ;  /* 0x000000011f3e7824 */ /* 0x000fe200010e0621 */
[-C--:B------:R-:W-:Y:S02]  /*37ef0*/  IADD3 R59, P2, PT, R26, R32.reuse, RZ ;  /* 0x000000201a3b7210 */ /* 0x080fe40007f5e0ff */
[----:B------:R-:W-:-:S03]  /*37f00*/  IADD3 R51, P5, PT, R22, R32, RZ ;  /* 0x0000002016337210 */ /* 0x000fc60007fbe0ff */
[--C-:B------:R-:W-:Y:S01]  /*37f10*/  IMAD.X R56, R27, 0x1, R33.reuse, P2 ;  /* 0x000000011b387824 */ /* 0x100fe200010e0621 */
[-C--:B------:R-:W-:Y:S01]  /*37f20*/  IADD3 R53, P2, PT, R24, R32.reuse, RZ ;  /* 0x0000002018357210 */ /* 0x080fe20007f5e0ff */
[----:B------:R-:W-:Y:S01]  /*37f30*/  IMAD.X R48, R23, 0x1, R33, P5 ;  /* 0x0000000117307824 */ /* 0x000fe200028e0621 */
[----:B------:R-:W-:-:S03]  /*37f40*/  IADD3 R46, P4, PT, R12, R32, RZ ;  /* 0x000000200c2e7210 */ /* 0x000fc60007f9e0ff */
[--C-:B------:R-:W-:Y:S01]  /*37f50*/  IMAD.X R50, R25, 0x1, R33.reuse, P2 ;  /* 0x0000000119327824 */ /* 0x100fe200010e0621 */
[-C--:B------:R-:W-:Y:S02]  /*37f60*/  IADD3 R47, P2, PT, R20, R32.reuse, RZ ;  /* 0x00000020142f7210 */ /* 0x080fe40007f5e0ff */
[-C--:B------:R-:W-:Y:S01]  /*37f70*/  IADD3 R45, P5, PT, R10, R32.reuse, RZ ;  /* 0x000000200a2d7210 */ /* 0x080fe20007fbe0ff */
[--C-:B------:R-:W-:Y:S01]  /*37f80*/  IMAD.X R43, R13, 0x1, R33.reuse, P4 ;  /* 0x000000010d2b7824 */ /* 0x100fe200020e0621 */
[-C--:B------:R-:W-:Y:S01]  /*37f90*/  IADD3 R40, P4, PT, R8, R32.reuse, RZ ;  /* 0x0000002008287210 */ /* 0x080fe20007f9e0ff */
[--C-:B------:R-:W-:Y:S01]  /*37fa0*/  IMAD.X R44, R21, 0x1, R33.reuse, P2 ;  /* 0x00000001152c7824 */ /* 0x100fe200010e0621 */
[----:B------:R-:W2:Y:S01]  /*37fb0*/  LDL.LU.64 R12, [R1+0x1b88] ;  /* 0x001b8800010c7983 */ /* 0x000ea20000300a00 */
[--C-:B------:R-:W-:Y:S01]  /*37fc0*/  IMAD.X R42, R11, 0x1, R33.reuse, P5 ;  /* 0x000000010b2a7824 */ /* 0x100fe200028e0621 */
[-C--:B------:R-:W-:Y:S02]  /*37fd0*/  IADD3 R41, P2, PT, R18, R32.reuse, RZ ;  /* 0x0000002012297210 */ /* 0x080fe40007f5e0ff */
[----:B------:R-:W-:Y:S01]  /*37fe0*/  IADD3 R39, P5, PT, R6, R32, RZ ;  /* 0x0000002006277210 */ /* 0x000fe20007fbe0ff */
[----:B------:R-:W2:Y:S01]  /*37ff0*/  LDL.LU.64 R10, [R1+0x1b90] ;  /* 0x001b9000010a7983 */ /* 0x000ea20000300a00 */
[----:B------:R-:W-:-:S02]  /*38000*/  IMAD.X R37, R9, 0x1, R33, P4 ;  /* 0x0000000109257824 */ /* 0x000fc400020e0621 */
[--C-:B------:R-:W-:Y:S01]  /*38010*/  IMAD.X R38, R19, 0x1, R33.reuse, P2 ;  /* 0x0000000113267824 */ /* 0x100fe200010e0621 */
[----:B------:R-:W2:Y:S01]  /*38020*/  LDL.LU.64 R8, [R1+0x1b98] ;  /* 0x001b980001087983 */ /* 0x000ea20000300a00 */
[----:B------:R-:W-:-:S03]  /*38030*/  IMAD.X R36, R7, 0x1, R33, P5 ;  /* 0x0000000107247824 */ /* 0x000fc600028e0621 */
[----:B------:R-:W2:Y:S01]  /*38040*/  LDL.LU.64 R6, [R1+0x1ba0] ;  /* 0x001ba00001067983 */ /* 0x000ea20000300a00 */
[----:B---3--:R-:W-:-:S05]  /*38050*/  IADD3 R35, P2, PT, R4, R32, RZ ;  /* 0x0000002004237210 */ /* 0x008fca0007f5e0ff */
[----:B------:R-:W-:Y:S02]  /*38060*/  IMAD.X R30, R5, 0x1, R33, P2 ;  /* 0x00000001051e7824 */ /* 0x000fe400010e0621 */
[----:B------:R-:W3:Y:S04]  /*38070*/  LDL.LU.64 R4, [R1+0x1ba8] ;  /* 0x001ba80001047983 */ /* 0x000ee80000300a00 */
[----:B------:R-:W3:Y:S01]  /*38080*/  LDL.LU.64 R20, [R1+0x1bb0] ;  /* 0x001bb00001147983 */ /* 0x000ee20000300a00 */
[-C--:B----4-:R-:W-:Y:S02]  /*38090*/  IADD3 R34, P4, PT, R16, R32.reuse, RZ ;  /* 0x0000002010227210 */ /* 0x090fe40007f9e0ff */
[----:B--2---:R-:W-:-:S05]  /*380a0*/  IADD3 R19, P2, PT, R2, R32, RZ ;  /* 0x0000002002137210 */ /* 0x004fca0007f5e0ff */
[--C-:B------:R-:W-:Y:S02]  /*380b0*/  IMAD.X R16, R3, 0x1, R33.reuse, P2 ;  /* 0x0000000103107824 */ /* 0x100fe400010e0621 */
[----:B------:R-:W2:Y:S04]  /*380c0*/  LDL.LU.64 R2, [R1+0x1bb8] ;  /* 0x001bb80001027983 */ /* 0x000ea80000300a00 */
[----:B0-----:R-:W4:Y:S04]  /*380d0*/  LDL.LU.64 R82, [R1+0x1bc0] ;  /* 0x001bc00001527983 */ /* 0x001f280000300a00 */
[----:B------:R-:W4:Y:S04]  /*380e0*/  LDL.LU.64 R26, [R1+0x1bc8] ;  /* 0x001bc800011a7983 */ /* 0x000f280000300a00 */
[----:B------:R-:W4:Y:S04]  /*380f0*/  LDL.LU.64 R86, [R1+0x1bd0] ;  /* 0x001bd00001567983 */ /* 0x000f280000300a00 */
[----:B------:R-:W4:Y:S04]  /*38100*/  LDL.LU.64 R24, [R1+0x1bd8] ;  /* 0x001bd80001187983 */ /* 0x000f280000300a00 */
[----:B------:R-:W4:Y:S01]  /*38110*/  LDL.LU.64 R22, [R1+0x1be0] ;  /* 0x001be00001167983 */ /* 0x000f220000300a00 */
[-C--:B------:R-:W-:Y:S01]  /*38120*/  IADD3 R31, P5, PT, R14, R32.reuse, RZ ;  /* 0x000000200e1f7210 */ /* 0x080fe20007fbe0ff */
[--C-:B------:R-:W-:Y:S01]  /*38130*/  IMAD.X R29, R17, 0x1, R33.reuse, P4 ;  /* 0x00000001111d7824 */ /* 0x100fe200020e0621 */
[----:B------:R-:W-:Y:S01]  /*38140*/  IADD3 R18, P4, PT, R12, R32, RZ ;  /* 0x000000200c127210 */ /* 0x000fe20007f9e0ff */
[----:B------:R-:W4:Y:S02]  /*38150*/  LDL.LU.64 R84, [R1+0x1be8] ;  /* 0x001be80001547983 */ /* 0x000f240000300a00 */
[----:B------:R-:W-:-:S02]  /*38160*/  IMAD.X R28, R15, 0x1, R33, P5 ;  /* 0x000000010f1c7824 */ /* 0x000fc400028e0621 */
[--C-:B------:R-:W-:Y:S01]  /*38170*/  IMAD.X R15, R13, 0x1, R33.reuse, P4 ;  /* 0x000000010d0f7824 */ /* 0x100fe200020e0621 */
[-C--:B------:R-:W-:Y:S02]  /*38180*/  IADD3 R13, P2, PT, R8, R32.reuse, RZ ;  /* 0x00000020080d7210 */ /* 0x080fe40007f5e0ff */
[-C--:B------:R-:W-:Y:S02]  /*38190*/  IADD3 R12, P4, PT, R6, R32.reuse, RZ ;  /* 0x00000020060c7210 */ /* 0x080fe40007f9e0ff */
[-C--:B------:R-:W-:Y:S01]  /*381a0*/  IADD3 R17, P5, PT, R10, R32.reuse, RZ ;  /* 0x000000200a117210 */ /* 0x080fe20007fbe0ff */
[--C-:B------:R-:W-:Y:S02]  /*381b0*/  IMAD.X R10, R9, 0x1, R33.reuse, P2 ;  /* 0x00000001090a7824 */ /* 0x100fe400010e0621 */
[--C-:B------:R-:W-:Y:S02]  /*381c0*/  IMAD.X R9, R7, 0x1, R33.reuse, P4 ;  /* 0x0000000107097824 */ /* 0x100fe400020e0621 */
[----:B------:R-:W-:Y:S01]  /*381d0*/  IMAD.X R14, R11, 0x1, R33, P5 ;  /* 0x000000010b0e7824 */ /* 0x000fe200028e0621 */
[----:B---3--:R-:W-:-:S02]  /*381e0*/  IADD3 R11, P5, PT, R4, R32, RZ ;  /* 0x00000020040b7210 */ /* 0x008fc40007fbe0ff */
[----:B------:R-:W-:-:S05]  /*381f0*/  IADD3 R7, P2, PT, R20, R32, RZ ;  /* 0x0000002014077210 */ /* 0x000fca0007f5e0ff */
[--C-:B------:R-:W-:Y:S02]  /*38200*/  IMAD.X R4, R21, 0x1, R33.reuse, P2 ;  /* 0x0000000115047824 */ /* 0x100fe400010e0621 */
[----:B------:R-:W3:Y:S01]  /*38210*/  LDL.LU.64 R20, [R1+0x1bf0] ;  /* 0x001bf00001147983 */ /* 0x000ee20000300a00 */
[----:B------:R-:W-:Y:S01]  /*38220*/  IMAD.X R8, R5, 0x1, R33, P5 ;  /* 0x0000000105087824 */ /* 0x000fe200028e0621 */
[-C--:B--2---:R-:W-:Y:S02]  /*38230*/  IADD3 R5, P4, PT, R2, R32.reuse, RZ ;  /* 0x0000002002057210 */ /* 0x084fe40007f9e0ff */
[----:B----4-:R-:W-:-:S05]  /*38240*/  IADD3 R93, P5, PT, R82, R32, RZ ;  /* 0x00000020525d7210 */ /* 0x010fca0007fbe0ff */
[--C-:B------:R-:W-:Y:S02]  /*38250*/  IMAD.X R2, R83, 0x1, R33.reuse, P5 ;  /* 0x0000000153027824 */ /* 0x100fe400028e0621 */
[----:B------:R-:W2:Y:S01]  /*38260*/  LDL.LU.64 R82, [R1+0x1bf8] ;  /* 0x001bf80001527983 */ /* 0x000ea20000300a00 */
[-C--:B------:R-:W-:Y:S01]  /*38270*/  IADD3 R6, P2, PT, R26, R32.reuse, RZ ;  /* 0x000000201a067210 */ /* 0x080fe20007f5e0ff */
[----:B------:R-:W-:Y:S01]  /*38280*/  IMAD.X R3, R3, 0x1, R33, P4 ;  /* 0x0000000103037824 */ /* 0x000fe200020e0621 */
[----:B------:R-:W-:-:S03]  /*38290*/  IADD3 R0, P4, PT, R86, R32, RZ ;  /* 0x0000002056007210 */ /* 0x000fc60007f9e0ff */
[----:B------:R0:W-:Y:S04]  /*382a0*/  STL [R1+0x4], R6 ;  /* 0x0000040601007387 */ /* 0x0001e80000100800 */
[----:B------:R-:W4:Y:S04]  /*382b0*/  LDL.LU.64 R88, [R1+0x1c00] ;  /* 0x001c000001587983 */ /* 0x000f280000300a00 */
[----:B------:R1:W-:Y:S01]  /*382c0*/  STL [R1+0xc], R0 ;  /* 0x00000c0001007387 */ /* 0x0003e20000100800 */
[----:B0-----:R-:W-:-:S03]  /*382d0*/  IMAD.X R6, R27, 0x1, R33, P2 ;  /* 0x000000011b067824 */ /* 0x001fc600010e0621 */
[----:B------:R-:W4:Y:S01]  /*382e0*/  LDL.LU.64 R26, [R1+0x1c08] ;  /* 0x001c0800011a7983 */ /* 0x000f220000300a00 */
[----:B-1----:R-:W-:-:S05]  /*382f0*/  IADD3 R0, P5, PT, R24, R32, RZ ;  /* 0x0000002018007210 */ /* 0x002fca0007fbe0ff */
[----:B------:R0:W-:Y:S01]  /*38300*/  STL [R1+0x14], R0 ;  /* 0x0000140001007387 */ /* 0x0001e20000100800 */
[----:B------:R-:W-:-:S03]  /*38310*/  IMAD.X R24, R25, 0x1, R33, P5 ;  /* 0x0000000119187824 */ /* 0x000fc600028e0621 */
[----:B------:R1:W-:Y:S01]  /*38320*/  STL [R1], R6 ;  /* 0x0000000601007387 */ /* 0x0003e20000100800 */
[----:B0-----:R-:W-:-:S05]  /*38330*/  IMAD.X R0, R87, 0x1, R33, P4 ;  /* 0x0000000157007824 */ /* 0x001fca00020e0621 */
[----:B------:R-:W-:Y:S01]  /*38340*/  STL [R1+0x8], R0 ;  /* 0x0000080001007387 */ /* 0x000fe20000100800 */
[----:B-1----:R-:W-:-:S03]  /*38350*/  IADD3 R6, P2, PT, R22, R32, RZ ;  /* 0x0000002016067210 */ /* 0x002fc60007f5e0ff */
[----:B------:R0:W-:Y:S04]  /*38360*/  STL [R1+0x10], R24 ;  /* 0x0000101801007387 */ /* 0x0001e80000100800 */
[----:B0-----:R-:W4:Y:S04]  /*38370*/  LDL.LU.64 R24, [R1+0x1c10] ;  /* 0x001c100001187983 */ /* 0x001f280000300a00 */
[----:B------:R0:W-:Y:S04]  /*38380*/  STL [R1+0x1c], R6 ;  /* 0x00001c0601007387 */ /* 0x0001e80000100800 */
[----:B------:R-:W4:Y:S01]  /*38390*/  LDL.LU.64 R86, [R1+0x1c18] ;  /* 0x001c180001567983 */ /* 0x000f220000300a00 */
[----:B------:R-:W-:-:S05]  /*383a0*/  IADD3 R0, P4, PT, R84, R32, RZ ;  /* 0x0000002054007210 */ /* 0x000fca0007f9e0ff */
[----:B------:R3:W-:Y:S01]  /*383b0*/  STL [R1+0x24], R0 ;  /* 0x0000240001007387 */ /* 0x0007e20000100800 */
[----:B0-----:R-:W-:-:S03]  /*383c0*/  IMAD.X R6, R23, 0x1, R33, P2 ;  /* 0x0000000117067824 */ /* 0x001fc600010e0621 */
[----:B------:R-:W4:Y:S01]  /*383d0*/  LDL.LU.64 R22, [R1+0x1c20] ;  /* 0x001c200001167983 */ /* 0x000f220000300a00 */
[----:B---3--:R-:W-:-:S05]  /*383e0*/  IADD3 R0, P5, PT, R20, R32, RZ ;  /* 0x0000002014007210 */ /* 0x008fca0007fbe0ff */
[----:B------:R0:W-:Y:S01]  /*383f0*/  STL [R1+0x2c], R0 ;  /* 0x00002c0001007387 */ /* 0x0001e20000100800 */
[----:B------:R-:W-:-:S03]  /*38400*/  IMAD.X R20, R21, 0x1, R33, P5 ;  /* 0x0000000115147824 */ /* 0x000fc600028e0621 */
[----:B------:R-:W-:Y:S01]  /*38410*/  STL [R1+0x18], R6 ;  /* 0x0000180601007387 */ /* 0x000fe20000100800 */
[----:B0-----:R-:W-:-:S05]  /*38420*/  IMAD.X R0, R85, 0x1, R33, P4 ;  /* 0x0000000155007824 */ /* 0x001fca00020e0621 */
[----:B------:R-:W-:Y:S04]  /*38430*/  STL [R1+0x20], R0 ;  /* 0x0000200001007387 */ /* 0x000fe80000100800 */
[----:B------:R0:W-:Y:S04]  /*38440*/  STL [R1+0x28], R20 ;  /* 0x0000281401007387 */ /* 0x0001e80000100800 */
[----:B0-----:R-:W3:Y:S01]  /*38450*/  LDL.LU.64 R20, [R1+0x1c28] ;  /* 0x001c280001147983 */ /* 0x001ee20000300a00 */
[----:B--2---:R-:W-:-:S05]  /*38460*/  IADD3 R6, P2, PT, R82, R32, RZ ;  /* 0x0000002052067210 */ /* 0x004fca0007f5e0ff */
[----:B------:R0:W-:Y:S04]  /*38470*/  STL [R1+0x34], R6 ;  /* 0x0000340601007387 */ /* 0x0001e80000100800 */
[----:B------:R-:W2:Y:S01]  /*38480*/  LDL.LU.64 R84, [R1+0x1c30] ;  /* 0x001c300001547983 */ /* 0x000ea20000300a00 */
[----:B----4-:R-:W-:-:S05]  /*38490*/  IADD3 R0, P4, PT, R88, R32, RZ ;  /* 0x0000002058007210 */ /* 0x010fca0007f9e0ff */
[----:B------:R1:W-:Y:S01]  /*384a0*/  STL [R1+0x3c], R0 ;  /* 0x00003c0001007387 */ /* 0x0003e20000100800 */
[----:B0-----:R-:W-:-:S03]  /*384b0*/  IMAD.X R6, R83, 0x1, R33, P2 ;  /* 0x0000000153067824 */ /* 0x001fc600010e0621 */
[----:B------:R-:W4:Y:S01]  /*384c0*/  LDL.LU.64 R82, [R1+0x1c38] ;  /* 0x001c380001527983 */ /* 0x000f220000300a00 */
[----:B-1----:R-:W-:-:S05]  /*384d0*/  IADD3 R0, P5, PT, R26, R32, RZ ;  /* 0x000000201a007210 */ /* 0x002fca0007fbe0ff */
[----:B------:R0:W-:Y:S01]  /*384e0*/  STL [R1+0x44], R0 ;  /* 0x0000440001007387 */ /* 0x0001e20000100800 */
[----:B------:R-:W-:-:S03]  /*384f0*/  IMAD.X R26, R27, 0x1, R33, P5 ;  /* 0x000000011b1a7824 */ /* 0x000fc600028e0621 */
[----:B------:R1:W-:Y:S01]  /*38500*/  STL [R1+0x30], R6 ;  /* 0x0000300601007387 */ /* 0x0003e20000100800 */
[----:B0-----:R-:W-:-:S05]  /*38510*/  IMAD.X R0, R89, 0x1, R33, P4 ;  /* 0x0000000159007824 */ /* 0x001fca00020e0621 */
[----:B------:R-:W-:Y:S04]  /*38520*/  STL [R1+0x38], R0 ;  /* 0x0000380001007387 */ /* 0x000fe80000100800 */
[----:B------:R0:W-:Y:S01]  /*38530*/  STL [R1+0x40], R26 ;  /* 0x0000401a01007387 */ /* 0x0001e20000100800 */
[----:B-1----:R-:W-:-:S03]  /*38540*/  IADD3 R6, P2, PT, R24, R32, RZ ;  /* 0x0000002018067210 */ /* 0x002fc60007f5e0ff */
[----:B0-----:R-:W4:Y:S04]  /*38550*/  LDL.LU.64 R26, [R1+0x1c40] ;  /* 0x001c4000011a7983 */ /* 0x001f280000300a00 */
[----:B------:R0:W-:Y:S01]  /*38560*/  STL [R1+0x4c], R6 ;  /* 0x00004c0601007387 */ /* 0x0001e20000100800 */
[----:B------:R-:W-:-:S03]  /*38570*/  IADD3 R0, P4, PT, R86, R32, RZ ;  /* 0x0000002056007210 */ /* 0x000fc60007f9e0ff */
[----:B------:R-:W4:Y:S04]  /*38580*/  LDL.LU.64 R88, [R1+0x1c48] ;  /* 0x001c480001587983 */ /* 0x000f280000300a00 */
[----:B------:R1:W-:Y:S01]  /*38590*/  STL [R1+0x54], R0 ;  /* 0x0000540001007387 */ /* 0x0003e20000100800 */
[----:B0-----:R-:W-:-:S03]  /*385a0*/  IMAD.X R6, R25, 0x1, R33, P2 ;  /* 0x0000000119067824 */ /* 0x001fc600010e0621 */
[----:B------:R-:W4:Y:S01]  /*385b0*/  LDL.LU.64 R24, [R1+0x1c50] ;  /* 0x001c500001187983 */ /* 0x000f220000300a00 */
[----:B-1----:R-:W-:-:S05]  /*385c0*/  IADD3 R0, P5, PT, R22, R32, RZ ;  /* 0x0000002016007210 */ /* 0x002fca0007fbe0ff */
[----:B------:R0:W-:Y:S01]  /*385d0*/  STL [R1+0x5c], R0 ;  /* 0x00005c0001007387 */ /* 0x0001e20000100800 */
[----:B------:R-:W-:-:S03]  /*385e0*/  IMAD.X R22, R23, 0x1, R33, P5 ;  /* 0x0000000117167824 */ /* 0x000fc600028e0621 */
[----:B------:R-:W-:Y:S01]  /*385f0*/  STL [R1+0x48], R6 ;  /* 0x0000480601007387 */ /* 0x000fe20000100800 */
[----:B0-----:R-:W-:-:S05]  /*38600*/  IMAD.X R0, R87, 0x1, R33, P4 ;  /* 0x0000000157007824 */ /* 0x001fca00020e0621 */
[----:B------:R-:W-:Y:S04]  /*38610*/  STL [R1+0x50], R0 ;  /* 0x0000500001007387 */ /* 0x000fe80000100800 */
[----:B------:R0:W-:Y:S04]  /*38620*/  STL [R1+0x58], R22 ;  /* 0x0000581601007387 */ /* 0x0001e80000100800 */
[----:B0-----:R-:W4:Y:S01]  /*38630*/  LDL.LU.64 R22, [R1+0x1c58] ;  /* 0x001c580001167983 */ /* 0x001f220000300a00 */
[----:B---3--:R-:W-:-:S05]  /*38640*/  IADD3 R6, P2, PT, R20, R32, RZ ;  /* 0x0000002014067210 */ /* 0x008fca0007f5e0ff */
[----:B------:R0:W-:Y:S04]  /*38650*/  STL [R1+0x64], R6 ;  /* 0x0000640601007387 */ /* 0x0001e80000100800 */
[----:B------:R-:W3:Y:S01]  /*38660*/  LDL.LU.64 R86, [R1+0x1c60] ;  /* 0x001c600001567983 */ /* 0x000ee20000300a00 */
[----:B0-----:R-:W-:Y:S01]  /*38670*/  IMAD.X R6, R21, 0x1, R33, P2 ;  /* 0x0000000115067824 */ /* 0x001fe200010e0621 */
[----:B--2---:R-:W-:-:S05]  /*38680*/  IADD3 R0, P4, PT, R84, R32, RZ ;  /* 0x0000002054007210 */ /* 0x004fca0007f9e0ff */
[----:B------:R4:W-:Y:S04]  /*38690*/  STL [R1+0x6c], R0 ;  /* 0x00006c0001007387 */ /* 0x0009e80000100800 */
[----:B------:R-:W2:Y:S01]  /*386a0*/  LDL.LU.64 R20, [R1+0x1c68] ;  /* 0x001c680001147983 */ /* 0x000ea20000300a00 */
[----:B----4-:R-:W-:-:S05]  /*386b0*/  IADD3 R0, P5, PT, R82, R32, RZ ;  /* 0x0000002052007210 */ /* 0x010fca0007fbe0ff */
[----:B------:R0:W-:Y:S01]  /*386c0*/  STL [R1+0x74], R0 ;  /* 0x0000740001007387 */ /* 0x0001e20000100800 */
[----:B------:R-:W-:-:S03]  /*386d0*/  IMAD.X R82, R83, 0x1, R33, P5 ;  /* 0x0000000153527824 */ /* 0x000fc600028e0621 */
[----:B------:R-:W-:Y:S01]  /*386e0*/  STL [R1+0x60], R6 ;  /* 0x0000600601007387 */ /* 0x000fe20000100800 */
[----:B0-----:R-:W-:-:S05]  /*386f0*/  IMAD.X R0, R85, 0x1, R33, P4 ;  /* 0x0000000155007824 */ /* 0x001fca00020e0621 */
[----:B------:R-:W-:Y:S04]  /*38700*/  STL [R1+0x68], R0 ;  /* 0x0000680001007387 */ /* 0x000fe80000100800 */
[----:B------:R0:W-:Y:S04]  /*38710*/  STL [R1+0x70], R82 ;  /* 0x0000705201007387 */ /* 0x0001e80000100800 */
[----:B0-----:R-:W4:Y:S01]  /*38720*/  LDL.LU.64 R82, [R1+0x1c70] ;  /* 0x001c700001527983 */ /* 0x001f220000300a00 */
[----:B------:R-:W-:-:S05]  /*38730*/  IADD3 R6, P2, PT, R26, R32, RZ ;  /* 0x000000201a067210 */ /* 0x000fca0007f5e0ff */
        /* <DEDUP_REMOVED lines=15> */
[----:B------:R0:W-:Y:S04]  /*38830*/  STL [R1+0x94], R6 ;  /* 0x0000940601007387 */ /* 0x0001e80000100800 */
[----:B------:R-:W4:Y:S01]  /*38840*/  LDL.LU.64 R88, [R1+0x1c90] ;  /* 0x001c900001587983 */ /* 0x000f220000300a00 */
[----:B0-----:R-:W-:Y:S01]  /*38850*/  IMAD.X R6, R23, 0x1, R33, P2 ;  /* 0x0000000117067824 */ /* 0x001fe200010e0621 */
[----:B---3--:R-:W-:-:S05]  /*38860*/  IADD3 R0, P4, PT, R86, R32, RZ ;  /* 0x0000002056007210 */ /* 0x008fca0007f9e0ff */
[----:B------:R2:W-:Y:S04]  /*38870*/  STL [R1+0x9c], R0 ;  /* 0x00009c0001007387 */ /* 0x0005e80000100800 */
[----:B------:R-:W3:Y:S01]  /*38880*/  LDL.LU.64 R22, [R1+0x1c98] ;  /* 0x001c980001167983 */ /* 0x000ee20000300a00 */
[----:B--2---:R-:W-:-:S05]  /*38890*/  IADD3 R0, P5, PT, R20, R32, RZ ;  /* 0x0000002014007210 */ /* 0x004fca0007fbe0ff */
[----:B------:R0:W-:Y:S01]  /*388a0*/  STL [R1+0xa4], R0 ;  /* 0x0000a40001007387 */ /* 0x0001e20000100800 */
[----:B------:R-:W-:-:S03]  /*388b0*/  IMAD.X R20, R21, 0x1, R33, P5 ;  /* 0x0000000115147824 */ /* 0x000fc600028e0621 */
[----:B------:R-:W-:Y:S01]  /*388c0*/  STL [R1+0x90], R6 ;  /* 0x0000900601007387 */ /* 0x000fe20000100800 */
[----:B0-----:R-:W-:-:S05]  /*388d0*/  IMAD.X R0, R87, 0x1, R33, P4 ;  /* 0x0000000157007824 */ /* 0x001fca00020e0621 */
[----:B------:R-:W-:Y:S04]  /*388e0*/  STL [R1+0x98], R0 ;  /* 0x0000980001007387 */ /* 0x000fe80000100800 */
[----:B------:R0:W-:Y:S04]  /*388f0*/  STL [R1+0xa0], R20 ;  /* 0x0000a01401007387 */ /* 0x0001e80000100800 */
[----:B0-----:R-:W2:Y:S01]  /*38900*/  LDL.LU.64 R20, [R1+0x1ca0] ;  /* 0x001ca00001147983 */ /* 0x001ea20000300a00 */
[----:B----4-:R-:W-:-:S05]  /*38910*/  IADD3 R6, P2, PT, R82, R32, RZ ;  /* 0x0000002052067210 */ /* 0x010fca0007f5e0ff */
[----:B------:R0:W-:Y:S04]  /*38920*/  STL [R1+0xac], R6 ;  /* 0x0000ac0601007387 */ /* 0x0001e80000100800 */
[----:B------:R-:W4:Y:S01]  /*38930*/  LDL.LU.64 R86, [R1+0x1ca8] ;  /* 0x001ca80001567983 */ /* 0x000f220000300a00 */
[----:B------:R-:W-:-:S05]  /*38940*/  IADD3 R0, P4, PT, R84, R32, RZ ;  /* 0x0000002054007210 */ /* 0x000fca0007f9e0ff */
        /* <DEDUP_REMOVED lines=29> */
[----:B----4-:R-:W-:Y:S01]  /*38b20*/  IADD3 R0, P4, PT, R86, R32, RZ ;  /* 0x0000002056007210 */ /* 0x010fe20007f9e0ff */
[----:B0-----:R-:W-:-:S04]  /*38b30*/  IMAD.X R6, R21, 0x1, R33, P2 ;  /* 0x0000000115067824 */ /* 0x001fc800010e0621 */
[----:B------:R0:W-:Y:S04]  /*38b40*/  STL [R1+0xe4], R0 ;  /* 0x0000e40001007387 */ /* 0x0001e80000100800 */
[----:B------:R-:W4:Y:S01]  /*38b50*/  LDL.LU.64 R20, [R1+0x1ce0] ;  /* 0x001ce00001147983 */ /* 0x000f220000300a00 */
[----:B0-----:R-:W-:-:S05]  /*38b60*/  IADD3 R0, P5, PT, R82, R32, RZ ;  /* 0x0000002052007210 */ /* 0x001fca0007fbe0ff */
        /* <DEDUP_REMOVED lines=70> */
[----:B------:R-:W-:Y:S01]  /*38fd0*/  IADD3 R0, P4, PT, R88, R32, RZ ;  /* 0x0000002058007210 */ /* 0x000fe20007f9e0ff */
        /* <DEDUP_REMOVED lines=81> */
[----:B------:R1:W-:Y:S01]  /*394f0*/  STL [R1+0x1c8], R6 ;  /* 0x0001c80601007387 */ /* 0x0003e20000100800 */
[----:B0-----:R-:W-:-:S05]  /*39500*/  IMAD.X R0, R85, 0x1, R33, P4 ;  /* 0x0000000155007824 */ /* 0x001fca00020e0621 */
[----:B------:R-:W-:Y:S04]  /*39510*/  STL [R1+0x1d0], R0 ;  /* 0x0001d00001007387 */ /* 0x000fe80000100800 */
[----:B------:R0:W-:Y:S04]  /*39520*/  STL [R1+0x1d8], R82 ;  /* 0x0001d85201007387 */ /* 0x0001e80000100800 */
[----:B------:R-:W4:Y:S01]  /*39530*/  LDL.LU.64 R84, [R1+0x1dd8] ;  /* 0x001dd80001547983 */ /* 0x000f220000300a00 */
[----:B-1----:R-:W-:-:S05]  /*39540*/  IADD3 R6, P2, PT, R26, R32, RZ ;  /* 0x000000201a067210 */ /* 0x002fca0007f5e0ff */
[----:B------:R1:W-:Y:S04]  /*39550*/  STL [R1+0x1e4], R6 ;  /* 0x0001e40601007387 */ /* 0x0003e80000100800 */
[----:B0-----:R-:W4:Y:S01]  /*39560*/  LDL.LU.64 R82, [R1+0x1de0] ;  /* 0x001de00001527983 */ /* 0x001f220000300a00 */
[----:B-1----:R-:W-:Y:S01]  /*39570*/  IMAD.X R6, R27, 0x1, R33, P2 ;  /* 0x000000011b067824 */ /* 0x002fe200010e0621 */
        /* <DEDUP_REMOVED lines=29> */
[----:B------:R-:W-:Y:S01]  /*39750*/  IADD3 R0, P4, PT, R82, R32, RZ ;  /* 0x0000002052007210 */ /* 0x000fe20007f9e0ff */
[----:B0-----:R-:W-:-:S04]  /*39760*/  IMAD.X R6, R85, 0x1, R33, P2 ;  /* 0x0000000155067824 */ /* 0x001fc800010e0621 */
[----:B------:R3:W-:Y:S04]  /*39770*/  STL [R1+0x21c], R0 ;  /* 0x00021c0001007387 */ /* 0x0007e80000100800 */
[----:B------:R-:W4:Y:S01]  /*39780*/  LDL.LU.64 R84, [R1+0x1e18] ;  /* 0x001e180001547983 */ /* 0x000f220000300a00 */
[----:B---3--:R-:W-:-:S05]  /*39790*/  IADD3 R0, P5, PT, R26, R32, RZ ;  /* 0x000000201a007210 */ /* 0x008fca0007fbe0ff */
[----:B------:R0:W-:Y:S01]  /*397a0*/  STL [R1+0x224], R0 ;  /* 0x0002240001007387 */ /* 0x0001e20000100800 */
[----:B------:R-:W-:-:S03]  /*397b0*/  IMAD.X R26, R27, 0x1, R33, P5 ;  /* 0x000000011b1a7824 */ /* 0x000fc600028e0621 */
[----:B------:R2:W-:Y:S01]  /*397c0*/  STL [R1+0x210], R6 ;  /* 0x0002100601007387 */ /* 0x0005e20000100800 */
[----:B0-----:R-:W-:-:S05]  /*397d0*/  IMAD.X R0, R83, 0x1, R33, P4 ;  /* 0x0000000153007824 */ /* 0x001fca00020e0621 */
[----:B------:R-:W-:Y:S04]  /*397e0*/  STL [R1+0x218], R0 ;  /* 0x0002180001007387 */ /* 0x000fe80000100800 */
[----:B------:R0:W-:Y:S04]  /*397f0*/  STL [R1+0x220], R26 ;  /* 0x0002201a01007387 */ /* 0x0001e80000100800 */
[----:B------:R-:W3:Y:S01]  /*39800*/  LDL.LU.64 R82, [R1+0x1e20] ;  /* 0x001e200001527983 */ /* 0x000ee20000300a00 */
[----:B--2---:R-:W-:-:S05]  /*39810*/  IADD3 R6, P2, PT, R24, R32, RZ ;  /* 0x0000002018067210 */ /* 0x004fca0007f5e0ff */
[----:B------:R1:W-:Y:S04]  /*39820*/  STL [R1+0x22c], R6 ;  /* 0x00022c0601007387 */ /* 0x0003e80000100800 */
[----:B0-----:R-:W2:Y:S01]  /*39830*/  LDL.LU.64 R26, [R1+0x1e28] ;  /* 0x001e2800011a7983 */ /* 0x001ea20000300a00 */
[----:B----4-:R-:W-:Y:S01]  /*39840*/  IADD3 R0, P4, PT, R88, R32, RZ ;  /* 0x0000002058007210 */ /* 0x010fe20007f9e0ff */
[----:B-1----:R-:W-:-:S04]  /*39850*/  IMAD.X R6, R25, 0x1, R33, P2 ;  /* 0x0000000119067824 */ /* 0x002fc800010e0621 */
        /* <DEDUP_REMOVED lines=23> */
[----:B------:R0:W-:Y:S04]  /*399d0*/  STL [R1+0x250], R84 ;  /* 0x0002505401007387 */ /* 0x0001e80000100800 */
[----:B------:R-:W4:Y:S01]  /*399e0*/  LDL.LU.64 R86, [R1+0x1e50] ;  /* 0x001e500001567983 */ /* 0x000f220000300a00 */
[----:B---3--:R-:W-:-:S05]  /*399f0*/  IADD3 R6, P2, PT, R82, R32, RZ ;  /* 0x0000002052067210 */ /* 0x008fca0007f5e0ff */
[----:B------:R1:W-:Y:S04]  /*39a00*/  STL [R1+0x25c], R6 ;  /* 0x00025c0601007387 */ /* 0x0003e80000100800 */
[----:B0-----:R-:W3:Y:S01]  /*39a10*/  LDL.LU.64 R84, [R1+0x1e58] ;  /* 0x001e580001547983 */ /* 0x001ee20000300a00 */
[----:B-1----:R-:W-:Y:S01]  /*39a20*/  IMAD.X R6, R83, 0x1, R33, P2 ;  /* 0x0000000153067824 */ /* 0x002fe200010e0621 */
[----:B--2---:R-:W-:-:S05]  /*39a30*/  IADD3 R0, P4, PT, R26, R32, RZ ;  /* 0x000000201a007210 */ /* 0x004fca0007f9e0ff */
[----:B------:R4:W-:Y:S04]  /*39a40*/  STL [R1+0x264], R0 ;  /* 0x0002640001007387 */ /* 0x0009e80000100800 */
[----:B------:R-:W2:Y:S01]  /*39a50*/  LDL.LU.64 R82, [R1+0x1e60] ;  /* 0x001e600001527983 */ /* 0x000ea20000300a00 */
[----:B----4-:R-:W-:-:S05]  /*39a60*/  IADD3 R0, P5, PT, R24, R32, RZ ;  /* 0x0000002018007210 */ /* 0x010fca0007fbe0ff */
        /* <DEDUP_REMOVED lines=10> */
[----:B------:R-:W-:Y:S01]  /*39b10*/  IADD3 R0, P4, PT, R88, R32, RZ ;  /* 0x0000002058007210 */ /* 0x000fe20007f9e0ff */
[----:B-1----:R-:W-:-:S04]  /*39b20*/  IMAD.X R6, R23, 0x1, R33, P2 ;  /* 0x0000000117067824 */ /* 0x002fc800010e0621 */
        /* <DEDUP_REMOVED lines=20> */
[----:B------:R4:W-:Y:S01]  /*39c70*/  STL [R1+0x288], R6 ;  /* 0x0002880601007387 */ /* 0x0009e20000100800 */
[----:B0-----:R-:W-:-:S05]  /*39c80*/  IMAD.X R0, R85, 0x1, R33, P4 ;  /* 0x0000000155007824 */ /* 0x001fca00020e0621 */
[----:B------:R-:W-:Y:S04]  /*39c90*/  STL [R1+0x290], R0 ;  /* 0x0002900001007387 */ /* 0x000fe80000100800 */
[----:B------:R0:W-:Y:S04]  /*39ca0*/  STL [R1+0x298], R82 ;  /* 0x0002985201007387 */ /* 0x0001e80000100800 */
[----:B------:R-:W2:Y:S01]  /*39cb0*/  LDL.LU.64 R84, [R1+0x1e98] ;  /* 0x001e980001547983 */ /* 0x000ea20000300a00 */
[----:B----4-:R-:W-:-:S05]  /*39cc0*/  IADD3 R6, P2, PT, R26, R32, RZ ;  /* 0x000000201a067210 */ /* 0x010fca0007f5e0ff */
        /* <DEDUP_REMOVED lines=17> */
[----:B------:R-:W-:-:S05]  /*39de0*/  IADD3 R0, P4, PT, R20, R32, RZ ;  /* 0x0000002014007210 */ /* 0x000fca0007f9e0ff */
[----:B------:R0:W-:Y:S01]  /*39df0*/  STL [R1+0x2c4], R0 ;  /* 0x0002c40001007387 */ /* 0x0001e20000100800 */
[--C-:B-1----:R-:W-:Y:S02]  /*39e00*/  IMAD.X R6, R89, 0x1, R33.reuse, P2 ;  /* 0x0000000159067824 */ /* 0x102fe400010e0621 */
[----:B0-----:R-:W-:Y:S01]  /*39e10*/  IMAD.X R0, R21, 0x1, R33, P4 ;  /* 0x0000000115007824 */ /* 0x001fe200020e0621 */
[----:B---3--:R-:W-:-:S05]  /*39e20*/  IADD3 R90, P5, PT, R86, R32, RZ ;  /* 0x00000020565a7210 */ /* 0x008fca0007fbe0ff */
[----:B------:R0:W-:Y:S04]  /*39e30*/  STL [R1+0x2cc], R90 ;  /* 0x0002cc5a01007387 */ /* 0x0001e80000100800 */
[----:B------:R-:W3:Y:S01]  /*39e40*/  LDL.LU.64 R20, [R1+0x1ec0] ;  /* 0x001ec00001147983 */ /* 0x000ee20000300a00 */
[----:B------:R-:W-:-:S03]  /*39e50*/  IMAD.X R86, R87, 0x1, R33, P5 ;  /* 0x0000000157567824 */ /* 0x000fc600028e0621 */
[----:B------:R2:W-:Y:S04]  /*39e60*/  STL [R1+0x2b8], R6 ;  /* 0x0002b80601007387 */ /* 0x0005e80000100800 */
[----:B------:R4:W-:Y:S04]  /*39e70*/  STL [R1+0x2c0], R0 ;  /* 0x0002c00001007387 */ /* 0x0009e80000100800 */
[----:B------:R-:W-:Y:S04]  /*39e80*/  STL [R1+0x2c8], R86 ;  /* 0x0002c85601007387 */ /* 0x000fe80000100800 */
[----:B0-----:R-:W3:Y:S01]  /*39e90*/  LDL.LU.64 R90, [R1+0x1ec8] ;  /* 0x001ec800015a7983 */ /* 0x001ee20000300a00 */
[----:B--2---:R-:W-:-:S05]  /*39ea0*/  IADD3 R6, P2, PT, R84, R32, RZ ;  /* 0x0000002054067210 */ /* 0x004fca0007f5e0ff */
[----:B------:R0:W-:Y:S04]  /*39eb0*/  STL [R1+0x2d4], R6 ;  /* 0x0002d40601007387 */ /* 0x0001e80000100800 */
[----:B------:R-:W2:Y:S01]  /*39ec0*/  LDL.LU.64 R88, [R1+0x1ed0] ;  /* 0x001ed00001587983 */ /* 0x000ea20000300a00 */
[----:B----4-:R-:W-:Y:S01]  /*39ed0*/  IADD3 R0, P4, PT, R82, R32, RZ ;  /* 0x0000002052007210 */ /* 0x010fe20007f9e0ff */
[----:B0-----:R-:W-:-:S04]  /*39ee0*/  IMAD.X R6, R85, 0x1, R33, P2 ;  /* 0x0000000155067824 */ /* 0x001fc800010e0621 */
[----:B------:R0:W-:Y:S02]  /*39ef0*/  STL [R1+0x2dc], R0 ;  /* 0x0002dc0001007387 */ /* 0x0001e40000100800 */
[----:B0-----:R-:W-:Y:S01]  /*39f00*/  IMAD.X R0, R83, 0x1, R33, P4 ;  /* 0x0000000153007824 */ /* 0x001fe200020e0621 */
[----:B------:R-:W-:-:S05]  /*39f10*/  IADD3 R86, P5, PT, R26, R32, RZ ;  /* 0x000000201a567210 */ /* 0x000fca0007fbe0ff */
[----:B------:R0:W-:Y:S01]  /*39f20*/  STL [R1+0x2e4], R86 ;  /* 0x0002e45601007387 */ /* 0x0001e20000100800 */
[----:B------:R-:W-:-:S03]  /*39f30*/  IMAD.X R26, R27, 0x1, R33, P5 ;  /* 0x000000011b1a7824 */ /* 0x000fc600028e0621 */
[----:B0-----:R-:W4:Y:S04]  /*39f40*/  LDL.LU.64 R86, [R1+0x1ed8] ;  /* 0x001ed80001567983 */ /* 0x001f280000300a00 */
[----:B------:R0:W-:Y:S04]  /*39f50*/  STL [R1+0x2d0], R6 ;  /* 0x0002d00601007387 */ /* 0x0001e80000100800 */
[----:B------:R1:W-:Y:S04]  /*39f60*/  STL [R1+0x2d8], R0 ;  /* 0x0002d80001007387 */ /* 0x0003e80000100800 */
[----:B------:R0:W-:Y:S04]  /*39f70*/  STL [R1+0x2e0], R26 ;  /* 0x0002e01a01007387 */ /* 0x0001e80000100800 */
[----:B------:R-:W4:Y:S01]  /*39f80*/  LDL.LU.64 R84, [R1+0x1ee0] ;  /* 0x001ee00001547983 */ /* 0x000f220000300a00 */
[----:B0-----:R-:W-:-:S05]  /*39f90*/  IADD3 R6, P2, PT, R24, R32, RZ ;  /* 0x0000002018067210 */ /* 0x001fca0007f5e0ff */
[----:B------:R0:W-:Y:S04]  /*39fa0*/  STL [R1+0x2ec], R6 ;  /* 0x0002ec0601007387 */ /* 0x0001e80000100800 */
[----:B------:R-:W4:Y:S01]  /*39fb0*/  LDL.LU.64 R82, [R1+0x1ee8] ;  /* 0x001ee80001527983 */ /* 0x000f220000300a00 */
[----:B-1----:R-:W-:-:S05]  /*39fc0*/  IADD3 R0, P4, PT, R22, R32, RZ ;  /* 0x0000002016007210 */ /* 0x002fca0007f9e0ff */
[----:B------:R3:W-:Y:S04]  /*39fd0*/  STL [R1+0x2f4], R0 ;  /* 0x0002f40001007387 */ /* 0x0007e80000100800 */
[----:B------:R-:W4:Y:S01]  /*39fe0*/  LDL.LU.64 R26, [R1+0x1ef0] ;  /* 0x001ef000011a7983 */ /* 0x000f220000300a00 */
[----:B0-----:R-:W-:Y:S01]  /*39ff0*/  IMAD.X R6, R25, 0x1, R33, P2 ;  /* 0x0000000119067824 */ /* 0x001fe200010e0621 */
[----:B---3--:R-:W-:-:S05]  /*3a000*/  IADD3 R0, P5, PT, R20, R32, RZ ;  /* 0x0000002014007210 */ /* 0x008fca0007fbe0ff */
[----:B------:R0:W-:Y:S01]  /*3a010*/  STL [R1+0x2fc], R0 ;  /* 0x0002fc0001007387 */ /* 0x0001e20000100800 */
[----:B------:R-:W-:-:S03]  /*3a020*/  IMAD.X R20, R21, 0x1, R33, P5 ;  /* 0x0000000115147824 */ /* 0x000fc600028e0621 */
[----:B------:R1:W-:Y:S01]  /*3a030*/  STL [R1+0x2e8], R6 ;  /* 0x0002e80601007387 */ /* 0x0003e20000100800 */
[----:B0-----:R-:W-:Y:S01]  /*3a040*/  IMAD.X R0, R23, 0x1, R33, P4 ;  /* 0x0000000117007824 */ /* 0x001fe200020e0621 */
[----:B-1----:R-:W-:-:S04]  /*3a050*/  IADD3 R6, P2, PT, R90, R32, RZ ;  /* 0x000000205a067210 */ /* 0x002fc80007f5e0ff */
[----:B------:R2:W-:Y:S04]  /*3a060*/  STL [R1+0x2f0], R0 ;  /* 0x0002f00001007387 */ /* 0x0005e80000100800 */
[----:B------:R0:W-:Y:S04]  /*3a070*/  STL [R1+0x2f8], R20 ;  /* 0x0002f81401007387 */ /* 0x0001e80000100800 */
[----:B------:R-:W3:Y:S04]  /*3a080*/  LDL.LU.64 R24, [R1+0x1ef8] ;  /* 0x001ef80001187983 */ /* 0x000ee80000300a00 */
[----:B------:R1:W-:Y:S04]  /*3a090*/  STL [R1+0x304], R6 ;  /* 0x0003040601007387 */ /* 0x0003e80000100800 */
[----:B------:R-:W3:Y:S01]  /*3a0a0*/  LDL.LU.64 R22, [R1+0x1f00] ;  /* 0x001f000001167983 */ /* 0x000ee20000300a00 */
[----:B------:R-:W-:-:S02]  /*3a0b0*/  IADD3.X R90, PT, PT, R91, R33, RZ, P2, !PT ;  /* 0x000000215b5a7210 */ /* 0x000fc400017fe4ff */
[----:B--2---:R-:W-:-:S05]  /*3a0c0*/  IADD3 R0, P4, PT, R88, R32, RZ ;  /* 0x0000002058007210 */ /* 0x004fca0007f9e0ff */
[----:B------:R4:W-:Y:S04]  /*3a0d0*/  STL [R1+0x30c], R0 ;  /* 0x00030c0001007387 */ /* 0x0009e80000100800 */
[----:B0-----:R-:W2:Y:S01]  /*3a0e0*/  LDL.LU.64 R20, [R1+0x1f08] ;  /* 0x001f080001147983 */ /* 0x001ea20000300a00 */
[----:B-1----:R-:W-:Y:S01]  /*3a0f0*/  IMAD.X R6, R89, 0x1, R33, P4 ;  /* 0x0000000159067824 */ /* 0x002fe200020e0621 */
[----:B----4-:R-:W-:-:S05]  /*3a100*/  IADD3 R0, P5, PT, R86, R32, RZ ;  /* 0x0000002056007210 */ /* 0x010fca0007fbe0ff */
[----:B------:R0:W-:Y:S04]  /*3a110*/  STL [R1+0x314], R0 ;  /* 0x0003140001007387 */ /* 0x0001e80000100800 */
[----:B------:R-:W-:Y:S01]  /*3a120*/  STL [R1+0x300], R90 ;  /* 0x0003005a01007387 */ /* 0x000fe20000100800 */
[----:B0-----:R-:W-:Y:S01]  /*3a130*/  IMAD.X R0, R87, 0x1, R33, P5 ;  /* 0x0000000157007824 */ /* 0x001fe200028e0621 */
[-C--:B------:R-:W-:Y:S02]  /*3a140*/  IADD3 R86, P2, PT, R84, R32.reuse, RZ ;  /* 0x0000002054567210 */ /* 0x080fe40007f5e0ff */
[----:B------:R0:W-:Y:S04]  /*3a150*/  STL [R1+0x308], R6 ;  /* 0x0003080601007387 */ /* 0x0001e80000100800 */
[----:B------:R1:W-:Y:S04]  /*3a160*/  STL [R1+0x310], R0 ;  /* 0x0003100001007387 */ /* 0x0003e80000100800 */
[----:B------:R-:W-:Y:S01]  /*3a170*/  STL [R1+0x31c], R86 ;  /* 0x00031c5601007387 */ /* 0x000fe20000100800 */
[----:B0-----:R-:W-:-:S03]  /*3a180*/  IADD3 R6, P4, PT, R82, R32, RZ ;  /* 0x0000002052067210 */ /* 0x001fc60007f9e0ff */
[----:B------:R-:W4:Y:S04]  /*3a190*/  LDL.LU.64 R90, [R1+0x1f10] ;  /* 0x001f1000015a7983 */ /* 0x000f280000300a00 */
[----:B------:R0:W-:Y:S01]  /*3a1a0*/  STL [R1+0x324], R6 ;  /* 0x0003240601007387 */ /* 0x0001e20000100800 */
[----:B-1----:R-:W-:-:S05]  /*3a1b0*/  IADD3 R0, P5, PT, R26, R32, RZ ;  /* 0x000000201a007210 */ /* 0x002fca0007fbe0ff */
[----:B------:R1:W-:Y:S04]  /*3a1c0*/  STL [R1+0x32c], R0 ;  /* 0x00032c0001007387 */ /* 0x0003e80000100800 */
[----:B------:R-:W4:Y:S01]  /*3a1d0*/  LDL.LU.64 R88, [R1+0x1f18] ;  /* 0x001f180001587983 */ /* 0x000f220000300a00 */
[--C-:B0-----:R-:W-:Y:S02]  /*3a1e0*/  IMAD.X R6, R85, 0x1, R33.reuse, P2 ;  /* 0x0000000155067824 */ /* 0x101fe400010e0621 */
[----:B-1----:R-:W-:-:S03]  /*3a1f0*/  IMAD.X R0, R83, 0x1, R33, P4 ;  /* 0x0000000153007824 */ /* 0x002fc600020e0621 */
[----:B------:R-:W-:Y:S04]  /*3a200*/  STL [R1+0x318], R6 ;  /* 0x0003180601007387 */ /* 0x000fe80000100800 */
[----:B------:R-:W4:Y:S04]  /*3a210*/  LDL.LU.64 R86, [R1+0x1f20] ;  /* 0x001f200001567983 */ /* 0x000f280000300a00 */
[----:B------:R0:W-:Y:S02]  /*3a220*/  STL [R1+0x320], R0 ;  /* 0x0003200001007387 */ /* 0x0001e40000100800 */
[----:B0-----:R-:W-:-:S05]  /*3a230*/  IMAD.X R0, R27, 0x1, R33, P5 ;  /* 0x000000011b007824 */ /* 0x001fca00028e0621 */
[----:B------:R2:W-:Y:S01]  /*3a240*/  STL [R1+0x328], R0 ;  /* 0x0003280001007387 */ /* 0x0005e20000100800 */
[----:B---3--:R-:W-:-:S05]  /*3a250*/  IADD3 R26, P2, PT, R24, R32, RZ ;  /* 0x00000020181a7210 */ /* 0x008fca0007f5e0ff */
[----:B------:R0:W-:Y:S01]  /*3a260*/  STL [R1+0x334], R26 ;  /* 0x0003341a01007387 */ /* 0x0001e20000100800 */
[----:B------:R-:W-:-:S03]  /*3a270*/  IADD3 R6, P4, PT, R22, R32, RZ ;  /* 0x0000002016067210 */ /* 0x000fc60007f9e0ff */
[----:B------:R-:W3:Y:S04]  /*3a280*/  LDL.LU.64 R84, [R1+0x1f28] ;  /* 0x001f280001547983 */ /* 0x000ee80000300a00 */
[----:B------:R1:W-:Y:S04]  /*3a290*/  STL [R1+0x33c], R6 ;  /* 0x00033c0601007387 */ /* 0x0003e80000100800 */
[----:B------:R-:W3:Y:S01]  /*3a2a0*/  LDL.LU.64 R82, [R1+0x1f30] ;  /* 0x001f300001527983 */ /* 0x000ee20000300a00 */
[----:B------:R-:W-:Y:S01]  /*3a2b0*/  IMAD.X R24, R25, 0x1, R33, P2 ;  /* 0x0000000119187824 */ /* 0x000fe200010e0621 */
[----:B--2---:R-:W-:-:S05]  /*3a2c0*/  IADD3 R0, P5, PT, R20, R32, RZ ;  /* 0x0000002014007210 */ /* 0x004fca0007fbe0ff */
[----:B------:R2:W-:Y:S04]  /*3a2d0*/  STL [R1+0x344], R0 ;  /* 0x0003440001007387 */ /* 0x0005e80000100800 */
[----:B0-----:R-:W3:Y:S01]  /*3a2e0*/  LDL.LU.64 R26, [R1+0x1f38] ;  /* 0x001f3800011a7983 */ /* 0x001ee20000300a00 */
[----:B-1----:R-:W-:-:S03]  /*3a2f0*/  IMAD.X R6, R21, 0x1, R33, P5 ;  /* 0x0000000115067824 */ /* 0x002fc600028e0621 */
[----:B------:R0:W-:Y:S01]  /*3a300*/  STL [R1+0x330], R24 ;  /* 0x0003301801007387 */ /* 0x0001e20000100800 */
[----:B--2---:R-:W-:-:S03]  /*3a310*/  IMAD.X R0, R23, 0x1, R33, P4 ;  /* 0x0000000117007824 */ /* 0x004fc600020e0621 */
[----:B0-----:R-:W2:Y:S04]  /*3a320*/  LDL.LU.64 R24, [R1+0x1f40] ;  /* 0x001f400001187983 */ /* 0x001ea80000300a00 */
[----:B------:R4:W-:Y:S04]  /*3a330*/  STL [R1+0x338], R0 ;  /* 0x0003380001007387 */ /* 0x0009e80000100800 */
[----:B------:R-:W-:Y:S04]  /*3a340*/  STL [R1+0x340], R6 ;  /* 0x0003400601007387 */ /* 0x000fe80000100800 */
[----:B------:R-:W2:Y:S04]  /*3a350*/  LDL.LU.64 R22, [R1+0x1f48] ;  /* 0x001f480001167983 */ /* 0x000ea80000300a00 */
[----:B------:R-:W2:Y:S01]  /*3a360*/  LDL.LU.64 R20, [R1+0x1f50] ;  /* 0x001f500001147983 */ /* 0x000ea20000300a00 */
[----:B----4-:R-:W-:-:S05]  /*3a370*/  IADD3 R0, P2, PT, R90, R32, RZ ;  /* 0x000000205a007210 */ /* 0x010fca0007f5e0ff */
[----:B------:R0:W-:Y:S02]  /*3a380*/  STL [R1+0x34c], R0 ;  /* 0x00034c0001007387 */ /* 0x0001e40000100800 */
[----:B0-----:R-:W-:-:S05]  /*3a390*/  IADD3 R0, P4, PT, R88, R32, RZ ;  /* 0x0000002058007210 */ /* 0x001fca0007f9e0ff */
[----:B------:R0:W-:Y:S04]  /*3a3a0*/  STL [R1+0x354], R0 ;  /* 0x0003540001007387 */ /* 0x0001e80000100800 */
[----:B0-----:R-:W4:Y:S01]  /*3a3b0*/  LDL.LU R0, [R1+0x1fc4] ;  /* 0x001fc40001007983 */ /* 0x001f220000300800 */
[----:B------:R-:W-:Y:S01]  /*3a3c0*/  IADD3 R6, P5, PT, R86, R32, RZ ;  /* 0x0000002056067210 */ /* 0x000fe20007fbe0ff */
[----:B------:R-:W-:-:S04]  /*3a3d0*/  IMAD.X R90, R91, 0x1, R33, P2 ;  /* 0x000000015b5a7824 */ /* 0x000fc800010e0621 */
[----:B------:R0:W-:Y:S01]  /*3a3e0*/  STL [R1+0x35c], R6 ;  /* 0x00035c0601007387 */ /* 0x0001e20000100800 */
[----:B------:R-:W-:-:S03]  /*3a3f0*/  IMAD.X R86, R87, 0x1, R33, P5 ;  /* 0x0000000157567824 */ /* 0x000fc600028e0621 */
[----:B------:R-:W-:Y:S01]  /*3a400*/  STL [R1+0x348], R90 ;  /* 0x0003485a01007387 */ /* 0x000fe20000100800 */
[----:B0-----:R-:W-:-:S05]  /*3a410*/  IMAD.X R6, R89, 0x1, R33, P4 ;  /* 0x0000000159067824 */ /* 0x001fca00020e0621 */
[----:B------:R0:W-:Y:S04]  /*3a420*/  STL [R1+0x350], R6 ;  /* 0x0003500601007387 */ /* 0x0001e80000100800 */
[----:B------:R-:W-:Y:S01]  /*3a430*/  STL [R1+0x358], R86 ;  /* 0x0003585601007387 */ /* 0x000fe20000100800 */
[----:B---3--:R-:W-:-:S05]  /*3a440*/  IADD3 R87, P2, PT, R84, R32, RZ ;  /* 0x0000002054577210 */ /* 0x008fca0007f5e0ff */
[--C-:B------:R-:W-:Y:S01]  /*3a450*/  IMAD.X R84, R85, 0x1, R33.reuse, P2 ;  /* 0x0000000155547824 */ /* 0x100fe200010e0621 */
[-C--:B0-----:R-:W-:Y:S01]  /*3a460*/  IADD3 R6, P4, PT, R82, R32.reuse, RZ ;  /* 0x0000002052067210 */ /* 0x081fe20007f9e0ff */
[----:B------:R-:W-:Y:S04]  /*3a470*/  STL [R1+0x364], R87 ;  /* 0x0003645701007387 */ /* 0x000fe80000100800 */
[----:B------:R0:W-:Y:S02]  /*3a480*/  STL [R1+0x36c], R6 ;  /* 0x00036c0601007387 */ /* 0x0001e40000100800 */
[----:B0-----:R-:W-:Y:S01]  /*3a490*/  IMAD.X R6, R83, 0x1, R33, P4 ;  /* 0x0000000153067824 */ /* 0x001fe200020e0621 */
[----:B------:R-:W-:-:S05]  /*3a4a0*/  IADD3 R86, P5, PT, R26, R32, RZ ;  /* 0x000000201a567210 */ /* 0x000fca0007fbe0ff */
[----:B------:R-:W-:Y:S01]  /*3a4b0*/  STL [R1+0x374], R86 ;  /* 0x0003745601007387 */ /* 0x000fe20000100800 */
[----:B------:R-:W-:-:S03]  /*3a4c0*/  IMAD.X R26, R27, 0x1, R33, P5 ;  /* 0x000000011b1a7824 */ /* 0x000fc600028e0621 */
[----:B------:R0:W-:Y:S04]  /*3a4d0*/  STL [R1+0x360], R84 ;  /* 0x0003605401007387 */ /* 0x0001e80000100800 */
[----:B------:R-:W3:Y:S04]  /*3a4e0*/  LDL.LU.64 R82, [R1+0x1f58] ;  /* 0x001f580001527983 */ /* 0x000ee80000300a00 */
[----:B------:R2:W-:Y:S04]  /*3a4f0*/  STL [R1+0x368], R6 ;  /* 0x0003680601007387 */ /* 0x0005e80000100800 */
[----:B------:R1:W-:Y:S04]  /*3a500*/  STL [R1+0x370], R26 ;  /* 0x0003701a01007387 */ /* 0x0003e80000100800 */
[----:B0-----:R-:W3:Y:S01]  /*3a510*/  LDL.LU.64 R84, [R1+0x1f60] ;  /* 0x001f600001547983 */ /* 0x001ee20000300a00 */
[----:B--2---:R-:W-:-:S02]  /*3a520*/  IADD3 R6, P2, PT, R24, R32, RZ ;  /* 0x0000002018067210 */ /* 0x004fc40007f5e0ff */
[----:B-1----:R-:W-:-:S03]  /*3a530*/  IADD3 R26, P4, PT, R22, R32, RZ ;  /* 0x00000020161a7210 */ /* 0x002fc60007f9e0ff */
[----:B------:R0:W-:Y:S04]  /*3a540*/  STL [R1+0x37c], R6 ;  /* 0x00037c0601007387 */ /* 0x0001e80000100800 */
[----:B------:R-:W2:Y:S04]  /*3a550*/  LDL.LU.64 R86, [R1+0x1f68] ;  /* 0x001f680001567983 */ /* 0x000ea80000300a00 */
[----:B------:R1:W-:Y:S04]  /*3a560*/  STL [R1+0x384], R26 ;  /* 0x0003841a01007387 */ /* 0x0003e80000100800 */
[----:B------:R-:W2:Y:S01]  /*3a570*/  LDL.LU.64 R88, [R1+0x1f70] ;  /* 0x001f700001587983 */ /* 0x000ea20000300a00 */
[----:B0-----:R-:W-:-:S05]  /*3a580*/  IADD3 R6, P5, PT, R20, R32, RZ ;  /* 0x0000002014067210 */ /* 0x001fca0007fbe0ff */
[----:B------:R4:W-:Y:S04]  /*3a590*/  STL [R1+0x38c], R6 ;  /* 0x00038c0601007387 */ /* 0x0009e80000100800 */
[----:B------:R-:W2:Y:S04]  /*3a5a0*/  LDL.LU.64 R90, [R1+0x1f78] ;  /* 0x001f7800015a7983 */ /* 0x000ea80000300a00 */
[----:B-1----:R-:W2:Y:S01]  /*3a5b0*/  LDL.LU.64 R26, [R1+0x1f80] ;  /* 0x001f8000011a7983 */ /* 0x002ea20000300a00 */
[----:B------:R-:W-:Y:S02]  /*3a5c0*/  IMAD.X R22, R23, 0x1, R33, P4 ;  /* 0x0000000117167824 */ /* 0x000fe400020e0621 */
[----:B----4-:R-:W-:-:S02]  /*3a5d0*/  IMAD.U32 R6, R0, -0x80000000, RZ ;  /* 0x8000000000067824 */ /* 0x010fc400078e00ff */
[--C-:B------:R-:W-:Y:S02]  /*3a5e0*/  IMAD.X R0, R25, 0x1, R33.reuse, P2 ;  /* 0x0000000119007824 */ /* 0x100fe400010e0621 */
[----:B------:R-:W0:Y:S03]  /*3a5f0*/  SYNCS.PHASECHK.TRANS64.TRYWAIT P2, [UR4], R6 ;  /* 0x00000006ff0075a7 */ /* 0x000e260008041104 */
[----:B------:R1:W-:Y:S02]  /*3a600*/  STL [R1+0x378], R0 ;  /* 0x0003780001007387 */ /* 0x0003e40000100800 */
[----:B-1----:R-:W-:Y:S02]  /*3a610*/  IMAD.X R0, R21, 0x1, R33, P5 ;  /* 0x0000000115007824 */ /* 0x002fe400028e0621 */
[----:B------:R-:W4:Y:S04]  /*3a620*/  LDL.LU.64 R20, [R1+0x1f88] ;  /* 0x001f880001147983 */ /* 0x000f280000300a00 */
[----:B------:R1:W-:Y:S04]  /*3a630*/  STL [R1+0x380], R22 ;  /* 0x0003801601007387 */ /* 0x0003e80000100800 */
[----:B-1----:R-:W4:Y:S04]  /*3a640*/  LDL.LU.64 R22, [R1+0x1f90] ;  /* 0x001f900001167983 */ /* 0x002f280000300a00 */
[----:B------:R3:W-:Y:S04]  /*3a650*/  STL [R1+0x388], R0 ;  /* 0x0003880001007387 */ /* 0x0007e80000100800 */
[----:B------:R-:W4:Y:S01]  /*3a660*/  LDL.LU.64 R24, [R1+0x1f98] ;  /* 0x001f980001187983 */ /* 0x000f220000300a00 */
[----:B---3--:R-:W-:-:S05]  /*3a670*/  IADD3 R0, P4, PT, R82, R32, RZ ;  /* 0x0000002052007210 */ /* 0x008fca0007f9e0ff */
[----:B------:R1:W-:Y:S02]  /*3a680*/  STL [R1+0x394], R0 ;  /* 0x0003940001007387 */ /* 0x0003e40000100800 */
[----:B-1----:R-:W-:-:S05]  /*3a690*/  IADD3 R0, P5, PT, R84, R32, RZ ;  /* 0x0000002054007210 */ /* 0x002fca0007fbe0ff */
[----:B------:R1:W-:Y:S02]  /*3a6a0*/  STL [R1+0x39c], R0 ;  /* 0x00039c0001007387 */ /* 0x0003e40000100800 */
[--C-:B-1----:R-:W-:Y:S02]  /*3a6b0*/  IMAD.X R0, R83, 0x1, R33.reuse, P4 ;  /* 0x0000000153007824 */ /* 0x102fe400020e0621 */
[----:B------:R1:W5:Y:S04]  /*3a6c0*/  LDL.LU.64 R82, [R1+0x3da8] ;  /* 0x003da80001527983 */ /* 0x0003680000300a00 */
[----:B------:R3:W-:Y:S02]  /*3a6d0*/  STL [R1+0x390], R0 ;  /* 0x0003900001007387 */ /* 0x0007e40000100800 */
[----:B---3--:R-:W-:-:S02]  /*3a6e0*/  IMAD.X R0, R85, 0x1, R33, P5 ;  /* 0x0000000155007824 */ /* 0x008fc400028e0621 */
[----:B------:R1:W5:Y:S04]  /*3a6f0*/  LDL.LU.64 R84, [R1+0x3da0] ;  /* 0x003da00001547983 */ /* 0x0003680000300a00 */
[----:B------:R2:W-:Y:S02]  /*3a700*/  STL [R1+0x398], R0 ;  /* 0x0003980001007387 */ /* 0x0005e40000100800 */
[----:B--2---:R-:W-:-:S05]  /*3a710*/  IADD3 R0, P4, PT, R86, R32, RZ ;  /* 0x0000002056007210 */ /* 0x004fca0007f9e0ff */
[----:B------:R2:W-:Y:S02]  /*3a720*/  STL [R1+0x3a4], R0 ;  /* 0x0003a40001007387 */ /* 0x0005e40000100800 */
[----:B--2---:R-:W-:-:S05]  /*3a730*/  IADD3 R0, P5, PT, R88, R32, RZ ;  /* 0x0000002058007210 */ /* 0x004fca0007fbe0ff */
[----:B------:R2:W-:Y:S02]  /*3a740*/  STL [R1+0x3ac], R0 ;  /* 0x0003ac0001007387 */ /* 0x0005e40000100800 */
[--C-:B--2---:R-:W-:Y:S02]  /*3a750*/  IMAD.X R0, R87, 0x1, R33.reuse, P4 ;  /* 0x0000000157007824 */ /* 0x104fe400020e0621 */
[----:B------:R1:W5:Y:S04]  /*3a760*/  LDL.LU.64 R86, [R1+0x3d98] ;  /* 0x003d980001567983 */ /* 0x0003680000300a00 */
[----:B------:R2:W-:Y:S02]  /*3a770*/  STL [R1+0x3a0], R0 ;  /* 0x0003a00001007387 */ /* 0x0005e40000100800 */
[----:B--2---:R-:W-:-:S02]  /*3a780*/  IMAD.X R0, R89, 0x1, R33, P5 ;  /* 0x0000000159007824 */ /* 0x004fc400028e0621 */
[----:B------:R1:W5:Y:S04]  /*3a790*/  LDL.LU.64 R88, [R1+0x3d90] ;  /* 0x003d900001587983 */ /* 0x0003680000300a00 */
[----:B------:R2:W-:Y:S02]  /*3a7a0*/  STL [R1+0x3a8], R0 ;  /* 0x0003a80001007387 */ /* 0x0005e40000100800 */
[-C--:B--2---:R-:W-:Y:S02]  /*3a7b0*/  IADD3 R0, P4, PT, R90, R32.reuse, RZ ;  /* 0x000000205a007210 */ /* 0x084fe40007f9e0ff */
[----:B------:R-:W-:-:S03]  /*3a7c0*/  IADD3 R32, P5, PT, R26, R32, RZ ;  /* 0x000000201a207210 */ /* 0x000fc60007fbe0ff */
[----:B------:R2:W-:Y:S04]  /*3a7d0*/  STL [R1+0x3b4], R0 ;  /* 0x0003b40001007387 */ /* 0x0005e80000100800 */
[----:B--2---:R1:W5:Y:S04]  /*3a7e0*/  LDL.LU R0, [R1+0x3d88] ;  /* 0x003d880001007983 */ /* 0x0043680000300800 */
[----:B------:R2:W-:Y:S02]  /*3a7f0*/  STL [R1+0x3bc], R32 ;  /* 0x0003bc2001007387 */ /* 0x0005e40000100800 */
[----:B--2---:R-:W-:-:S02]  /*3a800*/  IMAD.X R32, R91, 0x1, R33, P4 ;  /* 0x000000015b207824 */ /* 0x004fc400020e0621 */
[----:B------:R1:W5:Y:S04]  /*3a810*/  LDL.LU.64 R90, [R1+0x3d80] ;  /* 0x003d8000015a7983 */ /* 0x0003680000300a00 */
[----:B------:R2:W-:Y:S01]  /*3a820*/  STL [R1+0x3b0], R32 ;  /* 0x0003b02001007387 */ /* 0x0005e20000100800 */
[----:B------:R-:W-:-:S03]  /*3a830*/  IMAD.X R27, R27, 0x1, R33, P5 ;  /* 0x000000011b1b7824 */ /* 0x000fc600028e0621 */
[----:B------:R1:W5:Y:S01]  /*3a840*/  LDL.LU R26, [R1+0x3d78] ;  /* 0x003d7800011a7983 */ /* 0x0003620000300800 */
[----:B--2---:R-:W2:Y:S03]  /*3a850*/  LDC R32, c[0x0][0x3a8] ;  /* 0x0000ea00ff207b82 */ /* 0x004ea60000000800 */
[----:B------:R4:W-:Y:S01]  /*3a860*/  STL [R1+0x3b8], R27 ;  /* 0x0003b81b01007387 */ /* 0x0009e20000100800 */
[----:B--2---:R-:W-:-:S04]  /*3a870*/  IMAD.SHL.U32 R32, R32, 0x100, RZ ;  /* 0x0000010020207824 */ /* 0x004fc800078e00ff */
[----:B------:R-:W-:-:S05]  /*3a880*/  IMAD.SHL.U32 R32, R32, 0x2, RZ ;  /* 0x0000000220207824 */ /* 0x000fca00078e00ff */
[----:B----4-:R-:W-:-:S05]  /*3a890*/  IADD3 R27, P4, PT, R20, R32, RZ ;  /* 0x00000020141b7210 */ /* 0x010fca0007f9e0ff */
[----:B------:R2:W-:Y:S02]  /*3a8a0*/  STL [R1+0x3c4], R27 ;  /* 0x0003c41b01007387 */ /* 0x0005e40000100800 */
[----:B--2---:R-:W-:-:S05]  /*3a8b0*/  IADD3 R27, P5, PT, R22, R32, RZ ;  /* 0x00000020161b7210 */ /* 0x004fca0007fbe0ff */
[----:B------:R2:W-:Y:S02]  /*3a8c0*/  STL [R1+0x3cc], R27 ;  /* 0x0003cc1b01007387 */ /* 0x0005e40000100800 */
[--C-:B--2---:R-:W-:Y:S02]  /*3a8d0*/  IMAD.X R27, R21, 0x1, R33.reuse, P4 ;  /* 0x00000001151b7824 */ /* 0x104fe400020e0621 */
[----:B------:R-:W2:Y:S04]  /*3a8e0*/  LDL.LU.64 R20, [R1+0x3d70] ;  /* 0x003d700001147983 */ /* 0x000ea80000300a00 */
[----:B------:R3:W-:Y:S02]  /*3a8f0*/  STL [R1+0x3c0], R27 ;  /* 0x0003c01b01007387 */ /* 0x0007e40000100800 */
[----:B---3--:R-:W-:-:S02]  /*3a900*/  IMAD.X R27, R23, 0x1, R33, P5 ;  /* 0x00000001171b7824 */ /* 0x008fc400028e0621 */
[----:B------:R-:W3:Y:S04]  /*3a910*/  LDL.LU.64 R22, [R1+0x3d68] ;  /* 0x003d680001167983 */ /* 0x000ee80000300a00 */
[----:B------:R4:W-:Y:S02]  /*3a920*/  STL [R1+0x3c8], R27 ;  /* 0x0003c81b01007387 */ /* 0x0009e40000100800 */
[----:B----4-:R-:W-:-:S05]  /*3a930*/  IADD3 R27, P4, PT, R24, R32, RZ ;  /* 0x00000020181b7210 */ /* 0x010fca0007f9e0ff */
[----:B------:R2:W-:Y:S02]  /*3a940*/  STL [R1+0x3d4], R27 ;  /* 0x0003d41b01007387 */ /* 0x0005e40000100800 */
[----:B--2---:R-:W-:-:S05]  /*3a950*/  IADD3 R27, P5, PT, R20, R32, RZ ;  /* 0x00000020141b7210 */ /* 0x004fca0007fbe0ff */
[----:B------:R2:W-:Y:S02]  /*3a960*/  STL [R1+0x3d8], R27 ;  /* 0x0003d81b01007387 */ /* 0x0005e40000100800 */
[--C-:B--2---:R-:W-:Y:S02]  /*3a970*/  IMAD.X R27, R25, 0x1, R33.reuse, P4 ;  /* 0x00000001191b7824 */ /* 0x104fe400020e0621 */
[----:B------:R-:W2:Y:S01]  /*3a980*/  LDL.LU.64 R24, [R1+0x3d60] ;  /* 0x003d600001187983 */ /* 0x000ea20000300a00 */
[--C-:B------:R-:W-:Y:S01]  /*3a990*/  IMAD.X R20, R21, 0x1, R33.reuse, P5 ;  /* 0x0000000115147824 */ /* 0x100fe200028e0621 */
[-C--:B---3--:R-:W-:Y:S02]  /*3a9a0*/  IADD3 R21, P4, PT, R22, R32.reuse, RZ ;  /* 0x0000002016157210 */ /* 0x088fe40007f9e0ff */
[----:B------:R1:W-:Y:S04]  /*3a9b0*/  STL [R1+0x3d0], R27 ;  /* 0x0003d01b01007387 */ /* 0x0003e80000100800 */
[----:B------:R1:W-:Y:S01]  /*3a9c0*/  STL [R1+0x3dc], R21 ;  /* 0x0003dc1501007387 */ /* 0x0003e20000100800 */
[----:B------:R-:W-:Y:S01]  /*3a9d0*/  IMAD.X R22, R23, 0x1, R33, P4 ;  /* 0x0000000117167824 */ /* 0x000fe200020e0621 */
[----:B--2---:R-:W-:-:S05]  /*3a9e0*/  IADD3 R24, P5, PT, R24, R32, RZ ;  /* 0x0000002018187210 */ /* 0x004fca0007fbe0ff */
[----:B------:R-:W-:Y:S01]  /*3a9f0*/  IMAD.X R25, R25, 0x1, R33, P5 ;  /* 0x0000000119197824 */ /* 0x000fe200028e0621 */
[----:B01----:R-:W-:Y:S07]  /*3aa00*/  @!P2 BRA `(.L_x_8) ;  /* 0x000003580070a947 */ /* 0x003fee0003800000 */
.L_x_16:
[----:B------:R0:W-:Y:S04]  /*3aa10*/  STL [R1+0x4e20], R23 ;  /* 0x004e201701007387 */ /* 0x0001e80000100800 */
        /* <DEDUP_REMOVED lines=75> */
[----:B------:R-:W-:Y:S01]  /*3aed0*/  STL [R1+0x43f0], R6 ;  /* 0x0043f00601007387 */ /* 0x000fe20000100800 */
[----:B--2---:R-:W-:-:S03]  /*3aee0*/  VIADD R23, R23, 0x1 ;  /* 0x0000000117177836 */ /* 0x004fc60000000000 */
        /* <DEDUP_REMOVED lines=573> */
[----:B-----5:R-:W-:Y:S04]  /*3d2c0*/  STL [R1+0x42c8], R26 ;  /* 0x0042c81a01007387 */ /* 0x020fe80000100800 */
        /* <DEDUP_REMOVED lines=86> */
[----:B------:R-:W-:Y:S04]  /*3d830*/  STL.64 [R1+0x4230], R8 ;  /* 0x0042300801007387 */ /* 0x000fe80000100a00 */
[----:B------:R-:W-:Y:S04]  /*3d840*/  STL [R1+0x4228], R10 ;  /* 0x0042280a01007387 */ /* 0x000fe80000100800 */
[----:B------:R-:W-:Y:S04]  /*3d850*/  STL [R1+0x4224], R13 ;  /* 0x0042240d01007387 */ /* 0x000fe80000100800 */
[----:B------:R-:W-:Y:S04]  /*3d860*/  STL [R1+0x4220], R39 ;  /* 0x0042202701007387 */ /* 0x000fe80000100800 */
[----:B------:R-:W-:Y:S04]  /*3d870*/  STL.64 [R1+0x4218], R4 ;  /* 0x0042180401007387 */ /* 0x000fe80000100a00 */
[----:B------:R-:W-:Y:S04]  /*3d880*/  STL [R1+0x4210], R36 ;  /* 0x0042102401007387 */ /* 0x000fe80000100800 */
[----:B------:R-:W-:Y:S04]  /*3d890*/  STL.64 [R1+0x4208], R18 ;  /* 0x0042081201007387 */ /* 0x000fe80000100a00 */
[----:B------:R-:W-:Y:S04]  /*3d8a0*/  STL.64 [R1+0x4200], R16 ;  /* 0x0042001001007387 */ /* 0x000fe80000100a00 */
[----:B------:R-:W-:Y:S04]  /*3d8b0*/  STL [R1+0x41f8], R46 ;  /* 0x0041f82e01007387 */ /* 0x000fe80000100800 */
[----:B------:R-:W-:Y:S04]  /*3d8c0*/  STL.64 [R1+0x41f0], R14 ;  /* 0x0041f00e01007387 */ /* 0x000fe80000100a00 */
        /* <DEDUP_REMOVED lines=53> */
[----:B0-----:R-:W-:-:S03]  /*3dc20*/  PRMT R6, RZ, 0x7610, R6 ;  /* 0x00007610ff067816 */ /* 0x001fc60000000006 */
[----:B------:R-:W-:Y:S01]  /*3dc30*/  STL [R1+0x40f0], R85 ;  /* 0x0040f05501007387 */ /* 0x000fe20000100800 */
[----:B------:R-:W-:-:S03]  /*3dc40*/  PRMT R21, RZ, 0x7610, R21 ;  /* 0x00007610ff157816 */ /* 0x000fc60000000015 */
[----:B------:R-:W-:Y:S04]  /*3dc50*/  STL [R1+0x3f60], R0 ;  /* 0x003f600001007387 */ /* 0x000fe80000100800 */
[----:B------:R-:W-:Y:S01]  /*3dc60*/  STL [R1+0x40a8], R0 ;  /* 0x0040a80001007387 */ /* 0x000fe20000100800 */
[----:B-1----:R-:W-:-:S03]  /*3dc70*/  PRMT R22, RZ, 0x7610, R22 ;  /* 0x00007610ff167816 */ /* 0x002fc60000000016 */
[----:B------:R-:W-:Y:S01]  /*3dc80*/  STL.64 [R1+0x3f28], R32 ;  /* 0x003f282001007387 */ /* 0x000fe20000100a00 */
[----:B------:R-:W-:-:S03]  /*3dc90*/  PRMT R27, RZ, 0x7610, R27 ;  /* 0x00007610ff1b7816 */ /* 0x000fc6000000001b */
[----:B------:R-:W-:Y:S01]  /*3dca0*/  STL [R1+0x3e50], R92 ;  /* 0x003e505c01007387 */ /* 0x000fe20000100800 */
[----:B------:R-:W-:-:S03]  /*3dcb0*/  PRMT R26, RZ, 0x7610, R26 ;  /* 0x00007610ff1a7816 */ /* 0x000fc6000000001a */
[----:B------:R-:W-:Y:S01]  /*3dcc0*/  STL.64 [R1+0x4240], R92 ;  /* 0x0042405c01007387 */ /* 0x000fe20000100a00 */
[----:B------:R-:W-:-:S03]  /*3dcd0*/  PRMT R20, RZ, 0x7610, R20 ;  /* 0x00007610ff147816 */ /* 0x000fc60000000014 */
[----:B------:R0:W-:Y:S04]  /*3dce0*/  STL [R1+0x2158], R23 ;  /* 0x0021581701007387 */ /* 0x0001e80000100800 */
[----:B0-----:R-:W2:Y:S04]  /*3dcf0*/  LDL.LU R23, [R1+0x4e20] ;  /* 0x004e200001177983 */ /* 0x001ea80000300800 */
[----:B------:R-:W-:Y:S04]  /*3dd00*/  STL.S16 [R1+0x2eb0], R6 ;  /* 0x002eb00601007387 */ /* 0x000fe80000100600 */
[----:B------:R0:W-:Y:S04]  /*3dd10*/  STL.S16 [R1+0x2ea0], R21 ;  /* 0x002ea01501007387 */ /* 0x0001e80000100600 */
[----:B0-----:R-:W3:Y:S01]  /*3dd20*/  LDL.LU R21, [R1+0x4e1c] ;  /* 0x004e1c0001157983 */ /* 0x001ee20000300800 */
[----:B------:R-:W-:-:S03]  /*3dd30*/  PRMT R24, RZ, 0x7610, R24 ;  /* 0x00007610ff187816 */ /* 0x000fc60000000018 */
[----:B------:R-:W-:Y:S04]  /*3dd40*/  STL.S16 [R1+0x2ea8], R22 ;  /* 0x002ea81601007387 */ /* 0x000fe80000100600 */
[----:B------:R-:W-:Y:S04]  /*3dd50*/  STL.S16 [R1+0x2eac], R27 ;  /* 0x002eac1b01007387 */ /* 0x000fe80000100600 */
[----:B------:R-:W-:Y:S04]  /*3dd60*/  STL.S16 [R1+0x2ea4], R26 ;  /* 0x002ea41a01007387 */ /* 0x000fe80000100600 */
[----:B------:R0:W-:Y:S04]  /*3dd70*/  STL.S16 [R1+0x2e90], R20 ;  /* 0x002e901401007387 */ /* 0x0001e80000100600 */
[----:B0-----:R-:W4:Y:S01]  /*3dd80*/  LDL.LU R20, [R1+0x4e18] ;  /* 0x004e180001147983 */ /* 0x001f220000300800 */
[----:B--2---:R-:W-:-:S05]  /*3dd90*/  PRMT R23, RZ, 0x7610, R23 ;  /* 0x00007610ff177816 */ /* 0x004fca0000000017 */
[----:B------:R-:W-:Y:S01]  /*3dda0*/  STL.S16 [R1+0x2e9c], R23 ;  /* 0x002e9c1701007387 */ /* 0x000fe20000100600 */
[----:B---3--:R-:W-:-:S05]  /*3ddb0*/  PRMT R21, RZ, 0x7610, R21 ;  /* 0x00007610ff157816 */ /* 0x008fca0000000015 */
[----:B------:R-:W-:Y:S04]  /*3ddc0*/  STL.S16 [R1+0x2e98], R21 ;  /* 0x002e981501007387 */ /* 0x000fe80000100600 */
[----:B------:R-:W-:Y:S01]  /*3ddd0*/  STL.S16 [R1+0x2e94], R24 ;  /* 0x002e941801007387 */ /* 0x000fe20000100600 */
[----:B----4-:R-:W-:-:S05]  /*3dde0*/  PRMT R20, RZ, 0x7610, R20 ;  /* 0x00007610ff147816 */ /* 0x010fca0000000014 */
[----:B------:R0:W-:Y:S04]  /*3ddf0*/  STL.S16 [R1+0x2e8c], R20 ;  /* 0x002e8c1401007387 */ /* 0x0001e80000100600 */
[----:B0-----:R-:W2:Y:S02]  /*3de00*/  LDL.LU R20, [R1+0x4e14] ;  /* 0x004e140001147983 */ /* 0x001ea40000300800 */
[----:B--2---:R-:W-:-:S05]  /*3de10*/  PRMT R20, RZ, 0x7610, R20 ;  /* 0x00007610ff147816 */ /* 0x004fca0000000014 */
        /* <DEDUP_REMOVED lines=196> */
[----:B0-----:R-:W2:Y:S01]  /*3ea60*/  LDL.LU R20, [R1+0x4d0c] ;  /* 0x004d0c0001147983 */ /* 0x001ea20000300800 */
[----:B------:R-:W-:Y:S02]  /*3ea70*/  PRMT R16, RZ, 0x7610, R16 ;  /* 0x00007610ff107816 */ /* 0x000fe40000000010 */
[----:B------:R-:W-:-:S05]  /*3ea80*/  PRMT R17, RZ, 0x7610, R17 ;  /* 0x00007610ff117816 */ /* 0x000fca0000000011 */
[----:B------:R0:W-:Y:S02]  /*3ea90*/  STL.64 [R1+0x4298], R16 ;  /* 0x0042981001007387 */ /* 0x0001e40000100a00 */
[----:B0-----:R-:W-:Y:S02]  /*3eaa0*/  IMAD.MOV.U32 R17, RZ, RZ, R24 ;  /* 0x000000ffff117224 */ /* 0x001fe400078e0018 */
[----:B------:R-:W3:Y:S01]  /*3eab0*/  LDL.LU R24, [R1+0x4d08] ;  /* 0x004d080001187983 */ /* 0x000ee20000300800 */
[----:B------:R-:W-:-:S03]  /*3eac0*/  IMAD.MOV.U32 R16, RZ, RZ, R22 ;  /* 0x000000ffff107224 */ /* 0x000fc600078e0016 */
[----:B------:R-:W4:Y:S01]  /*3ead0*/  LDL.LU R22, [R1+0x4d04] ;  /* 0x004d040001167983 */ /* 0x000f220000300800 */
        /* <DEDUP_REMOVED lines=16> */
[----:B------:R-:W-:Y:S02]  /*3ebe0*/  PRMT R12, RZ, 0x7610, R12 ;  /* 0x00007610ff0c7816 */ /* 0x000fe4000000000c */
[----:B------:R-:W-:Y:S02]  /*3ebf0*/  PRMT R92, RZ, 0x7610, R92 ;  /* 0x00007610ff5c7816 */ /* 0x000fe4000000005c */
[----:B------:R-:W-:-:S02]  /*3ec00*/  PRMT R93, RZ, 0x7610, R93 ;  /* 0x00007610ff5d7816 */ /* 0x000fc4000000005d */
[----:B--2---:R-:W-:-:S05]  /*3ec10*/  PRMT R20, RZ, 0x7610, R20 ;  /* 0x00007610ff147816 */ /* 0x004fca0000000014 */
[----:B------:R0:W-:Y:S04]  /*3ec20*/  STL.S16 [R1+0x2d58], R20 ;  /* 0x002d581401007387 */ /* 0x0001e80000100600 */
[----:B0-----:R-:W2:Y:S04]  /*3ec30*/  LDL.LU R20, [R1+0x4cec] ;  /* 0x004cec0001147983 */ /* 0x001ea80000300800 */
[----:B------:R0:W-:Y:S04]  /*3ec40*/  STL [R1+0x4278], R9 ;  /* 0x0042780901007387 */ /* 0x0001e80000100800 */
[----:B0-----:R-:W2:Y:S04]  /*3ec50*/  LDL R9, [R1+0x2158] ;  /* 0x0021580001097983 */ /* 0x001ea80000100800 */
[----:B------:R0:W-:Y:S02]  /*3ec60*/  STL [R1+0x4288], R12 ;  /* 0x0042880c01007387 */ /* 0x0001e40000100800 */
[----:B0-----:R-:W-:-:S02]  /*3ec70*/  IMAD.MOV.U32 R12, RZ, RZ, R26 ;  /* 0x000000ffff0c7224 */ /* 0x001fc400078e001a */
[----:B------:R-:W2:Y:S04]  /*3ec80*/  LDL.LU R26, [R1+0x4ce8] ;  /* 0x004ce800011a7983 */ /* 0x000ea80000300800 */
[----:B------:R0:W-:Y:S02]  /*3ec90*/  STL.64 [R1+0x4258], R92 ;  /* 0x0042585c01007387 */ /* 0x0001e40000100a00 */
[----:B0-----:R-:W-:Y:S02]  /*3eca0*/  IMAD.MOV.U32 R93, RZ, RZ, R6 ;  /* 0x000000ffff5d7224 */ /* 0x001fe400078e0006 */
[----:B------:R-:W2:Y:S01]  /*3ecb0*/  LDL.LU R6, [R1+0x4ce4] ;  /* 0x004ce40001067983 */ /* 0x000ea20000300800 */
[----:B------:R-:W-:Y:S02]  /*3ecc0*/  PRMT R18, RZ, 0x7610, R18 ;  /* 0x00007610ff127816 */ /* 0x000fe40000000012 */
[----:B------:R-:W-:-:S02]  /*3ecd0*/  PRMT R19, RZ, 0x7610, R19 ;  /* 0x00007610ff137816 */ /* 0x000fc40000000013 */
[----:B------:R-:W-:Y:S02]  /*3ece0*/  PRMT R4, RZ, 0x7610, R4 ;  /* 0x00007610ff047816 */ /* 0x000fe40000000004 */
[----:B------:R-:W-:Y:S02]  /*3ecf0*/  PRMT R5, RZ, 0x7610, R5 ;  /* 0x00007610ff057816 */ /* 0x000fe40000000005 */
[----:B------:R-:W-:Y:S02]  /*3ed00*/  PRMT R2, RZ, 0x7610, R2 ;  /* 0x00007610ff027816 */ /* 0x000fe40000000002 */
[----:B------:R-:W-:Y:S02]  /*3ed10*/  PRMT R3, RZ, 0x7610, R3 ;  /* 0x00007610ff037816 */ /* 0x000fe40000000003 */
[----:B------:R-:W-:Y:S02]  /*3ed20*/  PRMT R11, RZ, 0x7610, R11 ;  /* 0x00007610ff0b7816 */ /* 0x000fe4000000000b */
[----:B------:R-:W-:Y:S01]  /*3ed30*/  PRMT R10, RZ, 0x7610, R10 ;  /* 0x00007610ff0a7816 */ /* 0x000fe2000000000a */
[----:B------:R-:W-:Y:S01]  /*3ed40*/  STL.64 [R1+0x4270], R18 ;  /* 0x0042701201007387 */ /* 0x000fe20000100a00 */
[----:B------:R-:W-:-:S02]  /*3ed50*/  PRMT R28, RZ, 0x7610, R28 ;  /* 0x00007610ff1c7816 */ /* 0x000fc4000000001c */
[----:B------:R-:W-:Y:S01]  /*3ed60*/  PRMT R29, RZ, 0x7610, R29 ;  /* 0x00007610ff1d7816 */ /* 0x000fe2000000001d */
[----:B------:R-:W-:Y:S01]  /*3ed70*/  STL.64 [R1+0x42a0], R4 ;  /* 0x0042a00401007387 */ /* 0x000fe20000100a00 */
[----:B------:R-:W-:Y:S02]  /*3ed80*/  PRMT R14, RZ, 0x7610, R14 ;  /* 0x00007610ff0e7816 */ /* 0x000fe4000000000e */
[----:B------:R-:W-:Y:S01]  /*3ed90*/  PRMT R15, RZ, 0x7610, R15 ;  /* 0x00007610ff0f7816 */ /* 0x000fe2000000000f */
[----:B------:R-:W-:Y:S01]  /*3eda0*/  STL.64 [R1+0x4280], R2 ;  /* 0x0042800201007387 */ /* 0x000fe20000100a00 */
[----:B------:R-:W-:Y:S02]  /*3edb0*/  PRMT R40, RZ, 0x7610, R40 ;  /* 0x00007610ff287816 */ /* 0x000fe40000000028 */
[----:B------:R-:W-:Y:S01]  /*3edc0*/  PRMT R41, RZ, 0x7610, R41 ;  /* 0x00007610ff297816 */ /* 0x000fe20000000029 */
[----:B------:R-:W-:Y:S04]  /*3edd0*/  STL.64 [R1+0x4268], R10 ;  /* 0x0042680a01007387 */ /* 0x000fe80000100a00 */
[----:B------:R-:W-:Y:S04]  /*3ede0*/  STL.64 [R1+0x4290], R28 ;  /* 0x0042901c01007387 */ /* 0x000fe80000100a00 */
[----:B------:R-:W-:Y:S04]  /*3edf0*/  STL.64 [R1+0x42a8], R14 ;  /* 0x0042a80e01007387 */ /* 0x000fe80000100a00 */
[----:B------:R-:W-:Y:S01]  /*3ee00*/  STL.64 [R1+0x42b0], R40 ;  /* 0x0042b02801007387 */ /* 0x000fe20000100a00 */
        /* <DEDUP_REMOVED lines=1937> */
[----:B--2---:R-:W-:-:S05]  /*46720*/  PRMT R6, RZ, 0x7610, R6 ;  /* 0x00007610ff067816 */ /* 0x004fca0000000006 */
[----:B------:R0:W-:Y:S04]  /*46730*/  STL.S16 [R1+0x2210], R6 ;  /* 0x0022100601007387 */ /* 0x0001e80000100600 */
[----:B0-----:R-:W2:Y:S01]  /*46740*/  LDL.LU R6, [R1+0x42cc] ;  /* 0x0042cc0001067983 */ /* 0x001ea20000300800 */
[----:B----4-:R-:W-:-:S03]  /*46750*/  PRMT R22, RZ, 0x7610, R22 ;  /* 0x00007610ff167816 */ /* 0x010fc60000000016 */
[----:B------:R0:W-:Y:S01]  /*46760*/  STL.S16 [R1+0x220c], R26 ;  /* 0x00220c1a01007387 */ /* 0x0001e20000100600 */
[----:B---3--:R-:W-:Y:S02]  /*46770*/  PRMT R24, RZ, 0x7610, R24 ;  /* 0x00007610ff187816 */ /* 0x008fe40000000018 */
[----:B------:R-:W-:Y:S02]  /*46780*/  PRMT R25, RZ, 0x7610, R25 ;  /* 0x00007610ff197816 */ /* 0x000fe40000000019 */
[----:B------:R-:W-:Y:S02]  /*46790*/  PRMT R92, RZ, 0x7610, R92 ;  /* 0x00007610ff5c7816 */ /* 0x000fe4000000005c */
[----:B------:R-:W-:Y:S01]  /*467a0*/  PRMT R41, RZ, 0x7610, R41 ;  /* 0x00007610ff297816 */ /* 0x000fe20000000029 */
[----:B0-----:R-:W3:Y:S04]  /*467b0*/  LDL.LU R26, [R1+0x42c8] ;  /* 0x0042c800011a7983 */ /* 0x001ee80000300800 */
[----:B------:R0:W-:Y:S01]  /*467c0*/  STL.S16 [R1+0x2208], R20 ;  /* 0x0022081401007387 */ /* 0x0001e20000100600 */
[----:B------:R-:W-:-:S02]  /*467d0*/  PRMT R40, RZ, 0x7610, R40 ;  /* 0x00007610ff287816 */ /* 0x000fc40000000028 */
[----:B------:R-:W-:Y:S01]  /*467e0*/  PRMT R4, RZ, 0x7610, R4 ;  /* 0x00007610ff047816 */ /* 0x000fe20000000004 */
[----:B0-----:R-:W4:Y:S04]  /*467f0*/  LDL.LU R20, [R1+0x42c4] ;  /* 0x0042c40001147983 */ /* 0x001f280000300800 */
[----:B------:R0:W-:Y:S04]  /*46800*/  STL.S16 [R1+0x2204], R22 ;  /* 0x0022041601007387 */ /* 0x0001e80000100600 */
[----:B0-----:R-:W3:Y:S04]  /*46810*/  LDL.LU R22, [R1+0x42c0] ;  /* 0x0042c00001167983 */ /* 0x001ee80000300800 */
[----:B------:R0:W-:Y:S04]  /*46820*/  STL.S16 [R1+0x2200], R24 ;  /* 0x0022001801007387 */ /* 0x0001e80000100600 */
[----:B0-----:R-:W3:Y:S04]  /*46830*/  LDL.LU R24, [R1+0x42bc] ;  /* 0x0042bc0001187983 */ /* 0x001ee80000300800 */
[----:B------:R0:W-:Y:S04]  /*46840*/  STL.S16 [R1+0x21fc], R25 ;  /* 0x0021fc1901007387 */ /* 0x0001e80000100600 */
[----:B0-----:R-:W3:Y:S01]  /*46850*/  LDL.LU R25, [R1+0x42b8] ;  /* 0x0042b80001197983 */ /* 0x001ee20000300800 */
[----:B--2---:R-:W-:-:S05]  /*46860*/  PRMT R6, RZ, 0x7610, R6 ;  /* 0x00007610ff067816 */ /* 0x004fca0000000006 */
[----:B------:R0:W-:Y:S04]  /*46870*/  STL.S16 [R1+0x21f8], R6 ;  /* 0x0021f80601007387 */ /* 0x0001e80000100600 */
[----:B------:R-:W-:Y:S04]  /*46880*/  STL.S16 [R1+0x21f4], R92 ;  /* 0x0021f45c01007387 */ /* 0x000fe80000100600 */
[----:B------:R-:W-:Y:S04]  /*46890*/  STL.S16 [R1+0x21f0], R41 ;  /* 0x0021f02901007387 */ /* 0x000fe80000100600 */
[----:B------:R-:W-:Y:S04]  /*468a0*/  STL.S16 [R1+0x21ec], R40 ;  /* 0x0021ec2801007387 */ /* 0x000fe80000100600 */
[----:B------:R1:W-:Y:S01]  /*468b0*/  STL.S16 [R1+0x21e8], R4 ;  /* 0x0021e80401007387 */ /* 0x0003e20000100600 */
[----:B0-----:R-:W0:Y:S03]  /*468c0*/  LDC R6, c[0x0][0x3a0] ;  /* 0x0000e800ff067b82 */ /* 0x001e260000000800 */
[----:B-1----:R-:W2:Y:S01]  /*468d0*/  LDL.LU R4, [R1+0x3a4c] ;  /* 0x003a4c0001047983 */ /* 0x002ea20000300800 */
[----:B------:R-:W-:-:S02]  /*468e0*/  PRMT R29, RZ, 0x7610, R29 ;  /* 0x00007610ff1d7816 */ /* 0x000fc4000000001d */
[----:B------:R-:W-:Y:S02]  /*468f0*/  PRMT R3, RZ, 0x7610, R3 ;  /* 0x00007610ff037816 */ /* 0x000fe40000000003 */
[----:B------:R-:W-:Y:S02]  /*46900*/  PRMT R28, RZ, 0x7610, R28 ;  /* 0x00007610ff1c7816 */ /* 0x000fe4000000001c */
[----:B------:R-:W-:Y:S01]  /*46910*/  PRMT R2, RZ, 0x7610, R2 ;  /* 0x00007610ff027816 */ /* 0x000fe20000000002 */
[----:B0-----:R-:W-:-:S05]  /*46920*/  IMAD R6, R9, -0x100, R6 ;  /* 0xffffff0009067824 */ /* 0x001fca00078e0206 */
[----:B------:R-:W-:Y:S01]  /*46930*/  ISETP.GT.AND P4, PT, R6, RZ, PT ;  /* 0x000000ff0600720c */ /* 0x000fe20003f84270 */
[----:B------:R-:W-:Y:S02]  /*46940*/  IMAD.MOV.U32 R9, RZ, RZ, R27 ;  /* 0x000000ffff097224 */ /* 0x000fe400078e001b */
[----:B---3--:R-:W-:Y:S01]  /*46950*/  IMAD.MOV.U32 R27, RZ, RZ, R26 ;  /* 0x000000ffff1b7224 */ /* 0x008fe200078e001a */
[----:B------:R-:W-:Y:S04]  /*46960*/  STL.S16 [R1+0x21e4], R29 ;  /* 0x0021e41d01007387 */ /* 0x000fe80000100600 */
[----:B------:R0:W-:Y:S05]  /*46970*/  STL.S16 [R1+0x21e0], R3 ;  /* 0x0021e00301007387 */ /* 0x0001ea0000100600 */
[----:B------:R-:W3:Y:S04]  /*46980*/  @P4 LDG.E.U16 R9, desc[UR6][R24.64] ;  /* 0x0000000618094981 */ /* 0x000ee8000c1e1500 */
[----:B0-----:R-:W3:Y:S04]  /*46990*/  LDL.LU R3, [R1+0x3d8] ;  /* 0x0003d80001037983 */ /* 0x001ee80000300800 */
[----:B------:R-:W-:Y:S04]  /*469a0*/  STL.S16 [R1+0x21dc], R28 ;  /* 0x0021dc1c01007387 */ /* 0x000fe80000100600 */
[----:B------:R0:W-:Y:S04]  /*469b0*/  STL.S16 [R1+0x21d8], R2 ;  /* 0x0021d80201007387 */ /* 0x0001e80000100600 */
[----:B0-----:R-:W3:Y:S01]  /*469c0*/  LDL.LU R2, [R1+0x3dc] ;  /* 0x0003dc0001027983 */ /* 0x001ee20000300800 */
[----:B--2---:R-:W-:-:S05]  /*469d0*/  IMAD.MOV.U32 R26, RZ, RZ, R4 ;  /* 0x000000ffff1a7224 */ /* 0x004fca00078e0004 */
[----:B------:R-:W2:Y:S01]  /*469e0*/  @P4 LDG.E.U16 R93, desc[UR6][R26.64] ;  /* 0x000000061a5d4981 */ /* 0x000ea2000c1e1500 */
[----:B------:R-:W-:Y:S02]  /*469f0*/  PRMT R19, RZ, 0x7610, R19 ;  /* 0x00007610ff137816 */ /* 0x000fe40000000013 */
[----:B------:R-:W-:Y:S02]  /*46a00*/  PRMT R18, RZ, 0x7610, R18 ;  /* 0x00007610ff127816 */ /* 0x000fe40000000012 */
[----:B------:R-:W-:Y:S02]  /*46a10*/  PRMT R15, RZ, 0x7610, R15 ;  /* 0x00007610ff0f7816 */ /* 0x000fe4000000000f */
[----:B------:R-:W-:Y:S02]  /*46a20*/  PRMT R33, RZ, 0x7610, R33 ;  /* 0x00007610ff217816 */ /* 0x000fe40000000021 */
[----:B------:R-:W-:Y:S02]  /*46a30*/  PRMT R32, RZ, 0x7610, R32 ;  /* 0x00007610ff207816 */ /* 0x000fe40000000020 */
[----:B------:R-:W-:Y:S01]  /*46a40*/  PRMT R14, RZ, 0x7610, R14 ;  /* 0x00007610ff0e7816 */ /* 0x000fe2000000000e */
[----:B------:R0:W-:Y:S01]  /*46a50*/  STL.S16 [R1+0x21d4], R19 ;  /* 0x0021d41301007387 */ /* 0x0001e20000100600 */
[----:B------:R-:W-:-:S03]  /*46a60*/  PRMT R11, RZ, 0x7610, R11 ;  /* 0x00007610ff0b7816 */ /* 0x000fc6000000000b */
[----:B------:R-:W-:Y:S01]  /*46a70*/  STL.S16 [R1+0x21d0], R18 ;  /* 0x0021d01201007387 */ /* 0x000fe20000100600 */
[----:B------:R-:W-:-:S03]  /*46a80*/  PRMT R10, RZ, 0x7610, R10 ;  /* 0x00007610ff0a7816 */ /* 0x000fc6000000000a */
[----:B------:R-:W-:Y:S01]  /*46a90*/  STL.S16 [R1+0x21cc], R15 ;  /* 0x0021cc0f01007387 */ /* 0x000fe20000100600 */
[----:B------:R-:W-:-:S03]  /*46aa0*/  PRMT R0, RZ, 0x7610, R0 ;  /* 0x00007610ff007816 */ /* 0x000fc60000000000 */
[----:B------:R-:W-:Y:S01]  /*46ab0*/  STL.64 [R1+0x40b8], R32 ;  /* 0x0040b82001007387 */ /* 0x000fe20000100a00 */
[----:B------:R-:W-:-:S03]  /*46ac0*/  PRMT R5, RZ, 0x7610, R5 ;  /* 0x00007610ff057816 */ /* 0x000fc60000000005 */
[----:B------:R-:W-:Y:S04]  /*46ad0*/  STL.S16 [R1+0x21c0], R14 ;  /* 0x0021c00e01007387 */ /* 0x000fe80000100600 */
[----:B------:R-:W-:Y:S04]  /*46ae0*/  STL.S16 [R1+0x21bc], R11 ;  /* 0x0021bc0b01007387 */ /* 0x000fe80000100600 */
[----:B------:R-:W-:Y:S04]  /*46af0*/  STL.S16 [R1+0x21b8], R10 ;  /* 0x0021b80a01007387 */ /* 0x000fe80000100600 */
[----:B------:R-:W-:Y:S04]  /*46b00*/  STL [R1+0x40d0], R0 ;  /* 0x0040d00001007387 */ /* 0x000fe80000100800 */
[----:B------:R-:W-:Y:S01]  /*46b10*/  STL.S16 [R1+0x21b4], R5 ;  /* 0x0021b40501007387 */ /* 0x000fe20000100600 */
[----:B------:R-:W-:-:S02]  /*46b20*/  IMAD.MOV.U32 R92, RZ, RZ, R23 ;  /* 0x000000ffff5c7224 */ /* 0x000fc400078e0017 */
[----:B0-----:R-:W-:Y:S02]  /*46b30*/  IMAD.MOV.U32 R19, RZ, RZ, R16 ;  /* 0x000000ffff137224 */ /* 0x001fe400078e0010 */
[----:B------:R-:W-:Y:S02]  /*46b40*/  IMAD.MOV.U32 R23, RZ, RZ, R22 ;  /* 0x000000ffff177224 */ /* 0x000fe400078e0016 */
[----:B------:R-:W-:Y:S02]  /*46b50*/  IMAD.MOV.U32 R16, RZ, RZ, R21 ;  /* 0x000000ffff107224 */ /* 0x000fe400078e0015 */
[----:B----4-:R-:W-:Y:S02]  /*46b60*/  IMAD.MOV.U32 R21, RZ, RZ, R20 ;  /* 0x000000ffff157224 */ /* 0x010fe400078e0014 */
[----:B---3--:R-:W-:Y:S02]  /*46b70*/  IMAD.MOV.U32 R20, RZ, RZ, R3 ;  /* 0x000000ffff147224 */ /* 0x008fe400078e0003 */
[----:B------:R-:W-:-:S05]  /*46b80*/  IMAD.MOV.U32 R22, RZ, RZ, R2 ;  /* 0x000000ffff167224 */ /* 0x000fca00078e0002 */
[----:B------:R-:W3:Y:S04]  /*46b90*/  @P4 LDG.E.U16 R19, desc[UR6][R22.64] ;  /* 0x0000000616134981 */ /* 0x000ee8000c1e1500 */
[----:B--2---:R0:W-:Y:S04]  /*46ba0*/  @P4 STL [R1+0x2eb0], R93 ;  /* 0x002eb05d01004387 */ /* 0x0041e80000100800 */
[----:B------:R-:W-:Y:S04]  /*46bb0*/  STL [R1+0x3d60], R26 ;  /* 0x003d601a01007387 */ /* 0x000fe80000100800 */
[----:B------:R-:W-:Y:S04]  /*46bc0*/  STL [R1+0x3e30], R26 ;  /* 0x003e301a01007387 */ /* 0x000fe80000100800 */
[----:B------:R-:W-:Y:S04]  /*46bd0*/  STL [R1+0x3d5c], R27 ;  /* 0x003d5c1b01007387 */ /* 0x000fe80000100800 */
[----:B------:R-:W-:Y:S04]  /*46be0*/  STL [R1+0x3e34], R27 ;  /* 0x003e341b01007387 */ /* 0x000fe80000100800 */
[----:B------:R-:W-:Y:S04]  /*46bf0*/  STL.64 [R1+0x4040], R26 ;  /* 0x0040401a01007387 */ /* 0x000fe80000100a00 */
[----:B------:R-:W2:Y:S04]  /*46c00*/  LDL.LU R3, [R1+0x3b8] ;  /* 0x0003b80001037983 */ /* 0x000ea80000300800 */
[----:B------:R-:W2:Y:S01]  /*46c10*/  LDL.LU R2, [R1+0x3bc] ;  /* 0x0003bc0001027983 */ /* 0x000ea20000300800 */
[----:B0-----:R-:W-:-:S03]  /*46c20*/  IMAD.MOV.U32 R93, RZ, RZ, R12 ;  /* 0x000000ffff5d7224 */ /* 0x001fc600078e000c */
[----:B------:R-:W4:Y:S04]  /*46c30*/  LDL.LU R12, [R1+0x3c0] ;  /* 0x0003c000010c7983 */ /* 0x000f280000300800 */
[----:B------:R-:W2:Y:S04]  /*46c40*/  LDL.LU R11, [R1+0x3c4] ;  /* 0x0003c400010b7983 */ /* 0x000ea80000300800 */
[----:B------:R-:W2:Y:S04]  /*46c50*/  LDL.LU R10, [R1+0x3c8] ;  /* 0x0003c800010a7983 */ /* 0x000ea80000300800 */
[----:B------:R0:W-:Y:S04]  /*46c60*/  @P4 STL [R1+0x2eac], R9 ;  /* 0x002eac0901004387 */ /* 0x0001e80000100800 */
[----:B------:R-:W2:Y:S04]  /*46c70*/  @P4 LDG.E.U16 R93, desc[UR6][R20.64] ;  /* 0x00000006145d4981 */ /* 0x000ea8000c1e1500 */
[----:B0-----:R-:W2:Y:S04]  /*46c80*/  LDL.LU R9, [R1+0x3cc] ;  /* 0x0003cc0001097983 */ /* 0x001ea80000300800 */
[----:B------:R-:W2:Y:S04]  /*46c90*/  LDL.LU R5, [R1+0x3d0] ;  /* 0x0003d00001057983 */ /* 0x000ea80000300800 */
[----:B------:R-:W2:Y:S04]  /*46ca0*/  LDL.LU R0, [R1+0x3d4] ;  /* 0x0003d40001007983 */ /* 0x000ea80000300800 */
[----:B------:R-:W-:Y:S04]  /*46cb0*/  STL [R1+0x3d68], R24 ;  /* 0x003d681801007387 */ /* 0x000fe80000100800 */
[----:B------:R-:W-:Y:S04]  /*46cc0*/  STL [R1+0x3e38], R24 ;  /* 0x003e381801007387 */ /* 0x000fe80000100800 */
[----:B------:R-:W-:Y:S04]  /*46cd0*/  STL [R1+0x3d64], R25 ;  /* 0x003d641901007387 */ /* 0x000fe80000100800 */
[----:B------:R-:W-:Y:S04]  /*46ce0*/  STL [R1+0x3e3c], R25 ;  /* 0x003e3c1901007387 */ /* 0x000fe80000100800 */
[----:B------:R-:W-:Y:S04]  /*46cf0*/  STL.64 [R1+0x4048], R24 ;  /* 0x0040481801007387 */ /* 0x000fe80000100a00 */
[----:B------:R-:W-:Y:S04]  /*46d00*/  STL.64 [R1+0x4070], R24 ;  /* 0x0040701801007387 */ /* 0x000fe80000100a00 */
[----:B------:R-:W-:Y:S04]  /*46d10*/  STL.64 [R1+0x4090], R24 ;  /* 0x0040901801007387 */ /* 0x000fe80000100a00 */
[----:B------:R-:W-:Y:S01]  /*46d20*/  STL.64 [R1+0x40c0], R24 ;  /* 0x0040c01801007387 */ /* 0x000fe20000100a00 */
[----:B------:R-:W-:-:S03]  /*46d30*/  IMAD.MOV.U32 R4, RZ, RZ, R16 ;  /* 0x000000ffff047224 */ /* 0x000fc600078e0010 */
[----:B------:R-:W2:Y:S04]  /*46d40*/  LDL R16, [R1+0x2ea0] ;  /* 0x002ea00001107983 */ /* 0x000ea80000100800 */
[----:B------:R-:W-:Y:S04]  /*46d50*/  STL [R1+0x3d70], R22 ;  /* 0x003d701601007387 */ /* 0x000fe80000100800 */
[----:B------:R-:W-:Y:S04]  /*46d60*/  STL [R1+0x3e40], R22 ;  /* 0x003e401601007387 */ /* 0x000fe80000100800 */
[----:B------:R-:W-:Y:S04]  /*46d70*/  STL [R1+0x3d6c], R23 ;  /* 0x003d6c1701007387 */ /* 0x000fe80000100800 */
[----:B------:R-:W-:Y:S04]  /*46d80*/  STL [R1+0x3e44], R23 ;  /* 0x003e441701007387 */ /* 0x000fe80000100800 */
[----:B------:R-:W2:Y:S01]  /*46d90*/  LDL R18, [R1+0x2e90] ;  /* 0x002e900001127983 */ /* 0x000ea20000100800 */
[----:B------:R-:W-:-:S03]  /*46da0*/  IMAD.MOV.U32 R29, RZ, RZ, R92 ;  /* 0x000000ffff1d7224 */ /* 0x000fc600078e005c */
[----:B---3--:R0:W-:Y:S04]  /*46db0*/  @P4 STL [R1+0x2ea8], R19 ;  /* 0x002ea81301004387 */ /* 0x0081e80000100800 */
[----:B------:R-:W3:Y:S04]  /*46dc0*/  LDL R92, [R1+0x2e88] ;  /* 0x002e8800015c7983 */ /* 0x000ee80000100800 */
[----:B0-----:R-:W3:Y:S01]  /*46dd0*/  LDL R19, [R1+0x2e8c] ;  /* 0x002e8c0001137983 */ /* 0x001ee20000100800 */
[----:B----4-:R-:W-:Y:S02]  /*46de0*/  IMAD.MOV.U32 R25, RZ, RZ, R12 ;  /* 0x000000ffff197224 */ /* 0x010fe400078e000c */
[----:B--2---:R-:W-:Y:S01]  /*46df0*/  IMAD.MOV.U32 R24, RZ, RZ, R11 ;  /* 0x000000ffff187224 */ /* 0x004fe200078e000b */
[----:B------:R0:W-:Y:S01]  /*46e00*/  @P4 STL [R1+0x2ea4], R93 ;  /* 0x002ea45d01004387 */ /* 0x0001e20000100800 */
[----:B------:R-:W-:-:S03]  /*46e10*/  IMAD.MOV.U32 R27, RZ, RZ, R10 ;  /* 0x000000ffff1b7224 */ /* 0x000fc600078e000a */
[----:B0-----:R-:W2:Y:S04]  /*46e20*/  LDL R93, [R1+0x2e84] ;  /* 0x002e8400015d7983 */ /* 0x001ea80000100800 */
[----:B------:R-:W-:Y:S04]  /*46e30*/  STL [R1+0x3d78], R20 ;  /* 0x003d781401007387 */ /* 0x000fe80000100800 */
[----:B------:R-:W-:Y:S01]  /*46e40*/  STL [R1+0x3e48], R20 ;  /* 0x003e481401007387 */ /* 0x000fe20000100800 */
[----:B------:R-:W-:-:S03]  /*46e50*/  IMAD.MOV.U32 R26, RZ, RZ, R9 ;  /* 0x000000ffff1a7224 */ /* 0x000fc600078e0009 */
[----:B------:R-:W-:Y:S01]  /*46e60*/  STL [R1+0x3d74], R21 ;  /* 0x003d741501007387 */ /* 0x000fe20000100800 */
[----:B------:R-:W-:Y:S02]  /*46e70*/  IMAD.MOV.U32 R32, RZ, RZ, R0 ;  /* 0x000000ffff207224 */ /* 0x000fe400078e0000 */
[----:B------:R-:W-:Y:S01]  /*46e80*/  IMAD.MOV.U32 R33, RZ, RZ, R5 ;  /* 0x000000ffff217224 */ /* 0x000fe200078e0005 */
[----:B------:R0:W-:Y:S04]  /*46e90*/  STL [R1+0x3e4c], R21 ;  /* 0x003e4c1501007387 */ /* 0x0001e80000100800 */
[----:B------:R-:W-:Y:S04]  /*46ea0*/  STL.64 [R1+0x1f80], R2 ;  /* 0x001f800201007387 */ /* 0x000fe80000100a00 */
[----:B------:R-:W-:Y:S04]  /*46eb0*/  STL.64 [R1+0x1f88], R24 ;  /* 0x001f881801007387 */ /* 0x000fe80000100a00 */
[----:B------:R-:W-:Y:S04]  /*46ec0*/  STL.64 [R1+0x1f90], R26 ;  /* 0x001f901a01007387 */ /* 0x000fe80000100a00 */
[----:B------:R-:W-:Y:S04]  /*46ed0*/  STL.64 [R1+0x1f98], R32 ;  /* 0x001f982001007387 */ /* 0x000fe80000100a00 */
[----:B------:R-:W2:Y:S04]  /*46ee0*/  LDL.LU R11, [R1+0x398] ;  /* 0x00039800010b7983 */ /* 0x000ea80000300800 */
[----:B------:R-:W2:Y:S04]  /*46ef0*/  LDL.LU R10, [R1+0x39c] ;  /* 0x00039c00010a7983 */ /* 0x000ea80000300800 */
[----:B------:R-:W3:Y:S04]  /*46f00*/  LDL.LU R15, [R1+0x3a0] ;  /* 0x0003a000010f7983 */ /* 0x000ee80000300800 */
[----:B------:R-:W3:Y:S04]  /*46f10*/  LDL.LU R14, [R1+0x3a4] ;  /* 0x0003a400010e7983 */ /* 0x000ee80000300800 */
[----:B0-----:R-:W4:Y:S04]  /*46f20*/  LDL.LU R21, [R1+0x3a8] ;  /* 0x0003a80001157983 */ /* 0x001f280000300800 */
[----:B------:R-:W4:Y:S04]  /*46f30*/  LDL.LU R20, [R1+0x3ac] ;  /* 0x0003ac0001147983 */ /* 0x000f280000300800 */
[----:B------:R-:W4:Y:S04]  /*46f40*/  LDL.LU R22, [R1+0x3b0] ;  /* 0x0003b00001167983 */ /* 0x000f280000300800 */
[----:B------:R-:W4:Y:S01]  /*46f50*/  LDL.LU R5, [R1+0x3b4] ;  /* 0x0003b40001057983 */ /* 0x000f220000300800 */
[----:B------:R-:W-:-:S02]  /*46f60*/  ISETP.GT.AND P5, PT, R6, 0x1, PT ;  /* 0x000000010600780c */ /* 0x000fc40003fa4270 */
[----:B------:R-:W-:Y:S01]  /*46f70*/  ISETP.GT.AND P2, PT, R6, 0x2, PT ;  /* 0x000000020600780c */ /* 0x000fe20003f44270 */
[----:B------:R-:W4:Y:S04]  /*46f80*/  LDL R12, [R1+0x2e80] ;  /* 0x002e8000010c7983 */ /* 0x000f280000100800 */
[----:B------:R-:W4:Y:S06]  /*46f90*/  LDL R9, [R1+0x2e7c] ;  /* 0x002e7c0001097983 */ /* 0x000f2c0000100800 */
[----:B------:R-:W4:Y:S04]  /*46fa0*/  @P5 LDG.E.U16 R16, desc[UR6][R32.64] ;  /* 0x0000000620105981 */ /* 0x000f28000c1e1500 */
[----:B------:R-:W4:Y:S04]  /*46fb0*/  @P5 LDG.E.U16 R4, desc[UR6][R24.64] ;  /* 0x0000000618045981 */ /* 0x000f28000c1e1500 */
[----:B------:R-:W4:Y:S04]  /*46fc0*/  @P5 LDG.E.U16 R17, desc[UR6][R2.64] ;  /* 0x0000000602115981 */ /* 0x000f28000c1e1500 */
[----:B------:R-:W4:Y:S04]  /*46fd0*/  @P5 LDG.E.U16 R29, desc[UR6][R26.64] ;  /* 0x000000061a1d5981 */ /* 0x000f28000c1e1500 */
[----:B--2---:R-:W2:Y:S04]  /*46fe0*/  @P2 LDG.E.U16 R93, desc[UR6][R10.64] ;  /* 0x000000060a5d2981 */ /* 0x004ea8000c1e1500 */
[----:B---3--:R-:W3:Y:S04]  /*46ff0*/  @P2 LDG.E.U16 R92, desc[UR6][R14.64] ;  /* 0x000000060e5c2981 */ /* 0x008ee8000c1e1500 */
[----:B----4-:R-:W4:Y:S01]  /*47000*/  @P2 LDG.E.U16 R19, desc[UR6][R20.64] ;  /* 0x0000000614132981 */ /* 0x010f22000c1e1500 */
[----:B------:R-:W-:-:S02]  /*47010*/  IMAD.MOV.U32 R23, RZ, RZ, R22 ;  /* 0x000000ffff177224 */ /* 0x000fc400078e0016 */
[----:B------:R-:W-:-:S05]  /*47020*/  IMAD.MOV.U32 R22, RZ, RZ, R5 ;  /* 0x000000ffff167224 */ /* 0x000fca00078e0005 */
[----:B------:R-:W2:Y:S04]  /*47030*/  @P2 LDG.E.U16 R18, desc[UR6][R22.64] ;  /* 0x0000000616122981 */ /* 0x000ea8000c1e1500 */
[----:B------:R0:W-:Y:S04]  /*47040*/  @P5 STL [R1+0x2ea0], R16 ;  /* 0x002ea01001005387 */ /* 0x0001e80000100800 */
[----:B0-----:R-:W3:Y:S04]  /*47050*/  LDL R16, [R1+0x2e78] ;  /* 0x002e780001107983 */ /* 0x001ee80000100800 */
[----:B------:R0:W-:Y:S04]  /*47060*/  @P5 STL [R1+0x2e98], R4 ;  /* 0x002e980401005387 */ /* 0x0001e80000100800 */
[----:B0-----:R-:W3:Y:S04]  /*47070*/  LDL.LU R4, [R1+0x378] ;  /* 0x0003780001047983 */ /* 0x001ee80000300800 */
[----:B------:R-:W3:Y:S04]  /*47080*/  LDL.LU R3, [R1+0x37c] ;  /* 0x00037c0001037983 */ /* 0x000ee80000300800 */
[----:B------:R-:W3:Y:S04]  /*47090*/  LDL.LU R2, [R1+0x380] ;  /* 0x0003800001027983 */ /* 0x000ee80000300800 */
[----:B------:R-:W3:Y:S04]  /*470a0*/  LDL.LU R0, [R1+0x384] ;  /* 0x0003840001007983 */ /* 0x000ee80000300800 */
[----:B------:R0:W-:Y:S04]  /*470b0*/  @P5 STL [R1+0x2e94], R17 ;  /* 0x002e941101005387 */ /* 0x0001e80000100800 */
[----:B0-----:R-:W3:Y:S04]  /*470c0*/  LDL R17, [R1+0x2e74] ;  /* 0x002e740001117983 */ /* 0x001ee80000100800 */
[----:B------:R-:W-:Y:S04]  /*470d0*/  @P5 STL [R1+0x2e9c], R29 ;  /* 0x002e9c1d01005387 */ /* 0x000fe80000100800 */
[----:B------:R-:W-:Y:S04]  /*470e0*/  STL.64 [R1+0x1f60], R10 ;  /* 0x001f600a01007387 */ /* 0x000fe80000100a00 */
[----:B------:R-:W-:Y:S04]  /*470f0*/  STL.64 [R1+0x1f68], R14 ;  /* 0x001f680e01007387 */ /* 0x000fe80000100a00 */
[----:B------:R0:W-:Y:S04]  /*47100*/  STL.64 [R1+0x1f70], R20 ;  /* 0x001f701401007387 */ /* 0x0001e80000100a00 */
[----:B------:R-:W-:Y:S04]  /*47110*/  STL.64 [R1+0x1f78], R22 ;  /* 0x001f781601007387 */ /* 0x000fe80000100a00 */
[----:B0-----:R-:W3:Y:S04]  /*47120*/  LDL.LU R21, [R1+0x388] ;  /* 0x0003880001157983 */ /* 0x001ee80000300800 */
[----:B------:R-:W3:Y:S04]  /*47130*/  LDL.LU R20, [R1+0x38c] ;  /* 0x00038c0001147983 */ /* 0x000ee80000300800 */
[----:B----4-:R0:W-:Y:S04]  /*47140*/  @P2 STL [R1+0x2e8c], R19 ;  /* 0x002e8c1301002387 */ /* 0x0101e80000100800 */
[----:B0-----:R-:W4:Y:S04]  /*47150*/  LDL.LU R19, [R1+0x390] ;  /* 0x0003900001137983 */ /* 0x001f280000300800 */
[----:B--2---:R0:W-:Y:S04]  /*47160*/  @P2 STL [R1+0x2e90], R18 ;  /* 0x002e901201002387 */ /* 0x0041e80000100800 */
[----:B0-----:R-:W2:Y:S01]  /*47170*/  LDL.LU R18, [R1+0x394] ;  /* 0x0003940001127983 */ /* 0x001ea20000300800 */
[----:B------:R-:W-:-:S03]  /*47180*/  ISETP.GT.AND P4, PT, R6, 0x3, PT ;  /* 0x000000030600780c */ /* 0x000fc60003f84270 */
[----:B------:R-:W-:Y:S04]  /*47190*/  @P2 STL [R1+0x2e84], R93 ;  /* 0x002e845d01002387 */ /* 0x000fe80000100800 */
[----:B---3--:R-:W-:Y:S04]  /*471a0*/  @P2 STL [R1+0x2e88], R92 ;  /* 0x002e885c01002387 */ /* 0x008fe80000100800 */
[----:B------:R-:W3:Y:S01]  /*471b0*/  LDL.LU R5, [R1+0x358] ;  /* 0x0003580001057983 */ /* 0x000ee20000300800 */
[----:B------:R-:W-:Y:S02]  /*471c0*/  IMAD.MOV.U32 R11, RZ, RZ, R4 ;  /* 0x000000ffff0b7224 */ /* 0x000fe400078e0004 */
[----:B------:R-:W-:-:S02]  /*471d0*/  IMAD.MOV.U32 R10, RZ, RZ, R3 ;  /* 0x000000ffff0a7224 */ /* 0x000fc400078e0003 */
[----:B------:R-:W-:Y:S02]  /*471e0*/  IMAD.MOV.U32 R15, RZ, RZ, R2 ;  /* 0x000000ffff0f7224 */ /* 0x000fe400078e0002 */
[----:B------:R-:W-:Y:S01]  /*471f0*/  IMAD.MOV.U32 R14, RZ, RZ, R0 ;  /* 0x000000ffff0e7224 */ /* 0x000fe200078e0000 */
[----:B------:R-:W3:Y:S04]  /*47200*/  LDL.LU R4, [R1+0x35c] ;  /* 0x00035c0001047983 */ /* 0x000ee80000300800 */
[----:B------:R-:W-:Y:S04]  /*47210*/  STL.64 [R1+0x1f40], R10 ;  /* 0x001f400a01007387 */ /* 0x000fe80000100a00 */
[----:B------:R-:W3:Y:S04]  /*47220*/  @P4 LDG.E.U16 R16, desc[UR6][R14.64] ;  /* 0x000000060e104981 */ /* 0x000ee8000c1e1500 */
[----:B------:R-:W-:Y:S04]  /*47230*/  STL.64 [R1+0x1f48], R14 ;  /* 0x001f480e01007387 */ /* 0x000fe80000100a00 */
[----:B------:R-:W3:Y:S04]  /*47240*/  LDL.LU R3, [R1+0x360] ;  /* 0x0003600001037983 */ /* 0x000ee80000300800 */
[----:B------:R-:W3:Y:S04]  /*47250*/  LDL.LU R0, [R1+0x364] ;  /* 0x0003640001007983 */ /* 0x000ee80000300800 */
[----:B------:R-:W3:Y:S04]  /*47260*/  LDL R33, [R1+0x2e70] ;  /* 0x002e700001217983 */ /* 0x000ee80000100800 */
[----:B------:R-:W3:Y:S04]  /*47270*/  LDL R28, [R1+0x2e6c] ;  /* 0x002e6c00011c7983 */ /* 0x000ee80000100800 */
[----:B------:R-:W3:Y:S04]  /*47280*/  @P4 LDG.E.U16 R17, desc[UR6][R10.64] ;  /* 0x000000060a114981 */ /* 0x000ee8000c1e1500 */
[----:B------:R-:W3:Y:S04]  /*47290*/  LDL R29, [R1+0x2e68] ;  /* 0x002e6800011d7983 */ /* 0x000ee80000100800 */
[----:B------:R-:W3:Y:S04]  /*472a0*/  LDL R2, [R1+0x2e64] ;  /* 0x002e640001027983 */ /* 0x000ee80000100800 */
[----:B------:R-:W3:Y:S01]  /*472b0*/  @P4 LDG.E.U16 R9, desc[UR6][R20.64] ;  /* 0x0000000614094981 */ /* 0x000ee2000c1e1500 */
[----:B----4-:R-:W-:-:S03]  /*472c0*/  IMAD.MOV.U32 R23, RZ, RZ, R19 ;  /* 0x000000ffff177224 */ /* 0x010fc600078e0013 */
[----:B------:R-:W4:Y:S01]  /*472d0*/  LDL R19, [R1+0x2e60] ;  /* 0x002e600001137983 */ /* 0x000f220000100800 */
[----:B--2---:R-:W-:-:S05]  /*472e0*/  IMAD.MOV.U32 R22, RZ, RZ, R18 ;  /* 0x000000ffff167224 */ /* 0x004fca00078e0012 */
[----:B------:R-:W2:Y:S04]  /*472f0*/  @P4 LDG.E.U16 R12, desc[UR6][R22.64] ;  /* 0x00000006160c4981 */ /* 0x000ea8000c1e1500 */
[----:B------:R-:W-:Y:S04]  /*47300*/  STL.64 [R1+0x1f58], R22 ;  /* 0x001f581601007387 */ /* 0x000fe80000100a00 */
[----:B------:R-:W-:Y:S01]  /*47310*/  STL.64 [R1+0x1f50], R20 ;  /* 0x001f501401007387 */ /* 0x000fe20000100a00 */
[----:B---3--:R-:W-:-:S03]  /*47320*/  IMAD.MOV.U32 R24, RZ, RZ, R0 ;  /* 0x000000ffff187224 */ /* 0x008fc600078e0000 */
[----:B--2---:R0:W-:Y:S04]  /*47330*/  @P4 STL [R1+0x2e80], R12 ;  /* 0x002e800c01004387 */ /* 0x0041e80000100800 */
[----:B0-----:R-:W2:Y:S04]  /*47340*/  LDL.LU R12, [R1+0x368] ;  /* 0x00036800010c7983 */ /* 0x001ea80000300800 */
[----:B------:R0:W-:Y:S04]  /*47350*/  @P4 STL [R1+0x2e7c], R9 ;  /* 0x002e7c0901004387 */ /* 0x0001e80000100800 */
[----:B0-----:R-:W3:Y:S04]  /*47360*/  LDL.LU R9, [R1+0x36c] ;  /* 0x00036c0001097983 */ /* 0x001ee80000300800 */
[----:B------:R-:W4:Y:S04]  /*47370*/  LDL R92, [R1+0x2e5c] ;  /* 0x002e5c00015c7983 */ /* 0x000f280000100800 */
[----:B------:R-:W4:Y:S04]  /*47380*/  LDL R93, [R1+0x2e58] ;  /* 0x002e5800015d7983 */ /* 0x000f280000100800 */
[----:B------:R0:W-:Y:S04]  /*47390*/  @P4 STL [R1+0x2e78], R16 ;  /* 0x002e781001004387 */ /* 0x0001e80000100800 */
[----:B0-----:R-:W4:Y:S04]  /*473a0*/  LDL R16, [R1+0x2e54] ;  /* 0x002e540001107983 */ /* 0x001f280000100800 */
[----:B------:R0:W-:Y:S04]  /*473b0*/  @P4 STL [R1+0x2e74], R17 ;  /* 0x002e741101004387 */ /* 0x0001e80000100800 */
[----:B------:R-:W4:Y:S04]  /*473c0*/  LDL.LU R21, [R1+0x370] ;  /* 0x0003700001157983 */ /* 0x000f280000300800 */
[----:B------:R-:W4:Y:S01]  /*473d0*/  LDL.LU R0, [R1+0x374] ;  /* 0x0003740001007983 */ /* 0x000f220000300800 */
[----:B------:R-:W-:Y:S01]  /*473e0*/  ISETP.GT.AND P5, PT, R6, 0x4, PT ;  /* 0x000000040600780c */ /* 0x000fe20003fa4270 */
[----:B------:R-:W-:-:S02]  /*473f0*/  IMAD.MOV.U32 R22, RZ, RZ, R4 ;  /* 0x000000ffff167224 */ /* 0x000fc400078e0004 */
[----:B------:R-:W-:Y:S02]  /*47400*/  IMAD.MOV.U32 R23, RZ, RZ, R5 ;  /* 0x000000ffff177224 */ /* 0x000fe400078e0005 */
[----:B------:R-:W-:Y:S01]  /*47410*/  IMAD.MOV.U32 R25, RZ, RZ, R3 ;  /* 0x000000ffff197224 */ /* 0x000fe200078e0003 */
[----:B------:R-:W4:Y:S04]  /*47420*/  LDL.LU R11, [R1+0x338] ;  /* 0x00033800010b7983 */ /* 0x000f280000300800 */
[----:B------:R-:W4:Y:S04]  /*47430*/  LDL.LU R10, [R1+0x33c] ;  /* 0x00033c00010a7983 */ /* 0x000f280000300800 */
[----:B------:R-:W-:Y:S04]  /*47440*/  STL.64 [R1+0x1f20], R22 ;  /* 0x001f201601007387 */ /* 0x000fe80000100a00 */
[----:B------:R1:W-:Y:S04]  /*47450*/  STL.64 [R1+0x1f28], R24 ;  /* 0x001f281801007387 */ /* 0x0003e80000100a00 */
[----:B------:R-:W4:Y:S04]  /*47460*/  LDL.LU R20, [R1+0x340] ;  /* 0x0003400001147983 */ /* 0x000f280000300800 */
[----:B------:R-:W1:Y:S04]  /*47470*/  LDL.LU R15, [R1+0x344] ;  /* 0x00034400010f7983 */ /* 0x000e680000300800 */
[----:B------:R-:W4:Y:S04]  /*47480*/  LDL.LU R14, [R1+0x348] ;  /* 0x00034800010e7983 */ /* 0x000f280000300800 */
[----:B------:R-:W4:Y:S04]  /*47490*/  LDL.LU R5, [R1+0x34c] ;  /* 0x00034c0001057983 */ /* 0x000f280000300800 */
[----:B------:R-:W4:Y:S04]  /*474a0*/  @P5 LDG.E.U16 R2, desc[UR6][R22.64] ;  /* 0x0000000616025981 */ /* 0x000f28000c1e1500 */
[----:B------:R-:W4:Y:S04]  /*474b0*/  LDL.LU R4, [R1+0x350] ;  /* 0x0003500001047983 */ /* 0x000f280000300800 */
[----:B------:R1:W4:Y:S04]  /*474c0*/  @P5 LDG.E.U16 R29, desc[UR6][R24.64] ;  /* 0x00000006181d5981 */ /* 0x000328000c1e1500 */
[----:B------:R-:W4:Y:S04]  /*474d0*/  LDL.LU R3, [R1+0x354] ;  /* 0x0003540001037983 */ /* 0x000f280000300800 */
[----:B------:R-:W4:Y:S01]  /*474e0*/  LDL R18, [R1+0x2e50] ;  /* 0x002e500001127983 */ /* 0x000f220000100800 */
[----:B--2---:R-:W-:-:S03]  /*474f0*/  IMAD.MOV.U32 R27, RZ, RZ, R12 ;  /* 0x000000ffff1b7224 */ /* 0x004fc600078e000c */
[----:B------:R-:W2:Y:S01]  /*47500*/  LDL R12, [R1+0x2e4c] ;  /* 0x002e4c00010c7983 */ /* 0x000ea20000100800 */
[----:B---3--:R-:W-:-:S03]  /*47510*/  IMAD.MOV.U32 R26, RZ, RZ, R9 ;  /* 0x000000ffff1a7224 */ /* 0x008fc600078e0009 */
[----:B------:R-:W3:Y:S04]  /*47520*/  LDL R9, [R1+0x2e48] ;  /* 0x002e480001097983 */ /* 0x000ee80000100800 */
[----:B------:R0:W2:Y:S01]  /*47530*/  @P5 LDG.E.U16 R28, desc[UR6][R26.64] ;  /* 0x000000061a1c5981 */ /* 0x0000a2000c1e1500 */
[----:B----4-:R-:W-:Y:S02]  /*47540*/  IMAD.MOV.U32 R41, RZ, RZ, R21 ;  /* 0x000000ffff297224 */ /* 0x010fe400078e0015 */
[----:B------:R-:W-:-:S05]  /*47550*/  IMAD.MOV.U32 R40, RZ, RZ, R0 ;  /* 0x000000ffff287224 */ /* 0x000fca00078e0000 */
[----:B------:R-:W4:Y:S04]  /*47560*/  @P5 LDG.E.U16 R33, desc[UR6][R40.64] ;  /* 0x0000000628215981 */ /* 0x000f28000c1e1500 */
[----:B------:R-:W-:Y:S04]  /*47570*/  STL.64 [R1+0x1f30], R26 ;  /* 0x001f301a01007387 */ /* 0x000fe80000100a00 */
[----:B0-----:R-:W3:Y:S04]  /*47580*/  LDL R17, [R1+0x2e44] ;  /* 0x002e440001117983 */ /* 0x001ee80000100800 */
[----:B------:R0:W-:Y:S01]  /*47590*/  STL.64 [R1+0x1f38], R40 ;  /* 0x001f382801007387 */ /* 0x0001e20000100a00 */
[----:B------:R-:W-:Y:S01]  /*475a0*/  ISETP.GT.AND P2, PT, R6, 0x5, PT ;  /* 0x000000050600780c */ /* 0x000fe20003f44270 */
[----:B-1----:R-:W-:-:S02]  /*475b0*/  IMAD.MOV.U32 R24, RZ, RZ, R15 ;  /* 0x000000ffff187224 */ /* 0x002fc400078e000f */
[----:B------:R-:W-:Y:S01]  /*475c0*/  IMAD.MOV.U32 R25, RZ, RZ, R20 ;  /* 0x000000ffff197224 */ /* 0x000fe200078e0014 */
[----:B0-----:R-:W3:Y:S04]  /*475d0*/  LDL.LU.64 R40, [R1+0x42b0] ;  /* 0x0042b00001287983 */ /* 0x001ee80000300a00 */
[----:B------:R0:W-:Y:S01]  /*475e0*/  @P5 STL [R1+0x2e64], R2 ;  /* 0x002e640201005387 */ /* 0x0001e20000100800 */
[----:B------:R-:W-:Y:S02]  /*475f0*/  IMAD.MOV.U32 R26, RZ, RZ, R5 ;  /* 0x000000ffff1a7224 */ /* 0x000fe400078e0005 */
[----:B------:R-:W-:Y:S02]  /*47600*/  IMAD.MOV.U32 R27, RZ, RZ, R14 ;  /* 0x000000ffff1b7224 */ /* 0x000fe400078e000e */
[----:B------:R-:W-:-:S02]  /*47610*/  IMAD.MOV.U32 R5, RZ, RZ, R4 ;  /* 0x000000ffff057224 */ /* 0x000fc400078e0004 */
[----:B------:R-:W-:Y:S01]  /*47620*/  IMAD.MOV.U32 R4, RZ, RZ, R3 ;  /* 0x000000ffff047224 */ /* 0x000fe200078e0003 */
[----:B------:R1:W3:Y:S04]  /*47630*/  @P2 LDG.E.U16 R16, desc[UR6][R10.64] ;  /* 0x000000060a102981 */ /* 0x0002e8000c1e1500 */
[----:B------:R-:W3:Y:S04]  /*47640*/  @P2 LDG.E.U16 R93, desc[UR6][R24.64] ;  /* 0x00000006185d2981 */ /* 0x000ee8000c1e1500 */
[----:B------:R-:W3:Y:S04]  /*47650*/  @P2 LDG.E.U16 R19, desc[UR6][R4.64] ;  /* 0x0000000604132981 */ /* 0x000ee8000c1e1500 */
[----:B0-----:R-:W1:Y:S04]  /*47660*/  LDL.LU R2, [R1+0x318] ;  /* 0x0003180001027983 */ /* 0x001e680000300800 */
[----:B------:R-:W3:Y:S04]  /*47670*/  LDL.LU R0, [R1+0x31c] ;  /* 0x00031c0001007983 */ /* 0x000ee80000300800 */
[----:B------:R-:W-:Y:S01]  /*47680*/  @P5 STL [R1+0x2e68], R29 ;  /* 0x002e681d01005387 */ /* 0x000fe20000100800 */
[----:B------:R-:W-:-:S03]  /*47690*/  ISETP.GT.AND P4, PT, R6, 0x6, PT ;  /* 0x000000060600780c */ /* 0x000fc60003f84270 */
[----:B------:R-:W3:Y:S04]  /*476a0*/  @P2 LDG.E.U16 R92, desc[UR6][R26.64] ;  /* 0x000000061a5c2981 */ /* 0x000ee8000c1e1500 */
[----:B--2---:R-:W-:Y:S04]  /*476b0*/  @P5 STL [R1+0x2e6c], R28 ;  /* 0x002e6c1c01005387 */ /* 0x004fe80000100800 */
[----:B----4-:R-:W-:Y:S04]  /*476c0*/  @P5 STL [R1+0x2e70], R33 ;  /* 0x002e702101005387 */ /* 0x010fe80000100800 */
[----:B------:R-:W-:Y:S04]  /*476d0*/  STL.64 [R1+0x1f00], R10 ;  /* 0x001f000a01007387 */ /* 0x000fe80000100a00 */
[----:B------:R-:W-:Y:S04]  /*476e0*/  STL.64 [R1+0x1f08], R24 ;  /* 0x001f081801007387 */ /* 0x000fe80000100a00 */
[----:B------:R-:W-:Y:S04]  /*476f0*/  STL.64 [R1+0x1f10], R26 ;  /* 0x001f101a01007387 */ /* 0x000fe80000100a00 */
[----:B------:R0:W-:Y:S04]  /*47700*/  STL.64 [R1+0x1f18], R4 ;  /* 0x001f180401007387 */ /* 0x0001e80000100a00 */
[----:B------:R-:W2:Y:S04]  /*47710*/  LDL.LU R15, [R1+0x320] ;  /* 0x00032000010f7983 */ /* 0x000ea80000300800 */
[----:B------:R-:W2:Y:S04]  /*47720*/  LDL.LU R14, [R1+0x324] ;  /* 0x00032400010e7983 */ /* 0x000ea80000300800 */
[----:B------:R-:W4:Y:S04]  /*47730*/  LDL.LU R21, [R1+0x328] ;  /* 0x0003280001157983 */ /* 0x000f280000300800 */
[----:B------:R-:W4:Y:S04]  /*47740*/  LDL.LU R20, [R1+0x32c] ;  /* 0x00032c0001147983 */ /* 0x000f280000300800 */
[----:B------:R-:W4:Y:S04]  /*47750*/  LDL.LU R22, [R1+0x330] ;  /* 0x0003300001167983 */ /* 0x000f280000300800 */
[----:B0-----:R-:W4:Y:S01]  /*47760*/  LDL.LU R5, [R1+0x334] ;  /* 0x0003340001057983 */ /* 0x001f220000300800 */
[----:B-1----:R-:W-:-:S02]  /*47770*/  IMAD.MOV.U32 R11, RZ, RZ, R2 ;  /* 0x000000ffff0b7224 */ /* 0x002fc400078e0002 */
[----:B---3--:R-:W-:Y:S01]  /*47780*/  IMAD.MOV.U32 R10, RZ, RZ, R0 ;  /* 0x000000ffff0a7224 */ /* 0x008fe200078e0000 */
[----:B--2---:R0:W2:Y:S04]  /*47790*/  @P4 LDG.E.U16 R9, desc[UR6][R14.64] ;  /* 0x000000060e094981 */ /* 0x0040a8000c1e1500 */
[----:B----4-:R1:W3:Y:S01]  /*477a0*/  @P4 LDG.E.U16 R12, desc[UR6][R20.64] ;  /* 0x00000006140c4981 */ /* 0x0102e2000c1e1500 */
[----:B------:R-:W-:-:S03]  /*477b0*/  IMAD.MOV.U32 R23, RZ, RZ, R22 ;  /* 0x000000ffff177224 */ /* 0x000fc600078e0016 */
[----:B------:R4:W-:Y:S04]  /*477c0*/  @P2 STL [R1+0x2e60], R19 ;  /* 0x002e601301002387 */ /* 0x0009e80000100800 */
[----:B------:R-:W2:Y:S01]  /*477d0*/  @P4 LDG.E.U16 R17, desc[UR6][R10.64] ;  /* 0x000000060a114981 */ /* 0x000ea2000c1e1500 */
[----:B------:R-:W-:-:S03]  /*477e0*/  IMAD.MOV.U32 R22, RZ, RZ, R5 ;  /* 0x000000ffff167224 */ /* 0x000fc600078e0005 */
[----:B----4-:R-:W4:Y:S04]  /*477f0*/  LDL R19, [R1+0x2e40] ;  /* 0x002e400001137983 */ /* 0x010f280000100800 */
[----:B------:R-:W2:Y:S04]  /*47800*/  @P4 LDG.E.U16 R18, desc[UR6][R22.64] ;  /* 0x0000000616124981 */ /* 0x000ea8000c1e1500 */
[----:B------:R0:W-:Y:S04]  /*47810*/  @P2 STL [R1+0x2e54], R16 ;  /* 0x002e541001002387 */ /* 0x0001e80000100800 */
[----:B------:R0:W-:Y:S04]  /*47820*/  @P2 STL [R1+0x2e58], R93 ;  /* 0x002e585d01002387 */ /* 0x0001e80000100800 */
[----:B------:R0:W-:Y:S04]  /*47830*/  @P2 STL [R1+0x2e5c], R92 ;  /* 0x002e5c5c01002387 */ /* 0x0001e80000100800 */
[----:B------:R-:W3:Y:S04]  /*47840*/  LDL.LU R4, [R1+0x2f8] ;  /* 0x0002f80001047983 */ /* 0x000ee80000300800 */
[----:B------:R-:W3:Y:S04]  /*47850*/  LDL.LU R3, [R1+0x2fc] ;  /* 0x0002fc0001037983 */ /* 0x000ee80000300800 */
[----:B------:R-:W4:Y:S04]  /*47860*/  LDL.LU R2, [R1+0x300] ;  /* 0x0003000001027983 */ /* 0x000f280000300800 */
[----:B------:R-:W-:Y:S04]  /*47870*/  STL.64 [R1+0x1ee0], R10 ;  /* 0x001ee00a01007387 */ /* 0x000fe80000100a00 */
[----:B------:R-:W1:Y:S04]  /*47880*/  LDL.LU R0, [R1+0x304] ;  /* 0x0003040001007983 */ /* 0x000e680000300800 */
[----:B0-----:R-:W4:Y:S04]  /*47890*/  LDL R16, [R1+0x2e34] ;  /* 0x002e340001107983 */ /* 0x001f280000100800 */
[----:B------:R-:W4:Y:S04]  /*478a0*/  LDL R93, [R1+0x2e38] ;  /* 0x002e3800015d7983 */ /* 0x000f280000100800 */
[----:B------:R-:W4:Y:S04]  /*478b0*/  LDL R92, [R1+0x2e3c] ;  /* 0x002e3c00015c7983 */ /* 0x000f280000100800 */
[----:B------:R-:W-:Y:S04]  /*478c0*/  STL.64 [R1+0x1ee8], R14 ;  /* 0x001ee80e01007387 */ /* 0x000fe80000100a00 */
[----:B------:R0:W-:Y:S04]  /*478d0*/  STL.64 [R1+0x1ef8], R22 ;  /* 0x001ef81601007387 */ /* 0x0001e80000100a00 */
[----:B------:R-:W-:Y:S04]  /*478e0*/  STL.64 [R1+0x1ef0], R20 ;  /* 0x001ef01401007387 */ /* 0x000fe80000100a00 */
[----:B0-----:R-:W4:Y:S04]  /*478f0*/  LDL.LU R23, [R1+0x308] ;  /* 0x0003080001177983 */ /* 0x001f280000300800 */
[----:B------:R-:W4:Y:S04]  /*47900*/  LDL.LU R22, [R1+0x30c] ;  /* 0x00030c0001167983 */ /* 0x000f280000300800 */
[----:B------:R-:W4:Y:S04]  /*47910*/  LDL.LU R24, [R1+0x310] ;  /* 0x0003100001187983 */ /* 0x000f280000300800 */
[----:B--2---:R0:W-:Y:S04]  /*47920*/  @P4 STL [R1+0x2e50], R18 ;  /* 0x002e501201004387 */ /* 0x0041e80000100800 */
[----:B0-----:R-:W2:Y:S01]  /*47930*/  LDL.LU R18, [R1+0x314] ;  /* 0x0003140001127983 */ /* 0x001ea20000300800 */
[----:B------:R-:W-:-:S03]  /*47940*/  ISETP.GT.AND P5, PT, R6, 0x7, PT ;  /* 0x000000070600780c */ /* 0x000fc60003fa4270 */
[----:B------:R-:W-:Y:S01]  /*47950*/  @P4 STL [R1+0x2e44], R17 ;  /* 0x002e441101004387 */ /* 0x000fe20000100800 */
[----:B---3--:R-:W-:Y:S02]  /*47960*/  IMAD.MOV.U32 R14, RZ, RZ, R3 ;  /* 0x000000ffff0e7224 */ /* 0x008fe400078e0003 */
[----:B------:R-:W-:Y:S01]  /*47970*/  IMAD.MOV.U32 R15, RZ, RZ, R4 ;  /* 0x000000ffff0f7224 */ /* 0x000fe200078e0004 */
[----:B------:R-:W-:Y:S01]  /*47980*/  @P4 STL [R1+0x2e48], R9 ;  /* 0x002e480901004387 */ /* 0x000fe20000100800 */
[----:B-1----:R-:W-:Y:S02]  /*47990*/  IMAD.MOV.U32 R20, RZ, RZ, R0 ;  /* 0x000000ffff147224 */ /* 0x002fe400078e0000 */
[----:B----4-:R-:W-:Y:S01]  /*479a0*/  IMAD.MOV.U32 R21, RZ, RZ, R2 ;  /* 0x000000ffff157224 */ /* 0x010fe200078e0002 */
[----:B------:R0:W-:Y:S04]  /*479b0*/  @P4 STL [R1+0x2e4c], R12 ;  /* 0x002e4c0c01004387 */ /* 0x0001e80000100800 */
[----:B------:R-:W3:Y:S04]  /*479c0*/  @P5 LDG.E.U16 R93, desc[UR6][R20.64] ;  /* 0x00000006145d5981 */ /* 0x000ee8000c1e1500 */
[----:B------:R-:W4:Y:S04]  /*479d0*/  @P5 LDG.E.U16 R16, desc[UR6][R14.64] ;  /* 0x000000060e105981 */ /* 0x000f28000c1e1500 */
[----:B0-----:R-:W3:Y:S04]  /*479e0*/  LDL.LU R12, [R1+0x2d8] ;  /* 0x0002d800010c7983 */ /* 0x001ee80000300800 */
[----:B------:R-:W3:Y:S01]  /*479f0*/  LDL.LU R11, [R1+0x2dc] ;  /* 0x0002dc00010b7983 */ /* 0x000ee20000300800 */
[----:B------:R-:W-:-:S03]  /*47a00*/  IMAD.MOV.U32 R25, RZ, RZ, R24 ;  /* 0x000000ffff197224 */ /* 0x000fc600078e0018 */
[----:B------:R-:W-:Y:S04]  /*47a10*/  STL.64 [R1+0x1ec0], R14 ;  /* 0x001ec00e01007387 */ /* 0x000fe80000100a00 */
[----:B------:R-:W-:Y:S04]  /*47a20*/  STL.64 [R1+0x1ec8], R20 ;  /* 0x001ec81401007387 */ /* 0x000fe80000100a00 */
[----:B------:R-:W4:Y:S04]  /*47a30*/  LDL.LU R3, [R1+0x2e0] ;  /* 0x0002e00001037983 */ /* 0x000f280000300800 */
[----:B------:R-:W4:Y:S04]  /*47a40*/  LDL.LU R2, [R1+0x2e4] ;  /* 0x0002e40001027983 */ /* 0x000f280000300800 */
[----:B------:R-:W4:Y:S04]  /*47a50*/  LDL.LU R10, [R1+0x2e8] ;  /* 0x0002e800010a7983 */ /* 0x000f280000300800 */
[----:B------:R-:W4:Y:S04]  /*47a60*/  @P5 LDG.E.U16 R92, desc[UR6][R22.64] ;  /* 0x00000006165c5981 */ /* 0x000f28000c1e1500 */
[----:B------:R-:W4:Y:S04]  /*47a70*/  LDL.LU R9, [R1+0x2ec] ;  /* 0x0002ec0001097983 */ /* 0x000f280000300800 */
[----:B------:R-:W4:Y:S04]  /*47a80*/  LDL.LU R5, [R1+0x2f0] ;  /* 0x0002f00001057983 */ /* 0x000f280000300800 */
[----:B------:R-:W4:Y:S04]  /*47a90*/  LDL.LU R0, [R1+0x2f4] ;  /* 0x0002f40001007983 */ /* 0x000f280000300800 */
[----:B------:R-:W4:Y:S04]  /*47aa0*/  LDL R28, [R1+0x2e30] ;  /* 0x002e3000011c7983 */ /* 0x000f280000100800 */
[----:B------:R-:W4:Y:S04]  /*47ab0*/  LDL R4, [R1+0x2e2c] ;  /* 0x002e2c0001047983 */ /* 0x000f280000100800 */
[----:B------:R-:W4:Y:S01]  /*47ac0*/  LDL R17, [R1+0x2e28] ;  /* 0x002e280001117983 */ /* 0x000f220000100800 */
[----:B--2---:R-:W-:-:S05]  /*47ad0*/  IMAD.MOV.U32 R24, RZ, RZ, R18 ;  /* 0x000000ffff187224 */ /* 0x004fca00078e0012 */
[----:B------:R3:W2:Y:S04]  /*47ae0*/  @P5 LDG.E.U16 R19, desc[UR6][R24.64] ;  /* 0x0000000618135981 */ /* 0x0006a8000c1e1500 */
[----:B------:R3:W-:Y:S04]  /*47af0*/  STL.64 [R1+0x1ed8], R24 ;  /* 0x001ed81801007387 */ /* 0x0007e80000100a00 */
[----:B------:R-:W2:Y:S04]  /*47b00*/  LDL R29, [R1+0x2e24] ;  /* 0x002e2400011d7983 */ /* 0x000ea80000100800 */
[----:B------:R-:W-:Y:S04]  /*47b10*/  STL.64 [R1+0x1ed0], R22 ;  /* 0x001ed01601007387 */ /* 0x000fe80000100a00 */
[----:B------:R-:W2:Y:S01]  /*47b20*/  LDL R18, [R1+0x2e20] ;  /* 0x002e200001127983 */ /* 0x000ea20000100800 */
[----:B---3--:R-:W-:-:S02]  /*47b30*/  IMAD.MOV.U32 R24, RZ, RZ, R11 ;  /* 0x000000ffff187224 */ /* 0x008fc400078e000b */
[----:B------:R-:W-:Y:S02]  /*47b40*/  IMAD.MOV.U32 R25, RZ, RZ, R12 ;  /* 0x000000ffff197224 */ /* 0x000fe400078e000c */
[----:B----4-:R-:W-:Y:S02]  /*47b50*/  IMAD.MOV.U32 R27, RZ, RZ, R10 ;  /* 0x000000ffff1b7224 */ /* 0x010fe400078e000a */
[----:B------:R-:W-:Y:S02]  /*47b60*/  IMAD.MOV.U32 R26, RZ, RZ, R9 ;  /* 0x000000ffff1a7224 */ /* 0x000fe400078e0009 */
[----:B------:R-:W-:Y:S02]  /*47b70*/  IMAD.MOV.U32 R33, RZ, RZ, R5 ;  /* 0x000000ffff217224 */ /* 0x000fe400078e0005 */
[----:B------:R-:W-:Y:S01]  /*47b80*/  IMAD.MOV.U32 R32, RZ, RZ, R0 ;  /* 0x000000ffff207224 */ /* 0x000fe200078e0000 */
[----:B--2---:R0:W-:Y:S04]  /*47b90*/  @P5 STL [R1+0x2e40], R19 ;  /* 0x002e401301005387 */ /* 0x0041e80000100800 */
[----:B0-----:R-:W2:Y:S04]  /*47ba0*/  LDL R19, [R1+0x2e1c] ;  /* 0x002e1c0001137983 */ /* 0x001ea80000100800 */
[----:B------:R0:W-:Y:S04]  /*47bb0*/  @P5 STL [R1+0x2e3c], R92 ;  /* 0x002e3c5c01005387 */ /* 0x0001e80000100800 */
[----:B0-----:R-:W3:Y:S04]  /*47bc0*/  LDL R92, [R1+0x2e18] ;  /* 0x002e1800015c7983 */ /* 0x001ee80000100800 */
[----:B------:R0:W-:Y:S04]  /*47bd0*/  @P5 STL [R1+0x2e38], R93 ;  /* 0x002e385d01005387 */ /* 0x0001e80000100800 */
[----:B0-----:R-:W4:Y:S04]  /*47be0*/  LDL R93, [R1+0x2e14] ;  /* 0x002e1400015d7983 */ /* 0x001f280000100800 */
[----:B------:R0:W-:Y:S04]  /*47bf0*/  @P5 STL [R1+0x2e34], R16 ;  /* 0x002e341001005387 */ /* 0x0001e80000100800 */
[----:B------:R-:W-:Y:S04]  /*47c00*/  STL.64 [R1+0x1ea0], R24 ;  /* 0x001ea01801007387 */ /* 0x000fe80000100a00 */
[----:B------:R-:W-:Y:S04]  /*47c10*/  STL.64 [R1+0x1ea8], R2 ;  /* 0x001ea80201007387 */ /* 0x000fe80000100a00 */
[----:B------:R-:W-:Y:S04]  /*47c20*/  STL.64 [R1+0x1eb0], R26 ;  /* 0x001eb01a01007387 */ /* 0x000fe80000100a00 */
[----:B------:R-:W-:Y:S04]  /*47c30*/  STL.64 [R1+0x1eb8], R32 ;  /* 0x001eb82001007387 */ /* 0x000fe80000100a00 */
[----:B------:R-:W4:Y:S04]  /*47c40*/  LDL.LU R11, [R1+0x2b8] ;  /* 0x0002b800010b7983 */ /* 0x000f280000300800 */
[----:B------:R-:W4:Y:S04]  /*47c50*/  LDL.LU R10, [R1+0x2bc] ;  /* 0x0002bc00010a7983 */ /* 0x000f280000300800 */
[----:B------:R-:W3:Y:S04]  /*47c60*/  LDL.LU R15, [R1+0x2c0] ;  /* 0x0002c000010f7983 */ /* 0x000ee80000300800 */
[----:B------:R-:W3:Y:S04]  /*47c70*/  LDL.LU R14, [R1+0x2c4] ;  /* 0x0002c400010e7983 */ /* 0x000ee80000300800 */
[----:B------:R-:W2:Y:S04]  /*47c80*/  LDL.LU R21, [R1+0x2c8] ;  /* 0x0002c80001157983 */ /* 0x000ea80000300800 */
[----:B------:R-:W2:Y:S04]  /*47c90*/  LDL.LU R20, [R1+0x2cc] ;  /* 0x0002cc0001147983 */ /* 0x000ea80000300800 */
[----:B------:R-:W2:Y:S04]  /*47ca0*/  LDL.LU R22, [R1+0x2d0] ;  /* 0x0002d00001167983 */ /* 0x000ea80000300800 */
[----:B------:R-:W2:Y:S01]  /*47cb0*/  LDL.LU R5, [R1+0x2d4] ;  /* 0x0002d40001057983 */ /* 0x000ea20000300800 */
[----:B------:R-:W-:-:S02]  /*47cc0*/  ISETP.GT.AND P2, PT, R6, 0x8, PT ;  /* 0x000000080600780c */ /* 0x000fc40003f44270 */
[C---:B------:R-:W-:Y:S01]  /*47cd0*/  ISETP.GT.AND P4, PT, R6.reuse, 0x9, PT ;  /* 0x000000090600780c */ /* 0x040fe20003f84270 */
[----:B------:R-:W2:Y:S04]  /*47ce0*/  LDL R12, [R1+0x2e10] ;  /* 0x002e1000010c7983 */ /* 0x000ea80000100800 */
[----:B------:R-:W2:Y:S04]  /*47cf0*/  LDL R9, [R1+0x2e0c] ;  /* 0x002e0c0001097983 */ /* 0x000ea80000100800 */
[----:B0-----:R-:W2:Y:S04]  /*47d00*/  LDL R16, [R1+0x2e08] ;  /* 0x002e080001107983 */ /* 0x001ea80000100800 */
[----:B------:R-:W2:Y:S04]  /*47d10*/  @P2 LDG.E.U16 R4, desc[UR6][R26.64] ;  /* 0x000000061a042981 */ /* 0x000ea8000c1e1500 */
[----:B------:R-:W2:Y:S04]  /*47d20*/  @P2 LDG.E.U16 R17, desc[UR6][R2.64] ;  /* 0x0000000602112981 */ /* 0x000ea8000c1e1500 */
[----:B------:R-:W2:Y:S04]  /*47d30*/  @P2 LDG.E.U16 R29, desc[UR6][R24.64] ;  /* 0x00000006181d2981 */ /* 0x000ea8000c1e1500 */
[----:B------:R-:W2:Y:S01]  /*47d40*/  @P2 LDG.E.U16 R28, desc[UR6][R32.64] ;  /* 0x00000006201c2981 */ /* 0x000ea2000c1e1500 */
[----:B------:R-:W-:-:S03]  /*47d50*/  ISETP.GT.AND P5, PT, R6, 0xa, PT ;  /* 0x0000000a0600780c */ /* 0x000fc60003fa4270 */
[----:B----4-:R-:W4:Y:S04]  /*47d60*/  @P4 LDG.E.U16 R93, desc[UR6][R10.64] ;  /* 0x000000060a5d4981 */ /* 0x010f28000c1e1500 */
[----:B---3--:R0:W3:Y:S04]  /*47d70*/  @P4 LDG.E.U16 R92, desc[UR6][R14.64] ;  /* 0x000000060e5c4981 */ /* 0x0080e8000c1e1500 */
[----:B--2---:R-:W2:Y:S01]  /*47d80*/  @P4 LDG.E.U16 R19, desc[UR6][R20.64] ;  /* 0x0000000614134981 */ /* 0x004ea2000c1e1500 */
[----:B------:R-:W-:Y:S02]  /*47d90*/  IMAD.MOV.U32 R23, RZ, RZ, R22 ;  /* 0x000000ffff177224 */ /* 0x000fe400078e0016 */
[----:B------:R-:W-:-:S05]  /*47da0*/  IMAD.MOV.U32 R22, RZ, RZ, R5 ;  /* 0x000000ffff167224 */ /* 0x000fca00078e0005 */
[----:B------:R-:W2:Y:S04]  /*47db0*/  @P4 LDG.E.U16 R18, desc[UR6][R22.64] ;  /* 0x0000000616124981 */ /* 0x000ea8000c1e1500 */
[----:B------:R1:W-:Y:S04]  /*47dc0*/  @P2 STL [R1+0x2e2c], R4 ;  /* 0x002e2c0401002387 */ /* 0x0003e80000100800 */
[----:B-1----:R-:W0:Y:S04]  /*47dd0*/  LDL.LU R4, [R1+0x298] ;  /* 0x0002980001047983 */ /* 0x002e280000300800 */
[----:B------:R-:W3:Y:S04]  /*47de0*/  LDL.LU R3, [R1+0x29c] ;  /* 0x00029c0001037983 */ /* 0x000ee80000300800 */
[----:B------:R-:W4:Y:S04]  /*47df0*/  LDL.LU R2, [R1+0x2a0] ;  /* 0x0002a00001027983 */ /* 0x000f280000300800 */
[----:B------:R-:W4:Y:S04]  /*47e00*/  LDL.LU R0, [R1+0x2a4] ;  /* 0x0002a40001007983 */ /* 0x000f280000300800 */
[----:B------:R1:W-:Y:S04]  /*47e10*/  @P2 STL [R1+0x2e28], R17 ;  /* 0x002e281101002387 */ /* 0x0003e80000100800 */
[----:B-1----:R-:W4:Y:S04]  /*47e20*/  LDL R17, [R1+0x2e04] ;  /* 0x002e040001117983 */ /* 0x002f280000100800 */
[----:B------:R-:W-:Y:S04]  /*47e30*/  @P2 STL [R1+0x2e24], R29 ;  /* 0x002e241d01002387 */ /* 0x000fe80000100800 */
[----:B------:R-:W-:Y:S04]  /*47e40*/  @P2 STL [R1+0x2e30], R28 ;  /* 0x002e301c01002387 */ /* 0x000fe80000100800 */
[----:B------:R-:W-:Y:S04]  /*47e50*/  STL.64 [R1+0x1e80], R10 ;  /* 0x001e800a01007387 */ /* 0x000fe80000100a00 */
[----:B------:R-:W-:Y:S04]  /*47e60*/  STL.64 [R1+0x1e88], R14 ;  /* 0x001e880e01007387 */ /* 0x000fe80000100a00 */
[----:B------:R1:W-:Y:S04]  /*47e70*/  STL.64 [R1+0x1e90], R20 ;  /* 0x001e901401007387 */ /* 0x0003e80000100a00 */
[----:B------:R-:W-:Y:S04]  /*47e80*/  STL.64 [R1+0x1e98], R22 ;  /* 0x001e981601007387 */ /* 0x000fe80000100a00 */
[----:B-1----:R-:W4:Y:S04]  /*47e90*/  LDL.LU R21, [R1+0x2a8] ;  /* 0x0002a80001157983 */ /* 0x002f280000300800 */
[----:B------:R-:W4:Y:S04]  /*47ea0*/  LDL.LU R20, [R1+0x2ac] ;  /* 0x0002ac0001147983 */ /* 0x000f280000300800 */
[----:B--2---:R1:W-:Y:S04]  /*47eb0*/  @P4 STL [R1+0x2e20], R18 ;  /* 0x002e201201004387 */ /* 0x0043e80000100800 */
[----:B-1----:R-:W2:Y:S04]  /*47ec0*/  LDL.LU R18, [R1+0x2b0] ;  /* 0x0002b00001127983 */ /* 0x002ea80000300800 */
[----:B------:R-:W2:Y:S01]  /*47ed0*/  LDL.LU R5, [R1+0x2b4] ;  /* 0x0002b40001057983 */ /* 0x000ea20000300800 */
[----:B0-----:R-:W-:-:S02]  /*47ee0*/  IMAD.MOV.U32 R15, RZ, RZ, R4 ;  /* 0x000000ffff0f7224 */ /* 0x001fc400078e0004 */
[----:B---3--:R-:W-:Y:S02]  /*47ef0*/  IMAD.MOV.U32 R14, RZ, RZ, R3 ;  /* 0x000000ffff0e7224 */ /* 0x008fe400078e0003 */
[----:B----4-:R-:W-:Y:S02]  /*47f00*/  IMAD.MOV.U32 R11, RZ, RZ, R2 ;  /* 0x000000ffff0b7224 */ /* 0x010fe400078e0002 */
[----:B------:R-:W-:-:S05]  /*47f10*/  IMAD.MOV.U32 R10, RZ, RZ, R0 ;  /* 0x000000ffff0a7224 */ /* 0x000fca00078e0000 */
[----:B------:R-:W3:Y:S04]  /*47f20*/  @P5 LDG.E.U16 R16, desc[UR6][R10.64] ;  /* 0x000000060a105981 */ /* 0x000ee8000c1e1500 */
[----:B------:R-:W4:Y:S04]  /*47f30*/  @P5 LDG.E.U16 R17, desc[UR6][R14.64] ;  /* 0x000000060e115981 */ /* 0x000f28000c1e1500 */
[----:B------:R-:W3:Y:S01]  /*47f40*/  @P5 LDG.E.U16 R9, desc[UR6][R20.64] ;  /* 0x0000000614095981 */ /* 0x000ee2000c1e1500 */
[----:B--2---:R-:W-:Y:S02]  /*47f50*/  IMAD.MOV.U32 R23, RZ, RZ, R18 ;  /* 0x000000ffff177224 */ /* 0x004fe400078e0012 */
[----:B------:R-:W-:-:S05]  /*47f60*/  IMAD.MOV.U32 R22, RZ, RZ, R5 ;  /* 0x000000ffff167224 */ /* 0x000fca00078e0005 */
[----:B------:R-:W2:Y:S04]  /*47f70*/  @P5 LDG.E.U16 R12, desc[UR6][R22.64] ;  /* 0x00000006160c5981 */ /* 0x000ea8000c1e1500 */
[----:B------:R-:W-:Y:S04]  /*47f80*/  @P4 STL [R1+0x2e14], R93 ;  /* 0x002e145d01004387 */ /* 0x000fe80000100800 */
[----:B------:R-:W-:Y:S04]  /*47f90*/  @P4 STL [R1+0x2e18], R92 ;  /* 0x002e185c01004387 */ /* 0x000fe80000100800 */
[----:B------:R0:W-:Y:S04]  /*47fa0*/  @P4 STL [R1+0x2e1c], R19 ;  /* 0x002e1c1301004387 */ /* 0x0001e80000100800 */
[----:B------:R-:W2:Y:S04]  /*47fb0*/  LDL.LU R4, [R1+0x278] ;  /* 0x0002780001047983 */ /* 0x000ea80000300800 */
[----:B------:R-:W2:Y:S04]  /*47fc0*/  LDL.LU R3, [R1+0x27c] ;  /* 0x00027c0001037983 */ /* 0x000ea80000300800 */
[----:B------:R-:W-:Y:S04]  /*47fd0*/  STL.64 [R1+0x1e60], R14 ;  /* 0x001e600e01007387 */ /* 0x000fe80000100a00 */
[----:B------:R1:W-:Y:S04]  /*47fe0*/  STL.64 [R1+0x1e68], R10 ;  /* 0x001e680a01007387 */ /* 0x0003e80000100a00 */
[----:B------:R-:W2:Y:S04]  /*47ff0*/  LDL.LU R2, [R1+0x280] ;  /* 0x0002800001027983 */ /* 0x000ea80000300800 */
[----:B------:R-:W2:Y:S04]  /*48000*/  LDL.LU R0, [R1+0x284] ;  /* 0x0002840001007983 */ /* 0x000ea80000300800 */
[----:B------:R-:W2:Y:S04]  /*48010*/  LDL R27, [R1+0x2e00] ;  /* 0x002e0000011b7983 */ /* 0x000ea80000100800 */
[----:B------:R-:W2:Y:S04]  /*48020*/  LDL R32, [R1+0x2dfc] ;  /* 0x002dfc0001207983 */ /* 0x000ea80000100800 */
[----:B------:R-:W2:Y:S04]  /*48030*/  LDL R33, [R1+0x2df8] ;  /* 0x002df80001217983 */ /* 0x000ea80000100800 */
[----:B0-----:R-:W2:Y:S04]  /*48040*/  LDL R19, [R1+0x2df4] ;  /* 0x002df40001137983 */ /* 0x001ea80000100800 */
[----:B------:R-:W-:Y:S04]  /*48050*/  STL.64 [R1+0x1e78], R22 ;  /* 0x001e781601007387 */ /* 0x000fe80000100a00 */
[----:B------:R0:W-:Y:S04]  /*48060*/  STL.64 [R1+0x1e70], R20 ;  /* 0x001e701401007387 */ /* 0x0001e80000100a00 */
[----:B------:R-:W2:Y:S04]  /*48070*/  LDL R28, [R1+0x2df0] ;  /* 0x002df000011c7983 */ /* 0x000ea80000100800 */
[----:B------:R-:W2:Y:S04]  /*48080*/  LDL R92, [R1+0x2de8] ;  /* 0x002de800015c7983 */ /* 0x000ea80000100800 */
[----:B-1----:R-:W2:Y:S04]  /*48090*/  LDL R11, [R1+0x2dec] ;  /* 0x002dec00010b7983 */ /* 0x002ea80000100800 */
[----:B------:R-:W2:Y:S04]  /*480a0*/  LDL R93, [R1+0x2de4] ;  /* 0x002de400015d7983 */ /* 0x000ea80000100800 */
[----:B----4-:R-:W-:Y:S04]  /*480b0*/  @P5 STL [R1+0x2e04], R17 ;  /* 0x002e041101005387 */ /* 0x010fe80000100800 */
[----:B---3--:R-:W-:Y:S04]  /*480c0*/  @P5 STL [R1+0x2e08], R16 ;  /* 0x002e081001005387 */ /* 0x008fe80000100800 */
[----:B------:R1:W-:Y:S04]  /*480d0*/  @P5 STL [R1+0x2e0c], R9 ;  /* 0x002e0c0901005387 */ /* 0x0003e80000100800 */
[----:B--2---:R2:W-:Y:S04]  /*480e0*/  @P5 STL [R1+0x2e10], R12 ;  /* 0x002e100c01005387 */ /* 0x0045e80000100800 */
[----:B------:R-:W3:Y:S04]  /*480f0*/  LDL.LU R25, [R1+0x288] ;  /* 0x0002880001197983 */ /* 0x000ee80000300800 */
[----:B------:R-:W3:Y:S04]  /*48100*/  LDL.LU R24, [R1+0x28c] ;  /* 0x00028c0001187983 */ /* 0x000ee80000300800 */
[----:B------:R-:W4:Y:S04]  /*48110*/  LDL.LU R15, [R1+0x290] ;  /* 0x00029000010f7983 */ /* 0x000f280000300800 */
[----:B------:R-:W4:Y:S01]  /*48120*/  LDL.LU R14, [R1+0x294] ;  /* 0x00029400010e7983 */ /* 0x000f220000300800 */
[----:B------:R-:W-:Y:S01]  /*48130*/  ISETP.GT.AND P2, PT, R6, 0xb, PT ;  /* 0x0000000b0600780c */ /* 0x000fe20003f44270 */
[----:B0-----:R-:W-:-:S02]  /*48140*/  IMAD.MOV.U32 R20, RZ, RZ, R3 ;  /* 0x000000ffff147224 */ /* 0x001fc400078e0003 */
[----:B------:R-:W-:Y:S02]  /*48150*/  IMAD.MOV.U32 R21, RZ, RZ, R4 ;  /* 0x000000ffff157224 */ /* 0x000fe400078e0004 */
[----:B------:R-:W-:Y:S02]  /*48160*/  IMAD.MOV.U32 R23, RZ, RZ, R2 ;  /* 0x000000ffff177224 */ /* 0x000fe400078e0002 */
[----:B------:R-:W-:Y:S01]  /*48170*/  IMAD.MOV.U32 R22, RZ, RZ, R0 ;  /* 0x000000ffff167224 */ /* 0x000fe200078e0000 */
[----:B------:R-:W4:Y:S04]  /*48180*/  LDL.LU R5, [R1+0x258] ;  /* 0x0002580001057983 */ /* 0x000f280000300800 */
[----:B------:R-:W4:Y:S04]  /*48190*/  LDL.LU R4, [R1+0x25c] ;  /* 0x00025c0001047983 */ /* 0x000f280000300800 */
[----:B------:R-:W-:Y:S04]  /*481a0*/  STL.64 [R1+0x1e40], R20 ;  /* 0x001e401401007387 */ /* 0x000fe80000100a00 */
[----:B------:R0:W-:Y:S04]  /*481b0*/  STL.64 [R1+0x1e48], R22 ;  /* 0x001e481601007387 */ /* 0x0001e80000100a00 */
[----:B------:R-:W0:Y:S04]  /*481c0*/  LDL.LU R3, [R1+0x260] ;  /* 0x0002600001037983 */ /* 0x000e280000300800 */
[----:B------:R-:W4:Y:S04]  /*481d0*/  LDL.LU R2, [R1+0x264] ;  /* 0x0002640001027983 */ /* 0x000f280000300800 */
[----:B------:R-:W4:Y:S04]  /*481e0*/  LDL.LU R18, [R1+0x268] ;  /* 0x0002680001127983 */ /* 0x000f280000300800 */
[----:B------:R-:W4:Y:S04]  /*481f0*/  @P2 LDG.E.U16 R19, desc[UR6][R20.64] ;  /* 0x0000000614132981 */ /* 0x000f28000c1e1500 */
[----:B------:R0:W4:Y:S04]  /*48200*/  @P2 LDG.E.U16 R33, desc[UR6][R22.64] ;  /* 0x0000000616212981 */ /* 0x000128000c1e1500 */
[----:B------:R-:W4:Y:S04]  /*48210*/  LDL.LU R10, [R1+0x26c] ;  /* 0x00026c00010a7983 */ /* 0x000f280000300800 */
[----:B-1----:R-:W4:Y:S04]  /*48220*/  LDL.LU R9, [R1+0x270] ;  /* 0x0002700001097983 */ /* 0x002f280000300800 */
[----:B------:R-:W4:Y:S01]  /*48230*/  LDL.LU R0, [R1+0x274] ;  /* 0x0002740001007983 */ /* 0x000f220000300800 */
[----:B------:R-:W-:-:S03]  /*48240*/  ISETP.GT.AND P4, PT, R6, 0xc, PT ;  /* 0x0000000c0600780c */ /* 0x000fc60003f84270 */
[----:B------:R-:W4:Y:S04]  /*48250*/  LDL R29, [R1+0x2de0] ;  /* 0x002de000011d7983 */ /* 0x000f280000100800 */
[----:B--2---:R-:W2:Y:S04]  /*48260*/  LDL R12, [R1+0x2ddc] ;  /* 0x002ddc00010c7983 */ /* 0x004ea80000100800 */
[----:B------:R-:W2:Y:S04]  /*48270*/  LDL R16, [R1+0x2dd8] ;  /* 0x002dd80001107983 */ /* 0x000ea80000100800 */
[----:B------:R-:W2:Y:S04]  /*48280*/  LDL R17, [R1+0x2dd4] ;  /* 0x002dd40001117983 */ /* 0x000ea80000100800 */
[----:B---3--:R1:W3:Y:S04]  /*48290*/  @P2 LDG.E.U16 R32, desc[UR6][R24.64] ;  /* 0x0000000618202981 */ /* 0x0082e8000c1e1500 */
[----:B----4-:R-:W4:Y:S04]  /*482a0*/  @P2 LDG.E.U16 R27, desc[UR6][R14.64] ;  /* 0x000000060e1b2981 */ /* 0x010f28000c1e1500 */
[----:B------:R0:W-:Y:S04]  /*482b0*/  STL.64 [R1+0x1e58], R14 ;  /* 0x001e580e01007387 */ /* 0x0001e80000100a00 */
[----:B------:R-:W2:Y:S01]  /*482c0*/  @P4 LDG.E.U16 R93, desc[UR6][R4.64] ;  /* 0x00000006045d4981 */ /* 0x000ea2000c1e1500 */
[----:B0-----:R-:W-:-:S03]  /*482d0*/  IMAD.MOV.U32 R23, RZ, RZ, R3 ;  /* 0x000000ffff177224 */ /* 0x001fc600078e0003 */
[----:B------:R-:W2:Y:S04]  /*482e0*/  LDL.LU.64 R14, [R1+0x42a8] ;  /* 0x0042a800010e7983 */ /* 0x000ea80000300a00 */
[----:B------:R1:W-:Y:S01]  /*482f0*/  STL.64 [R1+0x1e50], R24 ;  /* 0x001e501801007387 */ /* 0x0003e20000100a00 */
[----:B------:R-:W-:-:S03]  /*48300*/  IMAD.MOV.U32 R22, RZ, RZ, R2 ;  /* 0x000000ffff167224 */ /* 0x000fc600078e0002 */
[----:B------:R-:W-:Y:S04]  /*48310*/  @P2 STL [R1+0x2df4], R19 ;  /* 0x002df41301002387 */ /* 0x000fe80000100800 */
[----:B------:R-:W-:Y:S04]  /*48320*/  @P2 STL [R1+0x2df8], R33 ;  /* 0x002df82101002387 */ /* 0x000fe80000100800 */
[----:B------:R-:W2:Y:S01]  /*48330*/  @P4 LDG.E.U16 R92, desc[UR6][R22.64] ;  /* 0x00000006165c4981 */ /* 0x000ea2000c1e1500 */
[----:B------:R-:W-:Y:S02]  /*48340*/  IMAD.MOV.U32 R26, RZ, RZ, R0 ;  /* 0x000000ffff1a7224 */ /* 0x000fe400078e0000 */
[----:B-1----:R-:W-:-:S02]  /*48350*/  IMAD.MOV.U32 R24, RZ, RZ, R10 ;  /* 0x000000ffff187224 */ /* 0x002fc400078e000a */
[----:B------:R-:W-:-:S05]  /*48360*/  IMAD.MOV.U32 R25, RZ, RZ, R18 ;  /* 0x000000ffff197224 */ /* 0x000fca00078e0012 */
[----:B------:R-:W2:Y:S04]  /*48370*/  @P4 LDG.E.U16 R11, desc[UR6][R24.64] ;  /* 0x00000006180b4981 */ /* 0x000ea8000c1e1500 */
[----:B---3--:R-:W-:Y:S04]  /*48380*/  @P2 STL [R1+0x2dfc], R32 ;  /* 0x002dfc2001002387 */ /* 0x008fe80000100800 */
[----:B----4-:R0:W-:Y:S04]  /*48390*/  @P2 STL [R1+0x2e00], R27 ;  /* 0x002e001b01002387 */ /* 0x0101e80000100800 */
[----:B------:R-:W3:Y:S04]  /*483a0*/  LDL.LU R3, [R1+0x238] ;  /* 0x0002380001037983 */ /* 0x000ee80000300800 */
[----:B------:R-:W4:Y:S04]  /*483b0*/  LDL.LU R2, [R1+0x23c] ;  /* 0x00023c0001027983 */ /* 0x000f280000300800 */
[----:B------:R-:W-:Y:S04]  /*483c0*/  STL.64 [R1+0x1e20], R4 ;  /* 0x001e200401007387 */ /* 0x000fe80000100a00 */
[----:B------:R-:W-:Y:S04]  /*483d0*/  STL.64 [R1+0x1e28], R22 ;  /* 0x001e281601007387 */ /* 0x000fe80000100a00 */
[----:B------:R-:W4:Y:S01]  /*483e0*/  LDL.LU R10, [R1+0x240] ;  /* 0x00024000010a7983 */ /* 0x000f220000300800 */
[----:B0-----:R-:W-:-:S03]  /*483f0*/  IMAD.MOV.U32 R27, RZ, RZ, R9 ;  /* 0x000000ffff1b7224 */ /* 0x001fc600078e0009 */
[----:B------:R-:W4:Y:S04]  /*48400*/  LDL.LU R9, [R1+0x244] ;  /* 0x0002440001097983 */ /* 0x000f280000300800 */
[----:B------:R-:W-:Y:S04]  /*48410*/  STL.64 [R1+0x1e30], R24 ;  /* 0x001e301801007387 */ /* 0x000fe80000100a00 */
[----:B------:R-:W-:Y:S04]  /*48420*/  STL.64 [R1+0x1e38], R26 ;  /* 0x001e381a01007387 */ /* 0x000fe80000100a00 */
[----:B------:R-:W4:Y:S04]  /*48430*/  LDL.LU R19, [R1+0x248] ;  /* 0x0002480001137983 */ /* 0x000f280000300800 */
[----:B------:R-:W4:Y:S04]  /*48440*/  LDL.LU R18, [R1+0x24c] ;  /* 0x00024c0001127983 */ /* 0x000f280000300800 */
[----:B------:R-:W4:Y:S04]  /*48450*/  LDL.LU R20, [R1+0x250] ;  /* 0x0002500001147983 */ /* 0x000f280000300800 */
[----:B------:R-:W4:Y:S04]  /*48460*/  LDL.LU R0, [R1+0x254] ;  /* 0x0002540001007983 */ /* 0x000f280000300800 */
[----:B------:R-:W4:Y:S01]  /*48470*/  @P4 LDG.E.U16 R28, desc[UR6][R26.64] ;  /* 0x000000061a1c4981 */ /* 0x000f22000c1e1500 */
[----:B------:R-:W-:-:S03]  /*48480*/  ISETP.GT.AND P5, PT, R6, 0xd, PT ;  /* 0x0000000d0600780c */ /* 0x000fc60003fa4270 */
[----:B------:R-:W4:Y:S04]  /*48490*/  LDL R32, [R1+0x2dd0] ;  /* 0x002dd00001207983 */ /* 0x000f280000100800 */
[----:B------:R-:W4:Y:S04]  /*484a0*/  LDL R33, [R1+0x2dcc] ;  /* 0x002dcc0001217983 */ /* 0x000f280000100800 */
[----:B--2---:R0:W-:Y:S04]  /*484b0*/  @P4 STL [R1+0x2de8], R92 ;  /* 0x002de85c01004387 */ /* 0x0041e80000100800 */
[----:B0-----:R-:W2:Y:S04]  /*484c0*/  LDL R92, [R1+0x2dc8] ;  /* 0x002dc800015c7983 */ /* 0x001ea80000100800 */
[----:B------:R-:W-:Y:S04]  /*484d0*/  @P4 STL [R1+0x2de4], R93 ;  /* 0x002de45d01004387 */ /* 0x000fe80000100800 */
[----:B------:R0:W-:Y:S01]  /*484e0*/  @P4 STL [R1+0x2dec], R11 ;  /* 0x002dec0b01004387 */ /* 0x0001e20000100800 */
[----:B---3--:R-:W-:-:S02]  /*484f0*/  IMAD.MOV.U32 R5, RZ, RZ, R3 ;  /* 0x000000ffff057224 */ /* 0x008fc400078e0003 */
[----:B----4-:R-:W-:Y:S02]  /*48500*/  IMAD.MOV.U32 R4, RZ, RZ, R2 ;  /* 0x000000ffff047224 */ /* 0x010fe400078e0002 */
[----:B0-----:R-:W-:-:S03]  /*48510*/  IMAD.MOV.U32 R11, RZ, RZ, R10 ;  /* 0x000000ffff0b7224 */ /* 0x001fc600078e000a */
[----:B------:R-:W3:Y:S01]  /*48520*/  @P5 LDG.E.U16 R17, desc[UR6][R4.64] ;  /* 0x0000000604115981 */ /* 0x000ee2000c1e1500 */
[----:B------:R-:W-:-:S03]  /*48530*/  IMAD.MOV.U32 R10, RZ, RZ, R9 ;  /* 0x000000ffff0a7224 */ /* 0x000fc600078e0009 */
[----:B------:R-:W4:Y:S04]  /*48540*/  @P5 LDG.E.U16 R12, desc[UR6][R18.64] ;  /* 0x00000006120c5981 */ /* 0x000f28000c1e1500 */
[----:B------:R-:W2:Y:S01]  /*48550*/  @P5 LDG.E.U16 R16, desc[UR6][R10.64] ;  /* 0x000000060a105981 */ /* 0x000ea2000c1e1500 */
[----:B------:R-:W-:Y:S02]  /*48560*/  IMAD.MOV.U32 R21, RZ, RZ, R20 ;  /* 0x000000ffff157224 */ /* 0x000fe400078e0014 */
[----:B------:R-:W-:Y:S01]  /*48570*/  IMAD.MOV.U32 R20, RZ, RZ, R0 ;  /* 0x000000ffff147224 */ /* 0x000fe200078e0000 */
[----:B------:R-:W-:Y:S04]  /*48580*/  @P4 STL [R1+0x2df0], R28 ;  /* 0x002df01c01004387 */ /* 0x000fe80000100800 */
[----:B------:R-:W4:Y:S04]  /*48590*/  LDL.LU R3, [R1+0x218] ;  /* 0x0002180001037983 */ /* 0x000f280000300800 */
[----:B------:R-:W4:Y:S04]  /*485a0*/  LDL.LU R2, [R1+0x21c] ;  /* 0x00021c0001027983 */ /* 0x000f280000300800 */
[----:B------:R-:W4:Y:S04]  /*485b0*/  LDL R93, [R1+0x2dc4] ;  /* 0x002dc400015d7983 */ /* 0x000f280000100800 */
[----:B------:R-:W4:Y:S04]  /*485c0*/  @P5 LDG.E.U16 R29, desc[UR6][R20.64] ;  /* 0x00000006141d5981 */ /* 0x000f28000c1e1500 */
[----:B------:R-:W-:Y:S04]  /*485d0*/  STL.64 [R1+0x1e00], R4 ;  /* 0x001e000401007387 */ /* 0x000fe80000100a00 */
[----:B------:R-:W4:Y:S04]  /*485e0*/  LDL R9, [R1+0x2dc0] ;  /* 0x002dc00001097983 */ /* 0x000f280000100800 */
[----:B------:R-:W-:Y:S04]  /*485f0*/  STL.64 [R1+0x1e08], R10 ;  /* 0x001e080a01007387 */ /* 0x000fe80000100a00 */
[----:B------:R-:W-:Y:S04]  /*48600*/  STL.64 [R1+0x1e18], R20 ;  /* 0x001e181401007387 */ /* 0x000fe80000100a00 */
[----:B------:R-:W-:Y:S04]  /*48610*/  STL.64 [R1+0x1e10], R18 ;  /* 0x001e101201007387 */ /* 0x000fe80000100a00 */
[----:B------:R-:W4:Y:S04]  /*48620*/  LDL.LU R23, [R1+0x220] ;  /* 0x0002200001177983 */ /* 0x000f280000300800 */
[----:B---3--:R0:W-:Y:S04]  /*48630*/  @P5 STL [R1+0x2dd4], R17 ;  /* 0x002dd41101005387 */ /* 0x0081e80000100800 */
[----:B0-----:R-:W3:Y:S04]  /*48640*/  LDL.LU R17, [R1+0x224] ;  /* 0x0002240001117983 */ /* 0x001ee80000300800 */
[----:B--2---:R0:W-:Y:S01]  /*48650*/  @P5 STL [R1+0x2dd8], R16 ;  /* 0x002dd81001005387 */ /* 0x0041e20000100800 */
[----:B----4-:R-:W-:-:S02]  /*48660*/  IMAD.MOV.U32 R25, RZ, RZ, R3 ;  /* 0x000000ffff197224 */ /* 0x010fc400078e0003 */
[----:B------:R-:W-:Y:S01]  /*48670*/  IMAD.MOV.U32 R24, RZ, RZ, R2 ;  /* 0x000000ffff187224 */ /* 0x000fe200078e0002 */
[----:B0-----:R-:W2:Y:S04]  /*48680*/  LDL.LU R16, [R1+0x228] ;  /* 0x0002280001107983 */ /* 0x001ea80000300800 */
[----:B------:R-:W4:Y:S04]  /*48690*/  LDL.LU R5, [R1+0x22c] ;  /* 0x00022c0001057983 */ /* 0x000f280000300800 */
[----:B------:R-:W4:Y:S04]  /*486a0*/  LDL.LU R4, [R1+0x230] ;  /* 0x0002300001047983 */ /* 0x000f280000300800 */
[----:B------:R-:W4:Y:S04]  /*486b0*/  LDL.LU R0, [R1+0x234] ;  /* 0x0002340001007983 */ /* 0x000f280000300800 */
[----:B------:R-:W4:Y:S04]  /*486c0*/  LDL R27, [R1+0x2dbc] ;  /* 0x002dbc00011b7983 */ /* 0x000f280000100800 */
[----:B------:R0:W-:Y:S04]  /*486d0*/  @P5 STL [R1+0x2ddc], R12 ;  /* 0x002ddc0c01005387 */ /* 0x0001e80000100800 */
[----:B------:R1:W-:Y:S04]  /*486e0*/  @P5 STL [R1+0x2de0], R29 ;  /* 0x002de01d01005387 */ /* 0x0003e80000100800 */
[----:B------:R-:W4:Y:S04]  /*486f0*/  LDL.LU R3, [R1+0x1f8] ;  /* 0x0001f80001037983 */ /* 0x000f280000300800 */
[----:B------:R-:W4:Y:S04]  /*48700*/  LDL.LU R2, [R1+0x1fc] ;  /* 0x0001fc0001027983 */ /* 0x000f280000300800 */
[----:B------:R-:W4:Y:S04]  /*48710*/  LDL.LU R11, [R1+0x200] ;  /* 0x00020000010b7983 */ /* 0x000f280000300800 */
[----:B------:R-:W-:Y:S04]  /*48720*/  STL.64 [R1+0x1de0], R24 ;  /* 0x001de01801007387 */ /* 0x000fe80000100a00 */
[----:B------:R-:W4:Y:S04]  /*48730*/  LDL.LU R10, [R1+0x204] ;  /* 0x00020400010a7983 */ /* 0x000f280000300800 */
[----:B------:R-:W4:Y:S04]  /*48740*/  LDL.LU R22, [R1+0x208] ;  /* 0x0002080001167983 */ /* 0x000f280000300800 */
[----:B------:R-:W4:Y:S04]  /*48750*/  LDL.LU R21, [R1+0x20c] ;  /* 0x00020c0001157983 */ /* 0x000f280000300800 */
[----:B------:R-:W4:Y:S04]  /*48760*/  LDL.LU R20, [R1+0x210] ;  /* 0x0002100001147983 */ /* 0x000f280000300800 */
[----:B0-----:R-:W4:Y:S01]  /*48770*/  LDL.LU R12, [R1+0x214] ;  /* 0x00021400010c7983 */ /* 0x001f220000300800 */
[----:B------:R-:W-:-:S02]  /*48780*/  ISETP.GT.AND P2, PT, R6, 0xe, PT ;  /* 0x0000000e0600780c */ /* 0x000fc40003f44270 */
[----:B------:R-:W-:Y:S01]  /*48790*/  ISETP.GT.AND P4, PT, R6, 0xf, PT ;  /* 0x0000000f0600780c */ /* 0x000fe20003f84270 */
[----:B-1----:R-:W-:Y:S01]  /*487a0*/  IMAD.MOV.U32 R29, RZ, RZ, R23 ;  /* 0x000000ffff1d7224 */ /* 0x002fe200078e0017 */
[----:B------:R-:W4:Y:S04]  /*487b0*/  LDL R19, [R1+0x2db4] ;  /* 0x002db40001137983 */ /* 0x000f280000100800 */
[----:B------:R-:W4:Y:S05]  /*487c0*/  LDL R18, [R1+0x2db8] ;  /* 0x002db80001127983 */ /* 0x000f2a0000100800 */
[----:B------:R-:W4:Y:S01]  /*487d0*/  @P2 LDG.E.U16 R93, desc[UR6][R24.64] ;  /* 0x00000006185d2981 */ /* 0x000f22000c1e1500 */
[----:B---3--:R-:W-:-:S05]  /*487e0*/  MOV R28, R17 ;  /* 0x00000011001c7202 */ /* 0x008fca0000000f00 */
[----:B------:R-:W3:Y:S01]  /*487f0*/  @P2 LDG.E.U16 R92, desc[UR6][R28.64] ;  /* 0x000000061c5c2981 */ /* 0x000ee2000c1e1500 */
[----:B--2---:R-:W-:Y:S02]  /*48800*/  IMAD.MOV.U32 R17, RZ, RZ, R16 ;  /* 0x000000ffff117224 */ /* 0x004fe400078e0010 */
[----:B----4-:R-:W-:Y:S02]  /*48810*/  IMAD.MOV.U32 R16, RZ, RZ, R5 ;  /* 0x000000ffff107224 */ /* 0x010fe400078e0005 */
[----:B------:R-:W-:Y:S02]  /*48820*/  IMAD.MOV.U32 R5, RZ, RZ, R4 ;  /* 0x000000ffff057224 */ /* 0x000fe400078e0004 */
[----:B------:R-:W-:Y:S01]  /*48830*/  IMAD.MOV.U32 R4, RZ, RZ, R0 ;  /* 0x000000ffff047224 */ /* 0x000fe200078e0000 */
[----:B------:R-:W2:Y:S04]  /*48840*/  @P2 LDG.E.U16 R33, desc[UR6][R16.64] ;  /* 0x0000000610212981 */ /* 0x000ea8000c1e1500 */
[----:B------:R-:W4:Y:S01]  /*48850*/  @P2 LDG.E.U16 R32, desc[UR6][R4.64] ;  /* 0x0000000604202981 */ /* 0x000f22000c1e1500 */
[----:B------:R-:W-:-:S02]  /*48860*/  IMAD.MOV.U32 R23, RZ, RZ, R22 ;  /* 0x000000ffff177224 */ /* 0x000fc400078e0016 */
[----:B------:R-:W-:Y:S02]  /*48870*/  IMAD.MOV.U32 R22, RZ, RZ, R21 ;  /* 0x000000ffff167224 */ /* 0x000fe400078e0015 */
[----:B------:R-:W-:Y:S02]  /*48880*/  IMAD.MOV.U32 R21, RZ, RZ, R20 ;  /* 0x000000ffff157224 */ /* 0x000fe400078e0014 */
[----:B------:R-:W-:Y:S01]  /*48890*/  IMAD.MOV.U32 R20, RZ, RZ, R12 ;  /* 0x000000ffff147224 */ /* 0x000fe200078e000c */
[----:B------:R-:W3:Y:S04]  /*488a0*/  @P4 LDG.E.U16 R27, desc[UR6][R22.64] ;  /* 0x00000006161b4981 */ /* 0x000ee8000c1e1500 */
[----:B------:R-:W3:Y:S04]  /*488b0*/  @P4 LDG.E.U16 R9, desc[UR6][R20.64] ;  /* 0x0000000614094981 */ /* 0x000ee8000c1e1500 */
[----:B------:R0:W-:Y:S04]  /*488c0*/  STL.64 [R1+0x1df8], R4 ;  /* 0x001df80401007387 */ /* 0x0001e80000100a00 */
[----:B------:R-:W3:Y:S04]  /*488d0*/  @P4 LDG.E.U16 R19, desc[UR6][R2.64] ;  /* 0x0000000602134981 */ /* 0x000ee8000c1e1500 */
[----:B------:R-:W3:Y:S04]  /*488e0*/  @P4 LDG.E.U16 R18, desc[UR6][R10.64] ;  /* 0x000000060a124981 */ /* 0x000ee8000c1e1500 */
[----:B0-----:R-:W3:Y:S04]  /*488f0*/  LDL.LU.64 R4, [R1+0x42a0] ;  /* 0x0042a00001047983 */ /* 0x001ee80000300a00 */
[----:B------:R-:W-:Y:S04]  /*48900*/  STL.64 [R1+0x1de8], R28 ;  /* 0x001de81c01007387 */ /* 0x000fe80000100a00 */
[----:B------:R0:W-:Y:S04]  /*48910*/  STL.64 [R1+0x1df0], R16 ;  /* 0x001df01001007387 */ /* 0x0001e80000100a00 */
[----:B0-----:R-:W3:Y:S04]  /*48920*/  LDL.LU.64 R16, [R1+0x4298] ;  /* 0x0042980001107983 */ /* 0x001ee80000300a00 */
[----:B------:R-:W3:Y:S04]  /*48930*/  LDL R0, [R1+0x2db0] ;  /* 0x002db00001007983 */ /* 0x000ee80000100800 */
[----:B----4-:R0:W-:Y:S04]  /*48940*/  @P2 STL [R1+0x2dd0], R32 ;  /* 0x002dd02001002387 */ /* 0x0101e80000100800 */
[----:B------:R-:W4:Y:S04]  /*48950*/  LDL R28, [R1+0x2da8] ;  /* 0x002da800011c7983 */ /* 0x000f280000100800 */
[----:B0-----:R-:W4:Y:S04]  /*48960*/  LDL R32, [R1+0x2dac] ;  /* 0x002dac0001207983 */ /* 0x001f280000100800 */
[----:B--2---:R0:W-:Y:S04]  /*48970*/  @P2 STL [R1+0x2dcc], R33 ;  /* 0x002dcc2101002387 */ /* 0x0041e80000100800 */
[----:B0-----:R-:W2:Y:S04]  /*48980*/  LDL R33, [R1+0x2da4] ;  /* 0x002da40001217983 */ /* 0x001ea80000100800 */
[----:B------:R-:W-:Y:S04]  /*48990*/  @P2 STL [R1+0x2dc4], R93 ;  /* 0x002dc45d01002387 */ /* 0x000fe80000100800 */
[----:B---3--:R-:W-:Y:S04]  /*489a0*/  @P2 STL [R1+0x2dc8], R92 ;  /* 0x002dc85c01002387 */ /* 0x008fe80000100800 */
[----:B------:R-:W-:Y:S04]  /*489b0*/  STL.64 [R1+0x1dc0], R2 ;  /* 0x001dc00201007387 */ /* 0x000fe80000100a00 */
[----:B------:R-:W-:Y:S04]  /*489c0*/  STL.64 [R1+0x1dc8], R10 ;  /* 0x001dc80a01007387 */ /* 0x000fe80000100a00 */
[----:B------:R-:W-:Y:S04]  /*489d0*/  STL.64 [R1+0x1dd0], R22 ;  /* 0x001dd01601007387 */ /* 0x000fe80000100a00 */
[----:B------:R0:W-:Y:S04]  /*489e0*/  STL.64 [R1+0x1dd8], R20 ;  /* 0x001dd81401007387 */ /* 0x0001e80000100a00 */
[----:B0-----:R-:W2:Y:S04]  /*489f0*/  LDL.LU R21, [R1+0x1d8] ;  /* 0x0001d80001157983 */ /* 0x001ea80000300800 */
[----:B------:R-:W2:Y:S04]  /*48a00*/  LDL.LU R20, [R1+0x1dc] ;  /* 0x0001dc0001147983 */ /* 0x000ea80000300800 */
[----:B------:R-:W3:Y:S04]  /*48a10*/  LDL.LU R12, [R1+0x1e0] ;  /* 0x0001e000010c7983 */ /* 0x000ee80000300800 */
[----:B------:R0:W-:Y:S04]  /*48a20*/  @P4 STL [R1+0x2dc0], R9 ;  /* 0x002dc00901004387 */ /* 0x0001e80000100800 */
[----:B0-----:R-:W4:Y:S04]  /*48a30*/  LDL.LU R9, [R1+0x1e4] ;  /* 0x0001e40001097983 */ /* 0x001f280000300800 */
[----:B------:R-:W4:Y:S04]  /*48a40*/  LDL R29, [R1+0x2da0] ;  /* 0x002da000011d7983 */ /* 0x000f280000100800 */
[----:B------:R-:W4:Y:S04]  /*48a50*/  LDL R92, [R1+0x2d9c] ;  /* 0x002d9c00015c7983 */ /* 0x000f280000100800 */
[----:B------:R-:W4:Y:S04]  /*48a60*/  LDL R93, [R1+0x2d98] ;  /* 0x002d9800015d7983 */ /* 0x000f280000100800 */
[----:B------:R-:W4:Y:S04]  /*48a70*/  LDL.LU R25, [R1+0x1e8] ;  /* 0x0001e80001197983 */ /* 0x000f280000300800 */
[----:B------:R-:W4:Y:S04]  /*48a80*/  LDL.LU R24, [R1+0x1ec] ;  /* 0x0001ec0001187983 */ /* 0x000f280000300800 */
[----:B------:R0:W-:Y:S04]  /*48a90*/  @P4 STL [R1+0x2dbc], R27 ;  /* 0x002dbc1b01004387 */ /* 0x0001e80000100800 */
[----:B0-----:R-:W4:Y:S04]  /*48aa0*/  LDL.LU R27, [R1+0x1f0] ;  /* 0x0001f000011b7983 */ /* 0x001f280000300800 */
[----:B------:R-:W4:Y:S01]  /*48ab0*/  LDL.LU R26, [R1+0x1f4] ;  /* 0x0001f400011a7983 */ /* 0x000f220000300800 */
[----:B------:R-:W-:-:S03]  /*48ac0*/  ISETP.GT.AND P5, PT, R6, 0x10, PT ;  /* 0x000000100600780c */ /* 0x000fc60003fa4270 */
[----:B------:R-:W4:Y:S04]  /*48ad0*/  LDL.LU R3, [R1+0x1b8] ;  /* 0x0001b80001037983 */ /* 0x000f280000300800 */
[----:B------:R-:W4:Y:S04]  /*48ae0*/  LDL.LU R2, [R1+0x1bc] ;  /* 0x0001bc0001027983 */ /* 0x000f280000300800 */
[----:B------:R0:W-:Y:S04]  /*48af0*/  @P4 STL [R1+0x2db4], R19 ;  /* 0x002db41301004387 */ /* 0x0001e80000100800 */
[----:B0-----:R-:W4:Y:S04]  /*48b00*/  LDL.LU R19, [R1+0x1c0] ;  /* 0x0001c00001137983 */ /* 0x001f280000300800 */
[----:B------:R0:W-:Y:S04]  /*48b10*/  @P4 STL [R1+0x2db8], R18 ;  /* 0x002db81201004387 */ /* 0x0001e80000100800 */
[----:B0-----:R-:W4:Y:S04]  /*48b20*/  LDL.LU R18, [R1+0x1c4] ;  /* 0x0001c40001127983 */ /* 0x001f280000300800 */
[----:B------:R-:W4:Y:S04]  /*48b30*/  LDL.LU R11, [R1+0x1c8] ;  /* 0x0001c800010b7983 */ /* 0x000f280000300800 */
[----:B------:R-:W4:Y:S04]  /*48b40*/  LDL.LU R10, [R1+0x1cc] ;  /* 0x0001cc00010a7983 */ /* 0x000f280000300800 */
[----:B--2---:R-:W2:Y:S01]  /*48b50*/  @P5 LDG.E.U16 R33, desc[UR6][R20.64] ;  /* 0x0000000614215981 */ /* 0x004ea2000c1e1500 */
[----:B---3--:R-:W-:-:S03]  /*48b60*/  IMAD.MOV.U32 R23, RZ, RZ, R12 ;  /* 0x000000ffff177224 */ /* 0x008fc600078e000c */
[----:B------:R-:W3:Y:S01]  /*48b70*/  LDL R12, [R1+0x2d90] ;  /* 0x002d9000010c7983 */ /* 0x000ee20000100800 */
[----:B----4-:R-:W-:-:S03]  /*48b80*/  IMAD.MOV.U32 R22, RZ, RZ, R9 ;  /* 0x000000ffff167224 */ /* 0x010fc600078e0009 */
[----:B------:R-:W4:Y:S04]  /*48b90*/  LDL R9, [R1+0x2d8c] ;  /* 0x002d8c0001097983 */ /* 0x000f280000100800 */
[----:B------:R-:W2:Y:S04]  /*48ba0*/  @P5 LDG.E.U16 R28, desc[UR6][R22.64] ;  /* 0x00000006161c5981 */ /* 0x000ea8000c1e1500 */
[----:B------:R0:W3:Y:S04]  /*48bb0*/  @P5 LDG.E.U16 R32, desc[UR6][R24.64] ;  /* 0x0000000618205981 */ /* 0x0000e8000c1e1500 */
[----:B------:R1:W3:Y:S04]  /*48bc0*/  @P5 LDG.E.U16 R0, desc[UR6][R26.64] ;  /* 0x000000061a005981 */ /* 0x0002e8000c1e1500 */
[----:B------:R-:W-:Y:S04]  /*48bd0*/  STL.64 [R1+0x1da0], R20 ;  /* 0x001da01401007387 */ /* 0x000fe80000100a00 */
[----:B------:R-:W-:Y:S04]  /*48be0*/  STL.64 [R1+0x1da8], R22 ;  /* 0x001da81601007387 */ /* 0x000fe80000100a00 */
[----:B------:R-:W-:Y:S04]  /*48bf0*/  STL.64 [R1+0x1db8], R26 ;  /* 0x001db81a01007387 */ /* 0x000fe80000100a00 */
[----:B------:R0:W-:Y:S02]  /*48c00*/  STL.64 [R1+0x1db0], R24 ;  /* 0x001db01801007387 */ /* 0x0001e40000100a00 */
[----:B0-----:R-:W-:-:S02]  /*48c10*/  IMAD.MOV.U32 R25, RZ, RZ, R19 ;  /* 0x000000ffff197224 */ /* 0x001fc400078e0013 */
[----:B------:R-:W-:Y:S02]  /*48c20*/  IMAD.MOV.U32 R24, RZ, RZ, R18 ;  /* 0x000000ffff187224 */ /* 0x000fe400078e0012 */
[----:B-1----:R-:W-:Y:S02]  /*48c30*/  IMAD.MOV.U32 R27, RZ, RZ, R11 ;  /* 0x000000ffff1b7224 */ /* 0x002fe400078e000b */
[----:B------:R-:W-:Y:S01]  /*48c40*/  IMAD.MOV.U32 R26, RZ, RZ, R10 ;  /* 0x000000ffff1a7224 */ /* 0x000fe200078e000a */
[----:B--2---:R0:W-:Y:S04]  /*48c50*/  @P5 STL [R1+0x2da8], R28 ;  /* 0x002da81c01005387 */ /* 0x0041e80000100800 */
[----:B0-----:R-:W2:Y:S04]  /*48c60*/  LDL.LU R28, [R1+0x1d0] ;  /* 0x0001d000011c7983 */ /* 0x001ea80000300800 */
[----:B---3--:R0:W-:Y:S04]  /*48c70*/  @P5 STL [R1+0x2db0], R0 ;  /* 0x002db00001005387 */ /* 0x0081e80000100800 */
[----:B0-----:R-:W3:Y:S04]  /*48c80*/  LDL.LU R0, [R1+0x1d4] ;  /* 0x0001d40001007983 */ /* 0x001ee80000300800 */
[----:B------:R2:W-:Y:S04]  /*48c90*/  @P5 STL [R1+0x2da4], R33 ;  /* 0x002da42101005387 */ /* 0x0005e80000100800 */
[----:B------:R3:W-:Y:S04]  /*48ca0*/  @P5 STL [R1+0x2dac], R32 ;  /* 0x002dac2001005387 */ /* 0x0007e80000100800 */
[----:B------:R-:W4:Y:S04]  /*48cb0*/  LDL.LU R11, [R1+0x198] ;  /* 0x00019800010b7983 */ /* 0x000f280000300800 */
[----:B------:R-:W-:Y:S04]  /*48cc0*/  STL.64 [R1+0x1d80], R2 ;  /* 0x001d800201007387 */ /* 0x000fe80000100a00 */
[----:B------:R-:W-:Y:S04]  /*48cd0*/  STL.64 [R1+0x1d88], R24 ;  /* 0x001d881801007387 */ /* 0x000fe80000100a00 */
[----:B------:R-:W-:Y:S04]  /*48ce0*/  STL.64 [R1+0x1d90], R26 ;  /* 0x001d901a01007387 */ /* 0x000fe80000100a00 */
[----:B------:R-:W4:Y:S04]  /*48cf0*/  LDL.LU R10, [R1+0x19c] ;  /* 0x00019c00010a7983 */ /* 0x000f280000300800 */
[----:B------:R-:W4:Y:S04]  /*48d00*/  LDL.LU R19, [R1+0x1a0] ;  /* 0x0001a00001137983 */ /* 0x000f280000300800 */
[----:B------:R-:W4:Y:S04]  /*48d10*/  LDL.LU R18, [R1+0x1a4] ;  /* 0x0001a40001127983 */ /* 0x000f280000300800 */
[----:B------:R-:W4:Y:S04]  /*48d20*/  LDL.LU R21, [R1+0x1a8] ;  /* 0x0001a80001157983 */ /* 0x000f280000300800 */
[----:B------:R-:W4:Y:S04]  /*48d30*/  LDL.LU R20, [R1+0x1ac] ;  /* 0x0001ac0001147983 */ /* 0x000f280000300800 */
[----:B------:R-:W4:Y:S04]  /*48d40*/  LDL.LU R23, [R1+0x1b0] ;  /* 0x0001b00001177983 */ /* 0x000f280000300800 */
[----:B------:R-:W4:Y:S01]  /*48d50*/  LDL.LU R22, [R1+0x1b4] ;  /* 0x0001b40001167983 */ /* 0x000f220000300800 */
[----:B------:R-:W-:-:S02]  /*48d60*/  ISETP.GT.AND P2, PT, R6, 0x11, PT ;  /* 0x000000110600780c */ /* 0x000fc40003f44270 */
[----:B------:R-:W-:-:S11]  /*48d70*/  ISETP.GT.AND P4, PT, R6, 0x12, PT ;  /* 0x000000120600780c */ /* 0x000fd60003f84270 */
[----:B------:R-:W4:Y:S04]  /*48d80*/  @P2 LDG.E.U16 R4, desc[UR6][R2.64] ;  /* 0x0000000602042981 */ /* 0x000f28000c1e1500 */
[----:B------:R-:W4:Y:S04]  /*48d90*/  @P2 LDG.E.U16 R93, desc[UR6][R24.64] ;  /* 0x00000006185d2981 */ /* 0x000f28000c1e1500 */
[----:B------:R-:W4:Y:S01]  /*48da0*/  @P2 LDG.E.U16 R92, desc[UR6][R26.64] ;  /* 0x000000061a5c2981 */ /* 0x000f22000c1e1500 */
[----:B--2---:R-:W-:Y:S02]  /*48db0*/  IMAD.MOV.U32 R33, RZ, RZ, R28 ;  /* 0x000000ffff217224 */ /* 0x004fe400078e001c */
[----:B---3--:R-:W-:-:S05]  /*48dc0*/  IMAD.MOV.U32 R32, RZ, RZ, R0 ;  /* 0x000000ffff207224 */ /* 0x008fca00078e0000 */
[----:B------:R-:W2:Y:S04]  /*48dd0*/  @P2 LDG.E.U16 R29, desc[UR6][R32.64] ;  /* 0x00000006201d2981 */ /* 0x000ea8000c1e1500 */
[----:B----4-:R-:W3:Y:S04]  /*48de0*/  @P4 LDG.E.U16 R16, desc[UR6][R10.64] ;  /* 0x000000060a104981 */ /* 0x010ee8000c1e1500 */
[----:B------:R0:W4:Y:S04]  /*48df0*/  @P4 LDG.E.U16 R14, desc[UR6][R18.64] ;  /* 0x00000006120e4981 */ /* 0x000128000c1e1500 */
[----:B------:R-:W3:Y:S04]  /*48e00*/  @P4 LDG.E.U16 R9, desc[UR6][R20.64] ;  /* 0x0000000614094981 */ /* 0x000ee8000c1e1500 */
[----:B------:R-:W3:Y:S04]  /*48e10*/  @P4 LDG.E.U16 R12, desc[UR6][R22.64] ;  /* 0x00000006160c4981 */ /* 0x000ee8000c1e1500 */
[----:B------:R-:W-:Y:S04]  /*48e20*/  STL.64 [R1+0x1d98], R32 ;  /* 0x001d982001007387 */ /* 0x000fe80000100a00 */
[----:B------:R1:W-:Y:S04]  /*48e30*/  STL [R1+0x2d94], R4 ;  /* 0x002d940401007387 */ /* 0x0003e80000100800 */
[----:B-1----:R-:W4:Y:S04]  /*48e40*/  LDL.LU R4, [R1+0x178] ;  /* 0x0001780001047983 */ /* 0x002f280000300800 */
[----:B------:R-:W0:Y:S04]  /*48e50*/  LDL.LU R3, [R1+0x17c] ;  /* 0x00017c0001037983 */ /* 0x000e280000300800 */
[----:B------:R-:W4:Y:S04]  /*48e60*/  LDL.LU R2, [R1+0x180] ;  /* 0x0001800001027983 */ /* 0x000f280000300800 */
[----:B------:R-:W4:Y:S04]  /*48e70*/  LDL.LU R0, [R1+0x184] ;  /* 0x0001840001007983 */ /* 0x000f280000300800 */
[----:B------:R-:W4:Y:S04]  /*48e80*/  LDL R27, [R1+0x2d80] ;  /* 0x002d8000011b7983 */ /* 0x000f280000100800 */
[----:B------:R-:W4:Y:S04]  /*48e90*/  LDL R28, [R1+0x2d7c] ;  /* 0x002d7c00011c7983 */ /* 0x000f280000100800 */
[----:B--2---:R1:W-:Y:S04]  /*48ea0*/  @P2 STL [R1+0x2da0], R29 ;  /* 0x002da01d01002387 */ /* 0x0043e80000100800 */
[----:B-1----:R-:W2:Y:S04]  /*48eb0*/  LDL R29, [R1+0x2d78] ;  /* 0x002d7800011d7983 */ /* 0x002ea80000100800 */
[----:B------:R-:W-:Y:S04]  /*48ec0*/  @P2 STL [R1+0x2d98], R93 ;  /* 0x002d985d01002387 */ /* 0x000fe80000100800 */
[----:B------:R-:W-:Y:S04]  /*48ed0*/  @P2 STL [R1+0x2d9c], R92 ;  /* 0x002d9c5c01002387 */ /* 0x000fe80000100800 */
[----:B------:R-:W-:Y:S04]  /*48ee0*/  STL.64 [R1+0x1d60], R10 ;  /* 0x001d600a01007387 */ /* 0x000fe80000100a00 */
[----:B------:R-:W-:Y:S04]  /*48ef0*/  STL.64 [R1+0x1d68], R18 ;  /* 0x001d681201007387 */ /* 0x000fe80000100a00 */
[----:B------:R-:W-:Y:S04]  /*48f00*/  STL.64 [R1+0x1d70], R20 ;  /* 0x001d701401007387 */ /* 0x000fe80000100a00 */
[----:B------:R-:W-:Y:S04]  /*48f10*/  STL.64 [R1+0x1d78], R22 ;  /* 0x001d781601007387 */ /* 0x000fe80000100a00 */
[----:B---3--:R1:W-:Y:S04]  /*48f20*/  @P4 STL [R1+0x2d90], R12 ;  /* 0x002d900c01004387 */ /* 0x0083e80000100800 */
[----:B-1----:R-:W3:Y:S04]  /*48f30*/  LDL.LU R12, [R1+0x188] ;  /* 0x00018800010c7983 */ /* 0x002ee80000300800 */
[----:B------:R1:W-:Y:S04]  /*48f40*/  @P4 STL [R1+0x2d8c], R9 ;  /* 0x002d8c0901004387 */ /* 0x0003e80000100800 */
[----:B-1----:R-:W3:Y:S04]  /*48f50*/  LDL.LU R9, [R1+0x18c] ;  /* 0x00018c0001097983 */ /* 0x002ee80000300800 */
[----:B------:R-:W3:Y:S04]  /*48f60*/  LDL.LU R25, [R1+0x190] ;  /* 0x0001900001197983 */ /* 0x000ee80000300800 */
[----:B------:R-:W3:Y:S01]  /*48f70*/  LDL.LU R24, [R1+0x194] ;  /* 0x0001940001187983 */ /* 0x000ee20000300800 */
[----:B------:R-:W-:Y:S01]  /*48f80*/  ISETP.GT.AND P5, PT, R6, 0x13, PT ;  /* 0x000000130600780c */ /* 0x000fe20003fa4270 */
[----:B0-----:R-:W-:-:S02]  /*48f90*/  IMAD.MOV.U32 R18, RZ, RZ, R3 ;  /* 0x000000ffff127224 */ /* 0x001fc400078e0003 */
[----:B----4-:R-:W-:Y:S02]  /*48fa0*/  IMAD.MOV.U32 R19, RZ, RZ, R4 ;  /* 0x000000ffff137224 */ /* 0x010fe400078e0004 */
[----:B------:R-:W-:Y:S02]  /*48fb0*/  IMAD.MOV.U32 R20, RZ, RZ, R0 ;  /* 0x000000ffff147224 */ /* 0x000fe400078e0000 */
[----:B------:R-:W-:Y:S01]  /*48fc0*/  IMAD.MOV.U32 R21, RZ, RZ, R2 ;  /* 0x000000ffff157224 */ /* 0x000fe200078e0002 */
[----:B------:R0:W-:Y:S01]  /*48fd0*/  STL [R1+0x2d84], R16 ;  /* 0x002d841001007387 */ /* 0x0001e20000100800 */
[----:B------:R-:W-:Y:S02]  /*48fe0*/  ISETP.GT.AND P2, PT, R6, 0x14, PT ;  /* 0x000000140600780c */ /* 0x000fe40003f44270 */
[----:B------:R-:W-:Y:S02]  /*48ff0*/  PRMT R8, RZ, 0x7610, R8 ;  /* 0x00007610ff087816 */ /* 0x000fe40000000008 */
[----:B------:R1:W4:Y:S04]  /*49000*/  @P5 LDG.E.U16 R17, desc[UR6][R18.64] ;  /* 0x0000000612115981 */ /* 0x000328000c1e1500 */
[----:B0-----:R-:W1:Y:S04]  /*49010*/  LDL.LU R16, [R1+0x158] ;  /* 0x0001580001107983 */ /* 0x001e680000300800 */
[----:B------:R0:W-:Y:S04]  /*49020*/  STL [R1+0x2d88], R14 ;  /* 0x002d880e01007387 */ /* 0x0001e80000100800 */
[----:B0-----:R-:W4:Y:S04]  /*49030*/  LDL.LU R14, [R1+0x15c] ;  /* 0x00015c00010e7983 */ /* 0x001f280000300800 */
[----:B------:R1:W-:Y:S04]  /*49040*/  STL.64 [R1+0x1d40], R18 ;  /* 0x001d401201007387 */ /* 0x0003e80000100a00 */
[----:B------:R-:W-:Y:S04]  /*49050*/  STL.64 [R1+0x1d48], R20 ;  /* 0x001d481401007387 */ /* 0x000fe80000100a00 */
[----:B------:R-:W4:Y:S04]  /*49060*/  LDL.LU R3, [R1+0x160] ;  /* 0x0001600001037983 */ /* 0x000f280000300800 */
[----:B------:R-:W4:Y:S04]  /*49070*/  LDL.LU R2, [R1+0x164] ;  /* 0x0001640001027983 */ /* 0x000f280000300800 */
[----:B------:R-:W4:Y:S04]  /*49080*/  LDL.LU R11, [R1+0x168] ;  /* 0x00016800010b7983 */ /* 0x000f280000300800 */
[----:B------:R-:W4:Y:S04]  /*49090*/  LDL.LU R10, [R1+0x16c] ;  /* 0x00016c00010a7983 */ /* 0x000f280000300800 */
[----:B------:R-:W4:Y:S04]  /*490a0*/  LDL.LU R4, [R1+0x170] ;  /* 0x0001700001047983 */ /* 0x000f280000300800 */
[----:B------:R-:W4:Y:S04]  /*490b0*/  LDL.LU R0, [R1+0x174] ;  /* 0x0001740001007983 */ /* 0x000f280000300800 */
[----:B------:R-:W4:Y:S04]  /*490c0*/  LDL R32, [R1+0x2d64] ;  /* 0x002d640001207983 */ /* 0x000f280000100800 */
[----:B--2---:R-:W2:Y:S01]  /*490d0*/  @P5 LDG.E.U16 R29, desc[UR6][R20.64] ;  /* 0x00000006141d5981 */ /* 0x004ea2000c1e1500 */
[----:B---3--:R-:W-:-:S03]  /*490e0*/  IMAD.MOV.U32 R23, RZ, RZ, R12 ;  /* 0x000000ffff177224 */ /* 0x008fc600078e000c */
[----:B------:R-:W3:Y:S01]  /*490f0*/  LDL R12, [R1+0x2d6c] ;  /* 0x002d6c00010c7983 */ /* 0x000ee20000100800 */
[----:B------:R-:W-:-:S03]  /*49100*/  IMAD.MOV.U32 R22, RZ, RZ, R9 ;  /* 0x000000ffff167224 */ /* 0x000fc600078e0009 */
[----:B------:R-:W3:Y:S04]  /*49110*/  @P5 LDG.E.U16 R27, desc[UR6][R24.64] ;  /* 0x00000006181b5981 */ /* 0x000ee8000c1e1500 */
[----:B------:R-:W3:Y:S04]  /*49120*/  @P5 LDG.E.U16 R28, desc[UR6][R22.64] ;  /* 0x00000006161c5981 */ /* 0x000ee8000c1e1500 */
[----:B------:R-:W3:Y:S04]  /*49130*/  LDL R9, [R1+0x2d68] ;  /* 0x002d680001097983 */ /* 0x000ee80000100800 */
[----:B------:R-:W-:Y:S04]  /*49140*/  STL.64 [R1+0x1d50], R22 ;  /* 0x001d501601007387 */ /* 0x000fe80000100a00 */
[----:B------:R-:W3:Y:S04]  /*49150*/  LDL R33, [R1+0x2d60] ;  /* 0x002d600001217983 */ /* 0x000ee80000100800 */
[----:B------:R-:W3:Y:S04]  /*49160*/  LDL R92, [R1+0x2d5c] ;  /* 0x002d5c00015c7983 */ /* 0x000ee80000100800 */
[----:B------:R-:W3:Y:S04]  /*49170*/  LDL R93, [R1+0x2d58] ;  /* 0x002d5800015d7983 */ /* 0x000ee80000100800 */
[----:B------:R-:W-:Y:S01]  /*49180*/  STL.64 [R1+0x1d58], R24 ;  /* 0x001d581801007387 */ /* 0x000fe20000100a00 */
[----:B-1----:R-:W-:-:S02]  /*49190*/  IMAD.MOV.U32 R19, RZ, RZ, R16 ;  /* 0x000000ffff137224 */ /* 0x002fc400078e0010 */
[----:B----4-:R-:W-:Y:S01]  /*491a0*/  IMAD.MOV.U32 R18, RZ, RZ, R14 ;  /* 0x000000ffff127224 */ /* 0x010fe200078e000e */
[----:B------:R-:W-:-:S04]  /*491b0*/  ISETP.GT.AND P4, PT, R6, 0x15, PT ;  /* 0x000000150600780c */ /* 0x000fc80003f84270 */
[----:B------:R-:W4:Y:S04]  /*491c0*/  @P2 LDG.E.U16 R32, desc[UR6][R18.64] ;  /* 0x0000000612202981 */ /* 0x000f28000c1e1500 */
[----:B--2---:R0:W-:Y:S02]  /*491d0*/  @P5 STL [R1+0x2d78], R29 ;  /* 0x002d781d01005387 */ /* 0x0041e40000100800 */
[----:B0-----:R-:W-:Y:S02]  /*491e0*/  IMAD.MOV.U32 R29, RZ, RZ, R11 ;  /* 0x000000ffff1d7224 */ /* 0x001fe400078e000b */
[----:B------:R-:W-:Y:S01]  /*491f0*/  IMAD.MOV.U32 R11, RZ, RZ, R4 ;  /* 0x000000ffff0b7224 */ /* 0x000fe200078e0004 */
[----:B---3--:R0:W-:Y:S04]  /*49200*/  @P5 STL [R1+0x2d7c], R28 ;  /* 0x002d7c1c01005387 */ /* 0x0081e80000100800 */
[----:B------:R1:W-:Y:S04]  /*49210*/  @P5 STL [R1+0x2d80], R27 ;  /* 0x002d801b01005387 */ /* 0x0003e80000100800 */
[----:B------:R-:W-:Y:S04]  /*49220*/  STL.64 [R1+0x1d20], R18 ;  /* 0x001d201201007387 */ /* 0x000fe80000100a00 */
[----:B------:R-:W-:Y:S04]  /*49230*/  STL.64 [R1+0x1d28], R2 ;  /* 0x001d280201007387 */ /* 0x000fe80000100a00 */
[----:B------:R-:W2:Y:S01]  /*49240*/  @P2 LDG.E.U16 R9, desc[UR6][R2.64] ;  /* 0x0000000602092981 */ /* 0x000ea2000c1e1500 */
[----:B0-----:R-:W-:-:S02]  /*49250*/  IMAD.MOV.U32 R28, RZ, RZ, R10 ;  /* 0x000000ffff1c7224 */ /* 0x001fc400078e000a */
[----:B------:R-:W-:-:S03]  /*49260*/  IMAD.MOV.U32 R10, RZ, RZ, R0 ;  /* 0x000000ffff0a7224 */ /* 0x000fc600078e0000 */
[----:B------:R-:W-:Y:S04]  /*49270*/  STL.64 [R1+0x1d30], R28 ;  /* 0x001d301c01007387 */ /* 0x000fe80000100a00 */
[----:B------:R-:W-:Y:S04]  /*49280*/  STL.64 [R1+0x1d38], R10 ;  /* 0x001d380a01007387 */ /* 0x000fe80000100a00 */
[----:B------:R-:W3:Y:S04]  /*49290*/  LDL.LU R21, [R1+0x138] ;  /* 0x0001380001157983 */ /* 0x000ee80000300800 */
[----:B------:R-:W3:Y:S04]  /*492a0*/  LDL.LU R20, [R1+0x13c] ;  /* 0x00013c0001147983 */ /* 0x000ee80000300800 */
[----:B------:R-:W2:Y:S04]  /*492b0*/  @P2 LDG.E.U16 R8, desc[UR6][R10.64] ;  /* 0x000000060a082981 */ /* 0x000ea8000c1e1500 */
[----:B------:R-:W3:Y:S04]  /*492c0*/  LDL.LU R23, [R1+0x140] ;  /* 0x0001400001177983 */ /* 0x000ee80000300800 */
[----:B------:R-:W3:Y:S04]  /*492d0*/  LDL.LU R22, [R1+0x144] ;  /* 0x0001440001167983 */ /* 0x000ee80000300800 */
[----:B------:R-:W4:Y:S04]  /*492e0*/  LDL.LU R25, [R1+0x148] ;  /* 0x0001480001197983 */ /* 0x000f280000300800 */
[----:B------:R-:W4:Y:S04]  /*492f0*/  LDL.LU R24, [R1+0x14c] ;  /* 0x00014c0001187983 */ /* 0x000f280000300800 */
[----:B-1----:R-:W4:Y:S04]  /*49300*/  LDL.LU R27, [R1+0x150] ;  /* 0x00015000011b7983 */ /* 0x002f280000300800 */
[----:B------:R-:W4:Y:S04]  /*49310*/  @P2 LDG.E.U16 R12, desc[UR6][R28.64] ;  /* 0x000000061c0c2981 */ /* 0x000f28000c1e1500 */
[----:B------:R-:W4:Y:S04]  /*49320*/  LDL.LU R26, [R1+0x154] ;  /* 0x00015400011a7983 */ /* 0x000f280000300800 */
[----:B------:R0:W-:Y:S04]  /*49330*/  STL [R1+0x2d74], R17 ;  /* 0x002d741101007387 */ /* 0x0001e80000100800 */
[----:B0-----:R-:W4:Y:S04]  /*49340*/  LDL.LU R17, [R1+0x118] ;  /* 0x0001180001117983 */ /* 0x001f280000300800 */
[----:B------:R-:W4:Y:S04]  /*49350*/  LDL.LU R16, [R1+0x11c] ;  /* 0x00011c0001107983 */ /* 0x000f280000300800 */
[----:B------:R-:W4:Y:S04]  /*49360*/  LDL.LU R14, [R1+0x120] ;  /* 0x00012000010e7983 */ /* 0x000f280000300800 */
[----:B------:R-:W4:Y:S04]  /*49370*/  LDL.LU R11, [R1+0x124] ;  /* 0x00012400010b7983 */ /* 0x000f280000300800 */
[----:B------:R-:W4:Y:S04]  /*49380*/  LDL.LU R10, [R1+0x128] ;  /* 0x00012800010a7983 */ /* 0x000f280000300800 */
[----:B--2---:R0:W-:Y:S04]  /*49390*/  STL [R1+0x2d70], R8 ;  /* 0x002d700801007387 */ /* 0x0041e80000100800 */
[----:B---3--:R-:W2:Y:S04]  /*493a0*/  @P4 LDG.E.U16 R93, desc[UR6][R22.64] ;  /* 0x00000006165d4981 */ /* 0x008ea8000c1e1500 */
[----:B----4-:R-:W3:Y:S04]  /*493b0*/  @P4 LDG.E.U16 R92, desc[UR6][R24.64] ;  /* 0x00000006185c4981 */ /* 0x010ee8000c1e1500 */
[----:B------:R-:W4:Y:S04]  /*493c0*/  @P4 LDG.E.U16 R33, desc[UR6][R26.64] ;  /* 0x000000061a214981 */ /* 0x000f28000c1e1500 */
[----:B0-----:R-:W4:Y:S04]  /*493d0*/  LDL.LU R8, [R1+0x12c] ;  /* 0x00012c0001087983 */ /* 0x001f280000300800 */
[----:B------:R-:W4:Y:S04]  /*493e0*/  LDL.LU R4, [R1+0x130] ;  /* 0x0001300001047983 */ /* 0x000f280000300800 */
[----:B------:R-:W4:Y:S04]  /*493f0*/  LDL.LU R0, [R1+0x134] ;  /* 0x0001340001007983 */ /* 0x000f280000300800 */
[----:B------:R-:W4:Y:S04]  /*49400*/  LDL.LU.64 R28, [R1+0x4290] ;  /* 0x00429000011c7983 */ /* 0x000f280000300a00 */
[----:B------:R0:W-:Y:S04]  /*49410*/  @P2 STL [R1+0x2d6c], R12 ;  /* 0x002d6c0c01002387 */ /* 0x0001e80000100800 */
[----:B0-----:R-:W4:Y:S04]  /*49420*/  LDL.LU R12, [R1+0x4288] ;  /* 0x00428800010c7983 */ /* 0x001f280000300800 */
[----:B------:R-:W4:Y:S04]  /*49430*/  LDL.LU.64 R2, [R1+0x4280] ;  /* 0x0042800001027983 */ /* 0x000f280000300a00 */
[----:B------:R0:W-:Y:S04]  /*49440*/  @P2 STL [R1+0x2d68], R9 ;  /* 0x002d680901002387 */ /* 0x0001e80000100800 */
[----:B0-----:R-:W4:Y:S04]  /*49450*/  LDL.LU R9, [R1+0x4278] ;  /* 0x0042780001097983 */ /* 0x001f280000300800 */
[----:B------:R-:W4:Y:S04]  /*49460*/  LDL.LU.64 R18, [R1+0x4270] ;  /* 0x0042700001127983 */ /* 0x000f280000300a00 */
[----:B------:R0:W-:Y:S01]  /*49470*/  @P2 STL [R1+0x2d64], R32 ;  /* 0x002d642001002387 */ /* 0x0001e20000100800 */
[----:B------:R-:W-:-:S03]  /*49480*/  ISETP.GT.AND P5, PT, R6, 0x16, PT ;  /* 0x000000160600780c */ /* 0x000fc60003fa4270 */
[----:B------:R-:W-:Y:S04]  /*49490*/  STL.64 [R1+0x1d00], R20 ;  /* 0x001d001401007387 */ /* 0x000fe80000100a00 */
[----:B------:R-:W-:Y:S04]  /*494a0*/  STL.64 [R1+0x1d08], R22 ;  /* 0x001d081601007387 */ /* 0x000fe80000100a00 */
[----:B------:R-:W-:Y:S04]  /*494b0*/  STL.64 [R1+0x1d10], R24 ;  /* 0x001d101801007387 */ /* 0x000fe80000100a00 */
[----:B------:R-:W-:Y:S01]  /*494c0*/  STL.64 [R1+0x1d18], R26 ;  /* 0x001d181a01007387 */ /* 0x000fe20000100a00 */
[----:B0-----:R-:W-:-:S03]  /*494d0*/  IMAD.MOV.U32 R32, RZ, RZ, R16 ;  /* 0x000000ffff207224 */ /* 0x001fc600078e0010 */
[----:B--2---:R-:W-:Y:S04]  /*494e0*/  @P4 STL [R1+0x2d58], R93 ;  /* 0x002d585d01004387 */ /* 0x004fe80000100800 */
[----:B---3--:R-:W-:Y:S04]  /*494f0*/  @P4 STL [R1+0x2d5c], R92 ;  /* 0x002d5c5c01004387 */ /* 0x008fe80000100800 */
[----:B----4-:R0:W-:Y:S01]  /*49500*/  @P4 STL [R1+0x2d60], R33 ;  /* 0x002d602101004387 */ /* 0x0101e20000100800 */
[----:B------:R-:W-:Y:S02]  /*49510*/  IMAD.MOV.U32 R16, RZ, RZ, R0 ;  /* 0x000000ffff107224 */ /* 0x000fe400078e0000 */
[----:B0-----:R-:W-:-:S02]  /*49520*/  IMAD.MOV.U32 R33, RZ, RZ, R17 ;  /* 0x000000ffff217224 */ /* 0x001fc400078e0011 */
[----:B------:R-:W-:Y:S02]  /*49530*/  IMAD.MOV.U32 R17, RZ, RZ, R4 ;  /* 0x000000ffff117224 */ /* 0x000fe400078e0004 */
[----:B------:R-:W-:Y:S02]  /*49540*/  IMAD.MOV.U32 R92, RZ, RZ, R11 ;  /* 0x000000ffff5c7224 */ /* 0x000fe400078e000b */
[----:B------:R-:W-:Y:S02]  /*49550*/  IMAD.MOV.U32 R11, RZ, RZ, R10 ;  /* 0x000000ffff0b7224 */ /* 0x000fe400078e000a */
[----:B------:R-:W-:-:S05]  /*49560*/  IMAD.MOV.U32 R10, RZ, RZ, R8 ;  /* 0x000000ffff0a7224 */ /* 0x000fca00078e0008 */
[----:B------:R-:W2:Y:S04]  /*49570*/  @P5 LDG.E.U16 R2, desc[UR6][R10.64] ;  /* 0x000000060a025981 */ /* 0x000ea8000c1e1500 */
[----:B------:R-:W3:Y:S04]  /*49580*/  @P5 LDG.E.U16 R9, desc[UR6][R16.64] ;  /* 0x0000000610095981 */ /* 0x000ee8000c1e1500 */
[----:B------:R-:W4:Y:S01]  /*49590*/  @P4 LDG.E.U16 R18, desc[UR6][R20.64] ;  /* 0x0000000614124981 */ /* 0x000f22000c1e1500 */
[----:B------:R-:W-:-:S03]  /*495a0*/  IMAD.MOV.U32 R93, RZ, RZ, R14 ;  /* 0x000000ffff5d7224 */ /* 0x000fc600078e000e */
[----:B------:R-:W-:Y:S04]  /*495b0*/  STL.64 [R1+0x1ce0], R32 ;  /* 0x001ce02001007387 */ /* 0x000fe80000100a00 */
[----:B------:R-:W-:Y:S04]  /*495c0*/  STL.64 [R1+0x1ce8], R92 ;  /* 0x001ce85c01007387 */ /* 0x000fe80000100a00 */
[----:B------:R-:W-:Y:S04]  /*495d0*/  STL.64 [R1+0x1cf0], R10 ;  /* 0x001cf00a01007387 */ /* 0x000fe80000100a00 */
[----:B------:R-:W-:Y:S04]  /*495e0*/  STL.64 [R1+0x1cf8], R16 ;  /* 0x001cf81001007387 */ /* 0x000fe80000100a00 */
[----:B------:R-:W2:Y:S04]  /*495f0*/  @P5 LDG.E.U16 R12, desc[UR6][R92.64] ;  /* 0x000000065c0c5981 */ /* 0x000ea8000c1e1500 */
        /* <DEDUP_REMOVED lines=8> */
[----:B----4-:R0:W-:Y:S04]  /*49680*/  STL [R1+0x2d54], R18 ;  /* 0x002d541201007387 */ /* 0x0101e80000100800 */
[----:B0-----:R-:W4:Y:S04]  /*49690*/  LDL.LU R18, [R1+0xd8] ;  /* 0x0000d80001127983 */ /* 0x001f280000300800 */
[----:B------:R-:W4:Y:S04]  /*496a0*/  LDL.LU R17, [R1+0xdc] ;  /* 0x0000dc0001117983 */ /* 0x000f280000300800 */
[----:B---3--:R0:W-:Y:S04]  /*496b0*/  STL [R1+0x2d50], R9 ;  /* 0x002d500901007387 */ /* 0x0081e80000100800 */
[----:B0-----:R-:W3:Y:S04]  /*496c0*/  LDL.LU R9, [R1+0xe0] ;  /* 0x0000e00001097983 */ /* 0x001ee80000300800 */
[----:B------:R-:W3:Y:S04]  /*496d0*/  LDL.LU R8, [R1+0xe4] ;  /* 0x0000e40001087983 */ /* 0x000ee80000300800 */
[----:B------:R-:W3:Y:S04]  /*496e0*/  LDL.LU R16, [R1+0xe8] ;  /* 0x0000e80001107983 */ /* 0x000ee80000300800 */
[----:B------:R-:W3:Y:S04]  /*496f0*/  LDL.LU R14, [R1+0xec] ;  /* 0x0000ec00010e7983 */ /* 0x000ee80000300800 */
[----:B------:R-:W3:Y:S04]  /*49700*/  LDL.LU R4, [R1+0xf0] ;  /* 0x0000f00001047983 */ /* 0x000ee80000300800 */
[----:B------:R-:W3:Y:S04]  /*49710*/  LDL.LU R0, [R1+0xf4] ;  /* 0x0000f40001007983 */ /* 0x000ee80000300800 */
[----:B------:R-:W3:Y:S04]  /*49720*/  LDL.LU.64 R10, [R1+0x4268] ;  /* 0x00426800010a7983 */ /* 0x000ee80000300a00 */
[----:B--2---:R0:W-:Y:S04]  /*49730*/  STL [R1+0x2d4c], R2 ;  /* 0x002d4c0201007387 */ /* 0x0041e80000100800 */
[----:B0-----:R-:W2:Y:S04]  /*49740*/  LDL.LU R2, [R1+0x4260] ;  /* 0x0042600001027983 */ /* 0x001ea80000300800 */
[----:B------:R-:W2:Y:S01]  /*49750*/  LDL.LU.64 R92, [R1+0x4258] ;  /* 0x00425800015c7983 */ /* 0x000ea20000300a00 */
[----:B------:R-:W-:-:S02]  /*49760*/  ISETP.GT.AND P2, PT, R6, 0x17, PT ;  /* 0x000000170600780c */ /* 0x000fc40003f44270 */
[----:B------:R-:W-:-:S11]  /*49770*/  PRMT R7, RZ, 0x7610, R7 ;  /* 0x00007610ff077816 */ /* 0x000fd60000000007 */
[----:B------:R-:W4:Y:S04]  /*49780*/  @P2 LDG.E.U16 R7, desc[UR6][R26.64] ;  /* 0x000000061a072981 */ /* 0x000f28000c1e1500 */
[----:B---3--:R4:W3:Y:S04]  /*49790*/  @P5 LDG.E.U16 R11, desc[UR6][R32.64] ;  /* 0x00000006200b5981 */ /* 0x0088e8000c1e1500 */
[----:B------:R0:W-:Y:S01]  /*497a0*/  STL [R1+0x2d48], R12 ;  /* 0x002d480c01007387 */ /* 0x0001e20000100800 */
[----:B------:R-:W-:-:S03]  /*497b0*/  ISETP.GT.AND P4, PT, R6, 0x18, PT ;  /* 0x000000180600780c */ /* 0x000fc60003f84270 */
[----:B------:R-:W3:Y:S04]  /*497c0*/  @P2 LDG.E.U16 R19, desc[UR6][R20.64] ;  /* 0x0000000614132981 */ /* 0x000ee8000c1e1500 */
[----:B0-----:R-:W3:Y:S04]  /*497d0*/  LDL.LU R12, [R1+0x4250] ;  /* 0x00425000010c7983 */ /* 0x001ee80000300800 */
[----:B--2---:R-:W2:Y:S04]  /*497e0*/  @P2 LDG.E.U16 R93, desc[UR6][R22.64] ;  /* 0x00000006165d2981 */ /* 0x004ea8000c1e1500 */
[----:B------:R-:W2:Y:S01]  /*497f0*/  @P2 LDG.E.U16 R92, desc[UR6][R24.64] ;  /* 0x00000006185c2981 */ /* 0x000ea2000c1e1500 */
[----:B----4-:R-:W-:-:S02]  /*49800*/  IMAD.MOV.U32 R32, RZ, RZ, R17 ;  /* 0x000000ffff207224 */ /* 0x010fc400078e0011 */
[----:B------:R-:W-:Y:S02]  /*49810*/  IMAD.MOV.U32 R33, RZ, RZ, R18 ;  /* 0x000000ffff217224 */ /* 0x000fe400078e0012 */
[----:B------:R-:W-:Y:S01]  /*49820*/  IMAD.MOV.U32 R17, RZ, RZ, R4 ;  /* 0x000000ffff117224 */ /* 0x000fe200078e0004 */
[----:B------:R-:W-:Y:S02]  /*49830*/  ISETP.GT.AND P5, PT, R6, 0x19, PT ;  /* 0x000000190600780c */ /* 0x000fe40003fa4270 */
[----:B------:R-:W-:Y:S01]  /*49840*/  PRMT R13, RZ, 0x7610, R13 ;  /* 0x00007610ff0d7816 */ /* 0x000fe2000000000d */
[----:B------:R-:W4:Y:S01]  /*49850*/  @P4 LDG.E.U16 R10, desc[UR6][R8.64] ;  /* 0x00000006080a4981 */ /* 0x000f22000c1e1500 */
[----:B------:R-:W-:-:S04]  /*49860*/  PRMT R39, RZ, 0x7610, R39 ;  /* 0x00007610ff277816 */ /* 0x000fc80000000027 */
[----:B------:R-:W2:Y:S04]  /*49870*/  @P4 LDG.E.U16 R13, desc[UR6][R32.64] ;  /* 0x00000006200d4981 */ /* 0x000ea8000c1e1500 */
[----:B---3--:R0:W-:Y:S04]  /*49880*/  STL [R1+0x2d44], R11 ;  /* 0x002d440b01007387 */ /* 0x0081e80000100800 */
[----:B0-----:R-:W3:Y:S04]  /*49890*/  LDL.LU R11, [R1+0x424c] ;  /* 0x00424c00010b7983 */ /* 0x001ee80000300800 */
[----:B------:R-:W-:Y:S04]  /*498a0*/  STL.64 [R1+0x1cc0], R20 ;  /* 0x001cc01401007387 */ /* 0x000fe80000100a00 */
[----:B------:R-:W-:Y:S04]  /*498b0*/  STL.64 [R1+0x1cc8], R22 ;  /* 0x001cc81601007387 */ /* 0x000fe80000100a00 */
[----:B------:R-:W-:Y:S04]  /*498c0*/  STL.64 [R1+0x1cd0], R24 ;  /* 0x001cd01801007387 */ /* 0x000fe80000100a00 */
[----:B------:R-:W-:Y:S04]  /*498d0*/  STL.64 [R1+0x1cd8], R26 ;  /* 0x001cd81a01007387 */ /* 0x000fe80000100a00 */
[----:B------:R0:W-:Y:S04]  /*498e0*/  STL [R1+0x2d40], R7 ;  /* 0x002d400701007387 */ /* 0x0001e80000100800 */
[----:B0-----:R-:W3:Y:S04]  /*498f0*/  LDL.LU R7, [R1+0x4248] ;  /* 0x0042480001077983 */ /* 0x001ee80000300800 */
[----:B--2---:R0:W-:Y:S04]  /*49900*/  STL [R1+0x2d38], R93 ;  /* 0x002d385d01007387 */ /* 0x0041e80000100800 */
[----:B------:R1:W-:Y:S04]  /*49910*/  STL [R1+0x2d3c], R92 ;  /* 0x002d3c5c01007387 */ /* 0x0003e80000100800 */
[----:B------:R-:W-:Y:S04]  /*49920*/  STL.64 [R1+0x1ca0], R32 ;  /* 0x001ca02001007387 */ /* 0x000fe80000100a00 */
[----:B------:R-:W-:Y:S01]  /*49930*/  STL.64 [R1+0x1ca8], R8 ;  /* 0x001ca80801007387 */ /* 0x000fe20000100a00 */
[----:B0-----:R-:W-:-:S02]  /*49940*/  IMAD.MOV.U32 R93, RZ, RZ, R16 ;  /* 0x000000ffff5d7224 */ /* 0x001fc400078e0010 */
[----:B-1----:R-:W-:Y:S02]  /*49950*/  IMAD.MOV.U32 R92, RZ, RZ, R14 ;  /* 0x000000ffff5c7224 */ /* 0x002fe400078e000e */
[----:B------:R-:W-:-:S03]  /*49960*/  IMAD.MOV.U32 R16, RZ, RZ, R0 ;  /* 0x000000ffff107224 */ /* 0x000fc600078e0000 */
[----:B------:R-:W-:Y:S04]  /*49970*/  STL.64 [R1+0x1cb0], R92 ;  /* 0x001cb05c01007387 */ /* 0x000fe80000100a00 */
[----:B------:R0:W-:Y:S04]  /*49980*/  STL.64 [R1+0x1cb8], R16 ;  /* 0x001cb81001007387 */ /* 0x0001e80000100a00 */
[----:B------:R-:W2:Y:S04]  /*49990*/  LDL.LU R21, [R1+0xb8] ;  /* 0x0000b80001157983 */ /* 0x000ea80000300800 */
[----:B------:R-:W2:Y:S04]  /*499a0*/  LDL.LU R20, [R1+0xbc] ;  /* 0x0000bc0001147983 */ /* 0x000ea80000300800 */
[----:B------:R-:W3:Y:S04]  /*499b0*/  LDL.LU R23, [R1+0xc0] ;  /* 0x0000c00001177983 */ /* 0x000ee80000300800 */
[----:B------:R-:W3:Y:S04]  /*499c0*/  @P4 LDG.E.U16 R5, desc[UR6][R16.64] ;  /* 0x0000000610054981 */ /* 0x000ee8000c1e1500 */
[----:B------:R-:W4:Y:S04]  /*499d0*/  LDL.LU R22, [R1+0xc4] ;  /* 0x0000c40001167983 */ /* 0x000f280000300800 */
[----:B------:R-:W4:Y:S04]  /*499e0*/  LDL.LU R25, [R1+0xc8] ;  /* 0x0000c80001197983 */ /* 0x000f280000300800 */
[----:B------:R-:W4:Y:S04]  /*499f0*/  LDL.LU R24, [R1+0xcc] ;  /* 0x0000cc0001187983 */ /* 0x000f280000300800 */
[----:B------:R-:W4:Y:S04]  /*49a00*/  LDL.LU R27, [R1+0xd0] ;  /* 0x0000d000011b7983 */ /* 0x000f280000300800 */
[----:B------:R-:W4:Y:S04]  /*49a10*/  LDL.LU R26, [R1+0xd4] ;  /* 0x0000d400011a7983 */ /* 0x000f280000300800 */
[----:B------:R-:W4:Y:S04]  /*49a20*/  @P4 LDG.E.U16 R3, desc[UR6][R92.64] ;  /* 0x000000065c034981 */ /* 0x000f28000c1e1500 */
[----:B0-----:R-:W4:Y:S04]  /*49a30*/  LDL.LU R17, [R1+0x98] ;  /* 0x0000980001117983 */ /* 0x001f280000300800 */
[----:B------:R-:W4:Y:S04]  /*49a40*/  LDL.LU R16, [R1+0x9c] ;  /* 0x00009c0001107983 */ /* 0x000f280000300800 */
[----:B------:R0:W-:Y:S04]  /*49a50*/  STL [R1+0x2d34], R19 ;  /* 0x002d341301007387 */ /* 0x0001e80000100800 */
[----:B0-----:R-:W4:Y:S04]  /*49a60*/  LDL.LU R19, [R1+0xa0] ;  /* 0x0000a00001137983 */ /* 0x001f280000300800 */
[----:B------:R-:W4:Y:S04]  /*49a70*/  LDL.LU R18, [R1+0xa4] ;  /* 0x0000a40001127983 */ /* 0x000f280000300800 */
[----:B--2---:R0:W2:Y:S04]  /*49a80*/  @P5 LDG.E.U16 R29, desc[UR6][R20.64] ;  /* 0x00000006141d5981 */ /* 0x0040a8000c1e1500 */
[----:B---3--:R1:W-:Y:S04]  /*49a90*/  STL [R1+0x2d30], R5 ;  /* 0x002d300501007387 */ /* 0x0083e80000100800 */
[----:B----4-:R-:W3:Y:S04]  /*49aa0*/  @P5 LDG.E.U16 R28, desc[UR6][R22.64] ;  /* 0x00000006161c5981 */ /* 0x010ee8000c1e1500 */
[----:B------:R-:W4:Y:S04]  /*49ab0*/  @P5 LDG.E.U16 R40, desc[UR6][R24.64] ;  /* 0x0000000618285981 */ /* 0x000f28000c1e1500 */
[----:B------:R-:W2:Y:S04]  /*49ac0*/  @P5 LDG.E.U16 R39, desc[UR6][R26.64] ;  /* 0x000000061a275981 */ /* 0x000ea8000c1e1500 */
[----:B-1----:R-:W3:Y:S04]  /*49ad0*/  LDL.LU R5, [R1+0xa8] ;  /* 0x0000a80001057983 */ /* 0x002ee80000300800 */
[----:B------:R-:W3:Y:S04]  /*49ae0*/  LDL.LU R4, [R1+0xac] ;  /* 0x0000ac0001047983 */ /* 0x000ee80000300800 */
[----:B------:R-:W0:Y:S04]  /*49af0*/  LDL.LU R14, [R1+0xb0] ;  /* 0x0000b000010e7983 */ /* 0x000e280000300800 */
[----:B------:R-:W4:Y:S04]  /*49b00*/  LDL.LU R0, [R1+0xb4] ;  /* 0x0000b40001007983 */ /* 0x000f280000300800 */
[----:B------:R-:W4:Y:S04]  /*49b10*/  LDL.LU.64 R92, [R1+0x4240] ;  /* 0x00424000015c7983 */ /* 0x000f280000300a00 */
[----:B------:R1:W-:Y:S01]  /*49b20*/  STL [R1+0x2d2c], R3 ;  /* 0x002d2c0301007387 */ /* 0x0003e20000100800 */
[----:B------:R-:W-:-:S03]  /*49b30*/  ISETP.GT.AND P2, PT, R6, 0x1a, PT ;  /* 0x0000001a0600780c */ /* 0x000fc60003f44270 */
[----:B-1----:R-:W4:Y:S04]  /*49b40*/  LDL.LU R3, [R1+0x4238] ;  /* 0x0042380001037983 */ /* 0x002f280000300800 */
[----:B------:R-:W4:Y:S04]  /*49b50*/  LDL.LU.64 R8, [R1+0x4230] ;  /* 0x0042300001087983 */ /* 0x000f280000300a00 */
[----:B------:R1:W-:Y:S01]  /*49b60*/  STL [R1+0x2d28], R10 ;  /* 0x002d280a01007387 */ /* 0x0003e20000100800 */
[----:B------:R-:W-:-:S03]  /*49b70*/  PRMT R36, RZ, 0x7610, R36 ;  /* 0x00007610ff247816 */ /* 0x000fc60000000024 */
[----:B------:R-:W4:Y:S04]  /*49b80*/  @P2 LDG.E.U16 R41, desc[UR6][R18.64] ;  /* 0x0000000612292981 */ /* 0x000f28000c1e1500 */
[----:B-1----:R-:W4:Y:S04]  /*49b90*/  LDL.LU R10, [R1+0x4228] ;  /* 0x00422800010a7983 */ /* 0x002f280000300800 */
[----:B------:R1:W-:Y:S04]  /*49ba0*/  STL [R1+0x2d24], R13 ;  /* 0x002d240d01007387 */ /* 0x0003e80000100800 */
[----:B-1----:R-:W4:Y:S04]  /*49bb0*/  LDL.LU R13, [R1+0x4224] ;  /* 0x00422400010d7983 */ /* 0x002f280000300800 */
[----:B------:R0:W-:Y:S04]  /*49bc0*/  STL.64 [R1+0x1c80], R20 ;  /* 0x001c801401007387 */ /* 0x0001e80000100a00 */
[----:B------:R-:W-:Y:S04]  /*49bd0*/  STL.64 [R1+0x1c88], R22 ;  /* 0x001c881601007387 */ /* 0x000fe80000100a00 */
[----:B------:R-:W-:Y:S04]  /*49be0*/  STL.64 [R1+0x1c90], R24 ;  /* 0x001c901801007387 */ /* 0x000fe80000100a00 */
[----:B------:R-:W-:Y:S04]  /*49bf0*/  STL.64 [R1+0x1c98], R26 ;  /* 0x001c981a01007387 */ /* 0x000fe80000100a00 */
[----:B--2---:R1:W-:Y:S04]  /*49c00*/  STL [R1+0x2d20], R39 ;  /* 0x002d202701007387 */ /* 0x0043e80000100800 */
[----:B---3--:R-:W2:Y:S01]  /*49c10*/  @P2 LDG.E.U16 R36, desc[UR6][R4.64] ;  /* 0x0000000604242981 */ /* 0x008ea2000c1e1500 */
[----:B0-----:R-:W-:-:S02]  /*49c20*/  IMAD.MOV.U32 R21, RZ, RZ, R14 ;  /* 0x000000ffff157224 */ /* 0x001fc400078e000e */
[----:B----4-:R-:W-:Y:S01]  /*49c30*/  IMAD.MOV.U32 R20, RZ, RZ, R0 ;  /* 0x000000ffff147224 */ /* 0x010fe200078e0000 */
[----:B-1----:R-:W3:Y:S04]  /*49c40*/  LDL.LU R39, [R1+0x4220] ;  /* 0x0042200001277983 */ /* 0x002ee80000300800 */
[----:B------:R-:W-:Y:S04]  /*49c50*/  STL.64 [R1+0x1c60], R16 ;  /* 0x001c601001007387 */ /* 0x000fe80000100a00 */
[----:B------:R-:W-:Y:S04]  /*49c60*/  STL.64 [R1+0x1c68], R18 ;  /* 0x001c681201007387 */ /* 0x000fe80000100a00 */
[----:B------:R-:W-:Y:S04]  /*49c70*/  STL.64 [R1+0x1c70], R4 ;  /* 0x001c700401007387 */ /* 0x000fe80000100a00 */
[----:B------:R-:W4:Y:S04]  /*49c80*/  @P2 LDG.E.U16 R15, desc[UR6][R20.64] ;  /* 0x00000006140f2981 */ /* 0x000f28000c1e1500 */
[----:B------:R-:W-:Y:S04]  /*49c90*/  STL.64 [R1+0x1c78], R20 ;  /* 0x001c781401007387 */ /* 0x000fe80000100a00 */
[----:B------:R-:W2:Y:S04]  /*49ca0*/  LDL.LU R27, [R1+0x78] ;  /* 0x00007800011b7983 */ /* 0x000ea80000300800 */
[----:B------:R-:W2:Y:S04]  /*49cb0*/  LDL.LU R26, [R1+0x7c] ;  /* 0x00007c00011a7983 */ /* 0x000ea80000300800 */
[----:B------:R0:W-:Y:S04]  /*49cc0*/  STL [R1+0x2d14], R29 ;  /* 0x002d141d01007387 */ /* 0x0001e80000100800 */
[----:B0-----:R-:W3:Y:S04]  /*49cd0*/  LDL.LU R29, [R1+0x80] ;  /* 0x00008000011d7983 */ /* 0x001ee80000300800 */
[----:B------:R0:W-:Y:S04]  /*49ce0*/  STL [R1+0x2d18], R28 ;  /* 0x002d181c01007387 */ /* 0x0001e80000100800 */
[----:B0-----:R-:W3:Y:S04]  /*49cf0*/  LDL.LU R28, [R1+0x84] ;  /* 0x00008400011c7983 */ /* 0x001ee80000300800 */
        /* <DEDUP_REMOVED lines=8> */
[----:B------:R-:W3:Y:S01]  /*49d80*/  LDL.LU R21, [R1+0x64] ;  /* 0x0000640001157983 */ /* 0x000ee20000300800 */
[----:B------:R-:W-:-:S02]  /*49d90*/  PRMT R42, RZ, 0x7610, R42 ;  /* 0x00007610ff2a7816 */ /* 0x000fc4000000002a */
[----:B------:R-:W-:Y:S02]  /*49da0*/  ISETP.GT.AND P4, PT, R6, 0x1b, PT ;  /* 0x0000001b0600780c */ /* 0x000fe40003f84270 */
[----:B------:R-:W-:Y:S02]  /*49db0*/  PRMT R31, RZ, 0x7610, R31 ;  /* 0x00007610ff1f7816 */ /* 0x000fe4000000001f */
[----:B------:R-:W-:Y:S01]  /*49dc0*/  PRMT R30, RZ, 0x7610, R30 ;  /* 0x00007610ff1e7816 */ /* 0x000fe2000000001e */
[----:B------:R-:W3:Y:S01]  /*49dd0*/  @P2 LDG.E.U16 R42, desc[UR6][R16.64] ;  /* 0x00000006102a2981 */ /* 0x000ee2000c1e1500 */
[----:B------:R-:W-:Y:S02]  /*49de0*/  PRMT R35, RZ, 0x7610, R35 ;  /* 0x00007610ff237816 */ /* 0x000fe40000000023 */
[----:B------:R-:W-:Y:S01]  /*49df0*/  PRMT R34, RZ, 0x7610, R34 ;  /* 0x00007610ff227816 */ /* 0x000fe20000000022 */
[----:B----4-:R0:W-:Y:S04]  /*49e00*/  STL [R1+0x2d10], R15 ;  /* 0x002d100f01007387 */ /* 0x0101e80000100800 */
[----:B--2---:R-:W2:Y:S04]  /*49e10*/  @P4 LDG.E.U16 R35, desc[UR6][R26.64] ;  /* 0x000000061a234981 */ /* 0x004ea8000c1e1500 */
[----:B0-----:R-:W4:Y:S04]  /*49e20*/  LDL.LU R15, [R1+0x68] ;  /* 0x00006800010f7983 */ /* 0x001f280000300800 */
[----:B------:R-:W4:Y:S04]  /*49e30*/  LDL.LU R14, [R1+0x6c] ;  /* 0x00006c00010e7983 */ /* 0x000f280000300800 */
[----:B------:R-:W2:Y:S04]  /*49e40*/  LDL.LU R20, [R1+0x70] ;  /* 0x0000700001147983 */ /* 0x000ea80000300800 */
[----:B------:R-:W2:Y:S04]  /*49e50*/  LDL.LU R0, [R1+0x74] ;  /* 0x0000740001007983 */ /* 0x000ea80000300800 */
[----:B------:R-:W2:Y:S04]  /*49e60*/  LDL.LU.64 R4, [R1+0x4218] ;  /* 0x0042180001047983 */ /* 0x000ea80000300a00 */
[----:B------:R0:W-:Y:S04]  /*49e70*/  STL [R1+0x2d0c], R36 ;  /* 0x002d0c2401007387 */ /* 0x0001e80000100800 */
[----:B0-----:R-:W2:Y:S04]  /*49e80*/  LDL.LU R36, [R1+0x4210] ;  /* 0x0042100001247983 */ /* 0x001ea80000300800 */
[----:B------:R-:W2:Y:S04]  /*49e90*/  LDL.LU.64 R18, [R1+0x4208] ;  /* 0x0042080001127983 */ /* 0x000ea80000300a00 */
[----:B------:R-:W2:Y:S04]  /*49ea0*/  LDL.LU.64 R16, [R1+0x4200] ;  /* 0x0042000001107983 */ /* 0x000ea80000300a00 */
[----:B------:R0:W-:Y:S04]  /*49eb0*/  STL [R1+0x2d08], R41 ;  /* 0x002d082901007387 */ /* 0x0001e80000100800 */
[----:B---3--:R-:W3:Y:S04]  /*49ec0*/  @P4 LDG.E.U16 R31, desc[UR6][R32.64] ;  /* 0x00000006201f4981 */ /* 0x008ee8000c1e1500 */
[----:B------:R-:W2:Y:S01]  /*49ed0*/  @P4 LDG.E.U16 R34, desc[UR6][R28.64] ;  /* 0x000000061c224981 */ /* 0x000ea2000c1e1500 */
[----:B0-----:R-:W-:-:S02]  /*49ee0*/  IMAD.MOV.U32 R41, RZ, RZ, R40 ;  /* 0x000000ffff297224 */ /* 0x001fc400078e0028 */
[----:B------:R-:W-:-:S05]  /*49ef0*/  IMAD.MOV.U32 R40, RZ, RZ, R25 ;  /* 0x000000ffff287224 */ /* 0x000fca00078e0019 */
[----:B------:R-:W2:Y:S04]  /*49f00*/  @P4 LDG.E.U16 R30, desc[UR6][R40.64] ;  /* 0x00000006281e4981 */ /* 0x000ea8000c1e1500 */
[----:B------:R-:W-:Y:S04]  /*49f10*/  STL.64 [R1+0x1c40], R26 ;  /* 0x001c401a01007387 */ /* 0x000fe80000100a00 */
[----:B------:R-:W-:Y:S01]  /*49f20*/  STL.64 [R1+0x1c48], R28 ;  /* 0x001c481c01007387 */ /* 0x000fe20000100a00 */
[----:B------:R-:W-:-:S03]  /*49f30*/  ISETP.GT.AND P5, PT, R6, 0x1c, PT ;  /* 0x0000001c0600780c */ /* 0x000fc60003fa4270 */
[----:B------:R-:W-:Y:S04]  /*49f40*/  STL.64 [R1+0x1c50], R32 ;  /* 0x001c502001007387 */ /* 0x000fe80000100a00 */
[----:B------:R-:W-:Y:S01]  /*49f50*/  STL.64 [R1+0x1c58], R40 ;  /* 0x001c582801007387 */ /* 0x000fe20000100a00 */
[----:B------:R-:W-:-:S03]  /*49f60*/  PRMT R46, RZ, 0x7610, R46 ;  /* 0x00007610ff2e7816 */ /* 0x000fc6000000002e */
[----:B---3--:R-:W-:Y:S04]  /*49f70*/  STL [R1+0x2cfc], R31 ;  /* 0x002cfc1f01007387 */ /* 0x008fe80000100800 */
[----:B--2---:R-:W-:Y:S04]  /*49f80*/  STL [R1+0x2d00], R30 ;  /* 0x002d001e01007387 */ /* 0x004fe80000100800 */
[----:B------:R-:W-:Y:S04]  /*49f90*/  STL [R1+0x2cf4], R35 ;  /* 0x002cf42301007387 */ /* 0x000fe80000100800 */
[----:B------:R0:W-:Y:S02]  /*49fa0*/  STL [R1+0x2cf8], R34 ;  /* 0x002cf82201007387 */ /* 0x0001e40000100800 */
[----:B0-----:R-:W-:-:S02]  /*49fb0*/  IMAD.MOV.U32 R34, RZ, RZ, R21 ;  /* 0x000000ffff227224 */ /* 0x001fc400078e0015 */
[----:B------:R-:W-:Y:S02]  /*49fc0*/  IMAD.MOV.U32 R21, RZ, RZ, R20 ;  /* 0x000000ffff157224 */ /* 0x000fe400078e0014 */
[----:B------:R-:W-:-:S05]  /*49fd0*/  IMAD.MOV.U32 R20, RZ, RZ, R0 ;  /* 0x000000ffff147224 */ /* 0x000fca00078e0000 */
[----:B------:R-:W2:Y:S01]  /*49fe0*/  @P5 LDG.E.U16 R46, desc[UR6][R20.64] ;  /* 0x00000006142e5981 */ /* 0x000ea2000c1e1500 */
[----:B------:R-:W-:Y:S02]  /*49ff0*/  IMAD.MOV.U32 R30, RZ, RZ, R23 ;  /* 0x000000ffff1e7224 */ /* 0x000fe400078e0017 */
[----:B------:R-:W-:Y:S01]  /*4a000*/  IMAD.MOV.U32 R31, RZ, RZ, R24 ;  /* 0x000000ffff1f7224 */ /* 0x000fe200078e0018 */
[----:B------:R-:W-:Y:S01]  /*4a010*/  PRMT R45, RZ, 0x7610, R45 ;  /* 0x00007610ff2d7816 */ /* 0x000fe2000000002d */
[----:B------:R-:W-:Y:S01]  /*4a020*/  IMAD.MOV.U32 R35, RZ, RZ, R22 ;  /* 0x000000ffff237224 */ /* 0x000fe200078e0016 */
[----:B------:R-:W-:Y:S02]  /*4a030*/  PRMT R38, RZ, 0x7610, R38 ;  /* 0x00007610ff267816 */ /* 0x000fe40000000026 */
[----:B------:R-:W-:Y:S04]  /*4a040*/  STL.64 [R1+0x1c20], R30 ;  /* 0x001c201e01007387 */ /* 0x000fe80000100a00 */
[----:B------:R-:W-:Y:S01]  /*4a050*/  STL.64 [R1+0x1c28], R34 ;  /* 0x001c282201007387 */ /* 0x000fe20000100a00 */
[----:B------:R-:W-:-:S03]  /*4a060*/  PRMT R43, RZ, 0x7610, R43 ;  /* 0x00007610ff2b7816 */ /* 0x000fc6000000002b */
[----:B----4-:R-:W-:Y:S04]  /*4a070*/  STL.64 [R1+0x1c30], R14 ;  /* 0x001c300e01007387 */ /* 0x010fe80000100a00 */
[----:B------:R-:W3:Y:S04]  /*4a080*/  @P5 LDG.E.U16 R45, desc[UR6][R14.64] ;  /* 0x000000060e2d5981 */ /* 0x000ee8000c1e1500 */
[----:B------:R-:W-:Y:S04]  /*4a090*/  STL.64 [R1+0x1c38], R20 ;  /* 0x001c381401007387 */ /* 0x000fe80000100a00 */
[----:B------:R-:W4:Y:S04]  /*4a0a0*/  LDL.LU R33, [R1+0x38] ;  /* 0x0000380001217983 */ /* 0x000f280000300800 */
[----:B------:R-:W4:Y:S04]  /*4a0b0*/  LDL.LU R32, [R1+0x3c] ;  /* 0x00003c0001207983 */ /* 0x000f280000300800 */
[----:B------:R-:W3:Y:S04]  /*4a0c0*/  @P5 LDG.E.U16 R38, desc[UR6][R34.64] ;  /* 0x0000000622265981 */ /* 0x000ee8000c1e1500 */
[----:B------:R-:W3:Y:S04]  /*4a0d0*/  LDL.LU R41, [R1+0x40] ;  /* 0x0000400001297983 */ /* 0x000ee80000300800 */
[----:B------:R-:W3:Y:S04]  /*4a0e0*/  LDL.LU R40, [R1+0x44] ;  /* 0x0000440001287983 */ /* 0x000ee80000300800 */
[----:B------:R0:W-:Y:S04]  /*4a0f0*/  STL [R1+0x2d04], R42 ;  /* 0x002d042a01007387 */ /* 0x0001e80000100800 */
[----:B------:R-:W4:Y:S04]  /*4a100*/  @P5 LDG.E.U16 R43, desc[UR6][R30.64] ;  /* 0x000000061e2b5981 */ /* 0x000f28000c1e1500 */
[----:B0-----:R-:W4:Y:S04]  /*4a110*/  LDL.LU R42, [R1+0x48] ;  /* 0x00004800012a7983 */ /* 0x001f280000300800 */
[----:B------:R-:W4:Y:S04]  /*4a120*/  LDL.LU R29, [R1+0x4c] ;  /* 0x00004c00011d7983 */ /* 0x000f280000300800 */
[----:B------:R-:W4:Y:S04]  /*4a130*/  LDL.LU R28, [R1+0x50] ;  /* 0x00005000011c7983 */ /* 0x000f280000300800 */
[----:B------:R-:W4:Y:S04]  /*4a140*/  LDL.LU R27, [R1+0x54] ;  /* 0x00005400011b7983 */ /* 0x000f280000300800 */
[----:B--2---:R0:W-:Y:S04]  /*4a150*/  STL [R1+0x2cf0], R46 ;  /* 0x002cf02e01007387 */ /* 0x0041e80000100800 */
        /* <DEDUP_REMOVED lines=9> */
[----:B------:R-:W2:Y:S04]  /*4a1f0*/  LDL.LU.64 R14, [R1+0x41f0] ;  /* 0x0041f000010e7983 */ /* 0x000ea80000300a00 */
[----:B---3--:R0:W-:Y:S01]  /*4a200*/  STL [R1+0x2cec], R45 ;  /* 0x002cec2d01007387 */ /* 0x0081e20000100800 */
[----:B------:R-:W-:-:S02]  /*4a210*/  ISETP.GT.AND P2, PT, R6, 0x1d, PT ;  /* 0x0000001d0600780c */ /* 0x000fc40003f44270 */
[----:B------:R-:W-:Y:S01]  /*4a220*/  PRMT R37, RZ, 0x7610, R37 ;  /* 0x00007610ff257816 */ /* 0x000fe20000000025 */
[----:B0-----:R-:W3:Y:S04]  /*4a230*/  LDL.LU R45, [R1+0x41e8] ;  /* 0x0041e800012d7983 */ /* 0x001ee80000300800 */
[----:B------:R-:W3:Y:S04]  /*4a240*/  LDL.LU.64 R34, [R1+0x41e0] ;  /* 0x0041e00001227983 */ /* 0x000ee80000300a00 */
[----:B------:R0:W-:Y:S01]  /*4a250*/  STL [R1+0x2ce8], R38 ;  /* 0x002ce82601007387 */ /* 0x0001e20000100800 */
[----:B------:R-:W-:-:S03]  /*4a260*/  PRMT R53, RZ, 0x7610, R53 ;  /* 0x00007610ff357816 */ /* 0x000fc60000000035 */
[----:B0-----:R-:W3:Y:S04]  /*4a270*/  LDL.LU R38, [R1+0x41d8] ;  /* 0x0041d80001267983 */ /* 0x001ee80000300800 */
[----:B------:R-:W3:Y:S04]  /*4a280*/  LDL.LU.64 R30, [R1+0x41d0] ;  /* 0x0041d000011e7983 */ /* 0x000ee80000300a00 */
[----:B----4-:R0:W-:Y:S01]  /*4a290*/  STL [R1+0x2ce4], R43 ;  /* 0x002ce42b01007387 */ /* 0x0101e20000100800 */
[----:B------:R-:W-:Y:S02]  /*4a2a0*/  PRMT R50, RZ, 0x7610, R50 ;  /* 0x00007610ff327816 */ /* 0x000fe40000000032 */
[----:B------:R-:W-:-:S02]  /*4a2b0*/  ISETP.GT.AND P4, PT, R6, 0x1e, PT ;  /* 0x0000001e0600780c */ /* 0x000fc40003f84270 */
[----:B------:R-:W-:Y:S02]  /*4a2c0*/  PRMT R52, RZ, 0x7610, R52 ;  /* 0x00007610ff347816 */ /* 0x000fe40000000034 */
[----:B------:R-:W-:Y:S01]  /*4a2d0*/  PRMT R49, RZ, 0x7610, R49 ;  /* 0x00007610ff317816 */ /* 0x000fe20000000031 */
[----:B------:R-:W4:Y:S04]  /*4a2e0*/  @P2 LDG.E.U16 R50, desc[UR6][R40.64] ;  /* 0x0000000628322981 */ /* 0x000f28000c1e1500 */
[----:B------:R-:W3:Y:S01]  /*4a2f0*/  @P2 LDG.E.U16 R52, desc[UR6][R32.64] ;  /* 0x0000000620342981 */ /* 0x000ee2000c1e1500 */
[----:B0-----:R-:W-:Y:S02]  /*4a300*/  IMAD.MOV.U32 R43, RZ, RZ, R42 ;  /* 0x000000ffff2b7224 */ /* 0x001fe400078e002a */
[----:B------:R-:W-:-:S02]  /*4a310*/  IMAD.MOV.U32 R42, RZ, RZ, R29 ;  /* 0x000000ffff2a7224 */ /* 0x000fc400078e001d */
[----:B------:R-:W-:Y:S02]  /*4a320*/  IMAD.MOV.U32 R29, RZ, RZ, R28 ;  /* 0x000000ffff1d7224 */ /* 0x000fe400078e001c */
[----:B------:R-:W-:Y:S01]  /*4a330*/  IMAD.MOV.U32 R28, RZ, RZ, R27 ;  /* 0x000000ffff1c7224 */ /* 0x000fe200078e001b */
[----:B------:R-:W3:Y:S04]  /*4a340*/  @P2 LDG.E.U16 R53, desc[UR6][R42.64] ;  /* 0x000000062a352981 */ /* 0x000ee8000c1e1500 */
[----:B------:R-:W3:Y:S01]  /*4a350*/  @P2 LDG.E.U16 R37, desc[UR6][R28.64] ;  /* 0x000000061c252981 */ /* 0x000ee2000c1e1500 */
[----:B------:R-:W-:Y:S02]  /*4a360*/  PRMT R51, RZ, 0x7610, R51 ;  /* 0x00007610ff337816 */ /* 0x000fe40000000033 */
[----:B------:R-:W-:-:S06]  /*4a370*/  PRMT R48, RZ, 0x7610, R48 ;  /* 0x00007610ff307816 */ /* 0x000fcc0000000030 */
[----:B--2---:R-:W2:Y:S04]  /*4a380*/  @P4 LDG.E.U16 R48, desc[UR6][R22.64] ;  /* 0x0000000616304981 */ /* 0x004ea8000c1e1500 */
[----:B------:R-:W2:Y:S01]  /*4a390*/  @P4 LDG.E.U16 R51, desc[UR6][R24.64] ;  /* 0x0000000618334981 */ /* 0x000ea2000c1e1500 */
[----:B------:R-:W-:Y:S02]  /*4a3a0*/  IMAD.MOV.U32 R27, RZ, RZ, R26 ;  /* 0x000000ffff1b7224 */ /* 0x000fe400078e001a */
[----:B------:R-:W-:-:S05]  /*4a3b0*/  IMAD.MOV.U32 R26, RZ, RZ, R0 ;  /* 0x000000ffff1a7224 */ /* 0x000fca00078e0000 */
[----:B------:R-:W2:Y:S04]  /*4a3c0*/  @P4 LDG.E.U16 R49, desc[UR6][R26.64] ;  /* 0x000000061a314981 */ /* 0x000ea8000c1e1500 */
[----:B------:R-:W-:Y:S04]  /*4a3d0*/  STL.64 [R1+0x1c00], R32 ;  /* 0x001c002001007387 */ /* 0x000fe80000100a00 */
[----:B------:R-:W-:Y:S04]  /*4a3e0*/  STL.64 [R1+0x1c08], R40 ;  /* 0x001c082801007387 */ /* 0x000fe80000100a00 */
[----:B------:R-:W-:Y:S04]  /*4a3f0*/  STL.64 [R1+0x1c10], R42 ;  /* 0x001c102a01007387 */ /* 0x000fe80000100a00 */
[----:B------:R0:W-:Y:S04]  /*4a400*/  STL.64 [R1+0x1c18], R28 ;  /* 0x001c181c01007387 */ /* 0x0001e80000100a00 */
[----:B0-----:R-:W2:Y:S04]  /*4a410*/  LDL.LU.64 R28, [R1+0x41c8] ;  /* 0x0041c800011c7983 */ /* 0x001ea80000300a00 */
[----:B---3--:R0:W-:Y:S04]  /*4a420*/  STL [R1+0x2ce0], R37 ;  /* 0x002ce02501007387 */ /* 0x0081e80000100800 */
[----:B0-----:R-:W3:Y:S04]  /*4a430*/  LDL.LU R37, [R1+0x41c0] ;  /* 0x0041c00001257983 */ /* 0x001ee80000300800 */
[----:B------:R-:W3:Y:S04]  /*4a440*/  LDL.LU.64 R42, [R1+0x41b8] ;  /* 0x0041b800012a7983 */ /* 0x000ee80000300a00 */
[----:B------:R0:W-:Y:S04]  /*4a450*/  STL [R1+0x2cdc], R53 ;  /* 0x002cdc3501007387 */ /* 0x0001e80000100800 */
[----:B0-----:R-:W3:Y:S04]  /*4a460*/  LDL.LU R53, [R1+0x41b0] ;  /* 0x0041b00001357983 */ /* 0x001ee80000300800 */
[----:B------:R-:W3:Y:S04]  /*4a470*/  LDL.LU.64 R40, [R1+0x41a8] ;  /* 0x0041a80001287983 */ /* 0x000ee80000300a00 */
[----:B----4-:R0:W-:Y:S04]  /*4a480*/  STL [R1+0x2cd8], R50 ;  /* 0x002cd83201007387 */ /* 0x0101e80000100800 */
[----:B0-----:R-:W4:Y:S04]  /*4a490*/  LDL.LU R50, [R1+0x41a0] ;  /* 0x0041a00001327983 */ /* 0x001f280000300800 */
[----:B------:R0:W-:Y:S04]  /*4a4a0*/  STL [R1+0x2cd4], R52 ;  /* 0x002cd43401007387 */ /* 0x0001e80000100800 */
[----:B0-----:R-:W3:Y:S04]  /*4a4b0*/  LDL.LU R52, [R1+0x419c] ;  /* 0x00419c0001347983 */ /* 0x001ee80000300800 */
[----:B------:R-:W-:Y:S04]  /*4a4c0*/  STL.64 [R1+0x1be0], R20 ;  /* 0x001be01401007387 */ /* 0x000fe80000100a00 */
[----:B------:R-:W-:Y:S04]  /*4a4d0*/  STL.64 [R1+0x1be8], R22 ;  /* 0x001be81601007387 */ /* 0x000fe80000100a00 */
[----:B------:R-:W-:Y:S04]  /*4a4e0*/  STL.64 [R1+0x1bf0], R24 ;  /* 0x001bf01801007387 */ /* 0x000fe80000100a00 */
[----:B------:R-:W-:Y:S04]  /*4a4f0*/  STL.64 [R1+0x1bf8], R26 ;  /* 0x001bf81a01007387 */ /* 0x000fe80000100a00 */
[----:B--2---:R0:W-:Y:S04]  /*4a500*/  STL [R1+0x2cd0], R49 ;  /* 0x002cd03101007387 */ /* 0x0041e80000100800 */
[----:B0-----:R-:W2:Y:S04]  /*4a510*/  LDL.LU R49, [R1+0x4198] ;  /* 0x0041980001317983 */ /* 0x001ea80000300800 */
[----:B------:R0:W-:Y:S04]  /*4a520*/  STL [R1+0x2ccc], R51 ;  /* 0x002ccc3301007387 */ /* 0x0001e80000100800 */
[----:B0-----:R-:W2:Y:S04]  /*4a530*/  LDL.LU R51, [R1+0x4194] ;  /* 0x0041940001337983 */ /* 0x001ea80000300800 */
[----:B------:R0:W-:Y:S04]  /*4a540*/  STL [R1+0x2cc8], R48 ;  /* 0x002cc83001007387 */ /* 0x0001e80000100800 */
[----:B0-----:R-:W2:Y:S04]  /*4a550*/  LDL.LU R48, [R1+0x4190] ;  /* 0x0041900001307983 */ /* 0x001ea80000300800 */
[----:B------:R-:W2:Y:S04]  /*4a560*/  LDL.LU R23, [R1] ;  /* 0x0000000001177983 */ /* 0x000ea80000300800 */
[----:B------:R-:W2:Y:S04]  /*4a570*/  LDL.LU R22, [R1+0x4] ;  /* 0x0000040001167983 */ /* 0x000ea80000300800 */
[----:B------:R-:W3:Y:S04]  /*4a580*/  LDL.LU R25, [R1+0x8] ;  /* 0x0000080001197983 */ /* 0x000ee80000300800 */
[----:B------:R-:W3:Y:S04]  /*4a590*/  LDL.LU R24, [R1+0xc] ;  /* 0x00000c0001187983 */ /* 0x000ee80000300800 */
[----:B------:R-:W4:Y:S04]  /*4a5a0*/  LDL.LU R26, [R1+0x10] ;  /* 0x00001000011a7983 */ /* 0x000f280000300800 */
[----:B------:R-:W4:Y:S01]  /*4a5b0*/  LDL.LU R0, [R1+0x14] ;  /* 0x0000140001007983 */ /* 0x000f220000300800 */
[----:B------:R-:W-:-:S02]  /*4a5c0*/  PRMT R47, RZ, 0x7610, R47 ;  /* 0x00007610ff2f7816 */ /* 0x000fc4000000002f */
[----:B------:R-:W-:-:S04]  /*4a5d0*/  ISETP.GT.AND P5, PT, R6, 0x1f, PT ;  /* 0x0000001f0600780c */ /* 0x000fc80003fa4270 */
[----:B------:R0:W4:Y:S01]  /*4a5e0*/  @P4 LDG.E.U16 R47, desc[UR6][R20.64] ;  /* 0x00000006142f4981 */ /* 0x000122000c1e1500 */
[----:B------:R-:W-:Y:S02]  /*4a5f0*/  PRMT R44, RZ, 0x7610, R44 ;  /* 0x00007610ff2c7816 */ /* 0x000fe4000000002c */
[----:B------:R-:W-:Y:S02]  /*4a600*/  PRMT R63, RZ, 0x7610, R63 ;  /* 0x00007610ff3f7816 */ /* 0x000fe4000000003f */
[----:B------:R-:W-:Y:S02]  /*4a610*/  PRMT R60, RZ, 0x7610, R60 ;  /* 0x00007610ff3c7816 */ /* 0x000fe4000000003c */
[----:B------:R-:W-:Y:S01]  /*4a620*/  PRMT R59, RZ, 0x7610, R59 ;  /* 0x00007610ff3b7816 */ /* 0x000fe2000000003b */
[----:B0-----:R-:W-:Y:S02]  /*4a630*/  IMAD.MOV.U32 R20, RZ, RZ, R93 ;  /* 0x000000ffff147224 */ /* 0x001fe400078e005d */
[----:B------:R-:W-:-:S05]  /*4a640*/  IMAD.MOV.U32 R21, RZ, RZ, R2 ;  /* 0x000000ffff157224 */ /* 0x000fca00078e0002 */
[----:B------:R0:W4:Y:S01]  /*4a650*/  @P5 LDG.E.U16 R59, desc[UR6][R20.64] ;  /* 0x00000006143b5981 */ /* 0x000122000c1e1500 */
[----:B------:R-:W-:-:S03]  /*4a660*/  ISETP.GT.AND P2, PT, R6, 0x20, PT ;  /* 0x000000200600780c */ /* 0x000fc60003f44270 */
[----:B--2---:R-:W2:Y:S04]  /*4a670*/  @P5 LDG.E.U16 R60, desc[UR6][R22.64] ;  /* 0x00000006163c5981 */ /* 0x004ea8000c1e1500 */
[----:B---3--:R-:W3:Y:S01]  /*4a680*/  @P5 LDG.E.U16 R63, desc[UR6][R24.64] ;  /* 0x00000006183f5981 */ /* 0x008ee2000c1e1500 */
[----:B----4-:R-:W-:Y:S02]  /*4a690*/  IMAD.MOV.U32 R27, RZ, RZ, R26 ;  /* 0x000000ffff1b7224 */ /* 0x010fe400078e001a */
[----:B------:R-:W-:-:S05]  /*4a6a0*/  IMAD.MOV.U32 R26, RZ, RZ, R0 ;  /* 0x000000ffff1a7224 */ /* 0x000fca00078e0000 */
[----:B------:R1:W4:Y:S04]  /*4a6b0*/  @P5 LDG.E.U16 R44, desc[UR6][R26.64] ;  /* 0x000000061a2c5981 */ /* 0x000328000c1e1500 */
[----:B------:R0:W-:Y:S04]  /*4a6c0*/  STL [R1+0x2cc4], R47 ;  /* 0x002cc42f01007387 */ /* 0x0001e80000100800 */
[----:B0-----:R-:W2:Y:S04]  /*4a6d0*/  LDL.LU R47, [R1+0x418c] ;  /* 0x00418c00012f7983 */ /* 0x001ea80000300800 */
[----:B------:R-:W-:Y:S04]  /*4a6e0*/  STL.64 [R1+0x3f80], R92 ;  /* 0x003f805c01007387 */ /* 0x000fe80000100a00 */
[----:B------:R-:W-:Y:S04]  /*4a6f0*/  STL.64 [R1+0x3fb0], R92 ;  /* 0x003fb05c01007387 */ /* 0x000fe80000100a00 */
[----:B------:R-:W-:Y:S04]  /*4a700*/  STL.64 [R1+0x3fd0], R92 ;  /* 0x003fd05c01007387 */ /* 0x000fe80000100a00 */
[----:B------:R0:W-:Y:S04]  /*4a710*/  STL.64 [R1+0x1bc0], R20 ;  /* 0x001bc01401007387 */ /* 0x0001e80000100a00 */
[----:B------:R-:W-:Y:S04]  /*4a720*/  STL.64 [R1+0x3ff0], R92 ;  /* 0x003ff05c01007387 */ /* 0x000fe80000100a00 */
[----:B------:R-:W-:Y:S04]  /*4a730*/  STL.64 [R1+0x4010], R92 ;  /* 0x0040105c01007387 */ /* 0x000fe80000100a00 */
[----:B------:R-:W-:Y:S04]  /*4a740*/  STL.64 [R1+0x4030], R92 ;  /* 0x0040305c01007387 */ /* 0x000fe80000100a00 */
[----:B------:R-:W-:Y:S04]  /*4a750*/  STL.64 [R1+0x4050], R92 ;  /* 0x0040505c01007387 */ /* 0x000fe80000100a00 */
[----:B------:R-:W-:Y:S04]  /*4a760*/  STL.64 [R1+0x4078], R92 ;  /* 0x0040785c01007387 */ /* 0x000fe80000100a00 */
[----:B------:R-:W-:Y:S04]  /*4a770*/  STL.64 [R1+0x4098], R92 ;  /* 0x0040985c01007387 */ /* 0x000fe80000100a00 */
[----:B------:R-:W-:Y:S04]  /*4a780*/  STL [R1+0x40e0], R92 ;  /* 0x0040e05c01007387 */ /* 0x000fe80000100800 */
[----:B------:R1:W-:Y:S01]  /*4a790*/  STL.64 [R1+0x1bd8], R26 ;  /* 0x001bd81a01007387 */ /* 0x0003e20000100a00 */
[----:B------:R-:W-:-:S02]  /*4a7a0*/  PRMT R56, RZ, 0x7610, R56 ;  /* 0x00007610ff387816 */ /* 0x000fc40000000038 */
[----:B------:R-:W-:Y:S02]  /*4a7b0*/  PRMT R58, RZ, 0x7610, R58 ;  /* 0x00007610ff3a7816 */ /* 0x000fe4000000003a */
[----:B------:R-:W-:Y:S02]  /*4a7c0*/  PRMT R55, RZ, 0x7610, R55 ;  /* 0x00007610ff377816 */ /* 0x000fe40000000037 */
[----:B------:R-:W-:Y:S01]  /*4a7d0*/  PRMT R57, RZ, 0x7610, R57 ;  /* 0x00007610ff397816 */ /* 0x000fe20000000039 */
[----:B0-----:R-:W-:Y:S02]  /*4a7e0*/  IMAD.MOV.U32 R20, RZ, RZ, R12 ;  /* 0x000000ffff147224 */ /* 0x001fe400078e000c */
[----:B------:R-:W-:-:S05]  /*4a7f0*/  IMAD.MOV.U32 R21, RZ, RZ, R9 ;  /* 0x000000ffff157224 */ /* 0x000fca00078e0009 */
[----:B------:R-:W2:Y:S01]  /*4a800*/  @P2 LDG.E.U16 R57, desc[UR6][R20.64] ;  /* 0x0000000614392981 */ /* 0x000ea2000c1e1500 */
[----:B-1----:R-:W-:Y:S02]  /*4a810*/  IMAD.MOV.U32 R26, RZ, RZ, R5 ;  /* 0x000000ffff1a7224 */ /* 0x002fe400078e0005 */
[----:B------:R-:W-:-:S05]  /*4a820*/  IMAD.MOV.U32 R27, RZ, RZ, R3 ;  /* 0x000000ffff1b7224 */ /* 0x000fca00078e0003 */
[----:B------:R-:W2:Y:S01]  /*4a830*/  @P2 LDG.E.U16 R56, desc[UR6][R26.64] ;  /* 0x000000061a382981 */ /* 0x000ea2000c1e1500 */
[----:B------:R-:W-:Y:S02]  /*4a840*/  ISETP.GT.AND P4, PT, R6, 0x21, PT ;  /* 0x000000210600780c */ /* 0x000fe40003f84270 */
[----:B------:R-:W-:Y:S02]  /*4a850*/  PRMT R54, RZ, 0x7610, R54 ;  /* 0x00007610ff367816 */ /* 0x000fe40000000036 */
[----:B------:R-:W-:Y:S02]  /*4a860*/  PRMT R70, RZ, 0x7610, R70 ;  /* 0x00007610ff467816 */ /* 0x000fe40000000046 */
[----:B------:R-:W-:Y:S02]  /*4a870*/  PRMT R67, RZ, 0x7610, R67 ;  /* 0x00007610ff437816 */ /* 0x000fe40000000043 */
[----:B------:R-:W-:Y:S01]  /*4a880*/  PRMT R69, RZ, 0x7610, R69 ;  /* 0x00007610ff457816 */ /* 0x000fe20000000045 */
[----:B----4-:R0:W-:Y:S04]  /*4a890*/  STL [R1+0x2cc0], R44 ;  /* 0x002cc02c01007387 */ /* 0x0101e80000100800 */
[----:B0-----:R-:W4:Y:S04]  /*4a8a0*/  LDL.LU R44, [R1+0x4188] ;  /* 0x00418800012c7983 */ /* 0x001f280000300800 */
[----:B------:R-:W-:Y:S04]  /*4a8b0*/  STL.64 [R1+0x1bc8], R22 ;  /* 0x001bc81601007387 */ /* 0x000fe80000100a00 */
[----:B------:R0:W-:Y:S02]  /*4a8c0*/  STL.64 [R1+0x1bd0], R24 ;  /* 0x001bd01801007387 */ /* 0x0001e40000100a00 */
[----:B0-----:R-:W-:-:S02]  /*4a8d0*/  IMAD.MOV.U32 R24, RZ, RZ, R7 ;  /* 0x000000ffff187224 */ /* 0x001fc400078e0007 */
[----:B------:R-:W-:Y:S02]  /*4a8e0*/  IMAD.MOV.U32 R25, RZ, RZ, R4 ;  /* 0x000000ffff197224 */ /* 0x000fe400078e0004 */
[----:B------:R-:W-:Y:S02]  /*4a8f0*/  IMAD.MOV.U32 R22, RZ, RZ, R11 ;  /* 0x000000ffff167224 */ /* 0x000fe400078e000b */
[----:B------:R-:W-:Y:S01]  /*4a900*/  IMAD.MOV.U32 R23, RZ, RZ, R8 ;  /* 0x000000ffff177224 */ /* 0x000fe200078e0008 */
[----:B------:R-:W4:Y:S04]  /*4a910*/  @P2 LDG.E.U16 R58, desc[UR6][R24.64] ;  /* 0x00000006183a2981 */ /* 0x000f28000c1e1500 */
[----:B------:R-:W4:Y:S04]  /*4a920*/  @P2 LDG.E.U16 R55, desc[UR6][R22.64] ;  /* 0x0000000616372981 */ /* 0x000f28000c1e1500 */
[----:B---3--:R0:W-:Y:S04]  /*4a930*/  STL [R1+0x2cbc], R63 ;  /* 0x002cbc3f01007387 */ /* 0x0081e80000100800 */
[----:B0-----:R-:W3:Y:S04]  /*4a940*/  LDL.LU R63, [R1+0x4184] ;  /* 0x00418400013f7983 */ /* 0x001ee80000300800 */
[----:B--2---:R0:W-:Y:S04]  /*4a950*/  STL [R1+0x2cb8], R60 ;  /* 0x002cb83c01007387 */ /* 0x0041e80000100800 */
[----:B0-----:R-:W2:Y:S04]  /*4a960*/  LDL.LU R60, [R1+0x4180] ;  /* 0x00418000013c7983 */ /* 0x001ea80000300800 */
[----:B------:R0:W-:Y:S04]  /*4a970*/  STL [R1+0x2cb4], R59 ;  /* 0x002cb43b01007387 */ /* 0x0001e80000100800 */
[----:B0-----:R-:W2:Y:S04]  /*4a980*/  LDL.LU R59, [R1+0x417c] ;  /* 0x00417c00013b7983 */ /* 0x001ea80000300800 */
        /* <DEDUP_REMOVED lines=9> */
[----:B------:R1:W-:Y:S01]  /*4aa20*/  STL.64 [R1+0x40a0], R4 ;  /* 0x0040a00401007387 */ /* 0x0003e20000100a00 */
[----:B------:R-:W-:-:S03]  /*4aa30*/  IMAD.MOV.U32 R11, RZ, RZ, R10 ;  /* 0x000000ffff0b7224 */ /* 0x000fc600078e000a */
[----:B------:R-:W-:Y:S01]  /*4aa40*/  STL.64 [R1+0x3f30], R2 ;  /* 0x003f300201007387 */ /* 0x000fe20000100a00 */
[----:B------:R-:W-:-:S03]  /*4aa50*/  IMAD.MOV.U32 R10, RZ, RZ, R13 ;  /* 0x000000ffff0a7224 */ /* 0x000fc600078e000d */
[----:B------:R-:W-:Y:S04]  /*4aa60*/  STL.64 [R1+0x3f88], R2 ;  /* 0x003f880201007387 */ /* 0x000fe80000100a00 */
[----:B------:R-:W-:Y:S01]  /*4aa70*/  STL.64 [R1+0x3fc0], R2 ;  /* 0x003fc00201007387 */ /* 0x000fe20000100a00 */
[----:B0-----:R-:W-:Y:S02]  /*4aa80*/  IMAD.MOV.U32 R8, RZ, RZ, R17 ;  /* 0x000000ffff087224 */ /* 0x001fe400078e0011 */
[----:B------:R-:W-:Y:S01]  /*4aa90*/  IMAD.MOV.U32 R9, RZ, RZ, R14 ;  /* 0x000000ffff097224 */ /* 0x000fe200078e000e */
[----:B------:R-:W-:Y:S04]  /*4aaa0*/  STL.64 [R1+0x4000], R2 ;  /* 0x0040000201007387 */ /* 0x000fe80000100a00 */
[----:B------:R-:W-:Y:S01]  /*4aab0*/  STL.64 [R1+0x4058], R2 ;  /* 0x0040580201007387 */ /* 0x000fe20000100a00 */
[----:B-1----:R-:W-:-:S03]  /*4aac0*/  IMAD.MOV.U32 R4, RZ, RZ, R18 ;  /* 0x000000ffff047224 */ /* 0x002fc600078e0012 */
[----:B------:R0:W-:Y:S01]  /*4aad0*/  STL.64 [R1+0x4080], R2 ;  /* 0x0040800201007387 */ /* 0x0001e20000100a00 */
[----:B------:R-:W-:-:S03]  /*4aae0*/  IMAD.MOV.U32 R5, RZ, RZ, R15 ;  /* 0x000000ffff057224 */ /* 0x000fc600078e000f */
[----:B------:R-:W2:Y:S04]  /*4aaf0*/  @P4 LDG.E.U16 R54, desc[UR6][R10.64] ;  /* 0x000000060a364981 */ /* 0x000ea8000c1e1500 */
[----:B------:R-:W2:Y:S04]  /*4ab00*/  @P4 LDG.E.U16 R70, desc[UR6][R8.64] ;  /* 0x0000000608464981 */ /* 0x000ea8000c1e1500 */
[----:B------:R-:W2:Y:S01]  /*4ab10*/  @P4 LDG.E.U16 R67, desc[UR6][R4.64] ;  /* 0x0000000604434981 */ /* 0x000ea2000c1e1500 */
[----:B0-----:R-:W-:Y:S02]  /*4ab20*/  IMAD.MOV.U32 R2, RZ, RZ, R19 ;  /* 0x000000ffff027224 */ /* 0x001fe400078e0013 */
[----:B------:R-:W-:-:S05]  /*4ab30*/  IMAD.MOV.U32 R3, RZ, RZ, R16 ;  /* 0x000000ffff037224 */ /* 0x000fca00078e0010 */
[----:B------:R0:W2:Y:S04]  /*4ab40*/  @P4 LDG.E.U16 R69, desc[UR6][R2.64] ;  /* 0x0000000602454981 */ /* 0x0000a8000c1e1500 */
[----:B------:R1:W-:Y:S04]  /*4ab50*/  STL [R1+0x2cb0], R56 ;  /* 0x002cb03801007387 */ /* 0x0003e80000100800 */
[----:B-1----:R-:W2:Y:S01]  /*4ab60*/  LDL.LU R56, [R1+0x4178] ;  /* 0x0041780001387983 */ /* 0x002ea20000300800 */
[----:B------:R-:W-:Y:S02]  /*4ab70*/  ISETP.GT.AND P5, PT, R6, 0x22, PT ;  /* 0x000000220600780c */ /* 0x000fe40003fa4270 */
[----:B------:R-:W-:-:S02]  /*4ab80*/  PRMT R66, RZ, 0x7610, R66 ;  /* 0x00007610ff427816 */ /* 0x000fc40000000042 */
[----:B------:R-:W-:Y:S02]  /*4ab90*/  PRMT R65, RZ, 0x7610, R65 ;  /* 0x00007610ff417816 */ /* 0x000fe40000000041 */
[----:B------:R-:W-:Y:S02]  /*4aba0*/  PRMT R62, RZ, 0x7610, R62 ;  /* 0x00007610ff3e7816 */ /* 0x000fe4000000003e */
[----:B------:R-:W-:Y:S02]  /*4abb0*/  ISETP.GT.AND P2, PT, R6, 0x23, PT ;  /* 0x000000230600780c */ /* 0x000fe40003f44270 */
[----:B------:R-:W-:Y:S02]  /*4abc0*/  PRMT R64, RZ, 0x7610, R64 ;  /* 0x00007610ff407816 */ /* 0x000fe40000000040 */
[----:B------:R-:W-:Y:S02]  /*4abd0*/  PRMT R61, RZ, 0x7610, R61 ;  /* 0x00007610ff3d7816 */ /* 0x000fe4000000003d */
[----:B------:R-:W-:-:S02]  /*4abe0*/  PRMT R77, RZ, 0x7610, R77 ;  /* 0x00007610ff4d7816 */ /* 0x000fc4000000004d */
[----:B------:R-:W-:Y:S02]  /*4abf0*/  PRMT R74, RZ, 0x7610, R74 ;  /* 0x00007610ff4a7816 */ /* 0x000fe4000000004a */
[----:B------:R-:W-:Y:S01]  /*4ac00*/  PRMT R76, RZ, 0x7610, R76 ;  /* 0x00007610ff4c7816 */ /* 0x000fe2000000004c */
[----:B----4-:R1:W-:Y:S04]  /*4ac10*/  STL [R1+0x2cac], R58 ;  /* 0x002cac3a01007387 */ /* 0x0103e80000100800 */
[----:B-1----:R-:W4:Y:S04]  /*4ac20*/  LDL.LU R58, [R1+0x4174] ;  /* 0x00417400013a7983 */ /* 0x002f280000300800 */
[----:B------:R1:W-:Y:S04]  /*4ac30*/  STL [R1+0x2ca8], R55 ;  /* 0x002ca83701007387 */ /* 0x0003e80000100800 */
[----:B-1----:R-:W3:Y:S04]  /*4ac40*/  LDL.LU R55, [R1+0x4170] ;  /* 0x0041700001377983 */ /* 0x002ee80000300800 */
[----:B------:R1:W-:Y:S04]  /*4ac50*/  STL [R1+0x2ca4], R57 ;  /* 0x002ca43901007387 */ /* 0x0003e80000100800 */
[----:B-1----:R-:W3:Y:S04]  /*4ac60*/  LDL.LU R57, [R1+0x416c] ;  /* 0x00416c0001397983 */ /* 0x002ee80000300800 */
[----:B------:R-:W-:Y:S04]  /*4ac70*/  STL.64 [R1+0x3f38], R18 ;  /* 0x003f381201007387 */ /* 0x000fe80000100a00 */
[----:B------:R-:W-:Y:S04]  /*4ac80*/  STL.64 [R1+0x3f58], R18 ;  /* 0x003f581201007387 */ /* 0x000fe80000100a00 */
[----:B------:R0:W-:Y:S04]  /*4ac90*/  STL.64 [R1+0x1b80], R2 ;  /* 0x001b800201007387 */ /* 0x0001e80000100a00 */
[----:B------:R1:W-:Y:S04]  /*4aca0*/  STL.64 [R1+0x1b88], R4 ;  /* 0x001b880401007387 */ /* 0x0003e80000100a00 */
[----:B------:R-:W-:Y:S04]  /*4acb0*/  STL.64 [R1+0x4088], R18 ;  /* 0x0040881201007387 */ /* 0x000fe80000100a00 */
        /* <DEDUP_REMOVED lines=21> */
[----:B--2---:R2:W-:Y:S01]  /*4ae10*/  STL [R1+0x2ca0], R54 ;  /* 0x002ca03601007387 */ /* 0x0045e20000100800 */
[----:B0-----:R-:W-:-:S02]  /*4ae20*/  IMAD.MOV.U32 R2, RZ, RZ, R39 ;  /* 0x000000ffff027224 */ /* 0x001fc400078e0027 */
[----:B------:R-:W-:Y:S02]  /*4ae30*/  IMAD.MOV.U32 R3, RZ, RZ, R36 ;  /* 0x000000ffff037224 */ /* 0x000fe400078e0024 */
[----:B-1----:R-:W-:Y:S02]  /*4ae40*/  IMAD.MOV.U32 R4, RZ, RZ, R35 ;  /* 0x000000ffff047224 */ /* 0x002fe400078e0023 */
[----:B------:R-:W-:Y:S02]  /*4ae50*/  IMAD.MOV.U32 R5, RZ, RZ, R30 ;  /* 0x000000ffff057224 */ /* 0x000fe400078e001e */
[----:B------:R-:W-:Y:S02]  /*4ae60*/  IMAD.MOV.U32 R8, RZ, RZ, R34 ;  /* 0x000000ffff087224 */ /* 0x000fe400078e0022 */
[----:B------:R-:W-:Y:S01]  /*4ae70*/  IMAD.MOV.U32 R9, RZ, RZ, R29 ;  /* 0x000000ffff097224 */ /* 0x000fe200078e001d */
[----:B------:R-:W3:Y:S04]  /*4ae80*/  @P5 LDG.E.U16 R64, desc[UR6][R2.64] ;  /* 0x0000000602405981 */ /* 0x000ee8000c1e1500 */
[----:B--2---:R-:W2:Y:S04]  /*4ae90*/  LDL.LU R54, [R1+0x4168] ;  /* 0x0041680001367983 */ /* 0x004ea80000300800 */
[----:B------:R0:W-:Y:S01]  /*4aea0*/  STL [R1+0x2c9c], R70 ;  /* 0x002c9c4601007387 */ /* 0x0001e20000100800 */
[----:B------:R-:W-:-:S02]  /*4aeb0*/  IMAD.MOV.U32 R10, RZ, RZ, R31 ;  /* 0x000000ffff0a7224 */ /* 0x000fc400078e001f */
[----:B------:R-:W-:Y:S01]  /*4aec0*/  IMAD.MOV.U32 R11, RZ, RZ, R28 ;  /* 0x000000ffff0b7224 */ /* 0x000fe200078e001c */
[----:B------:R1:W2:Y:S04]  /*4aed0*/  @P5 LDG.E.U16 R65, desc[UR6][R8.64] ;  /* 0x0000000608415981 */ /* 0x0002a8000c1e1500 */
[----:B------:R-:W2:Y:S04]  /*4aee0*/  @P5 LDG.E.U16 R62, desc[UR6][R4.64] ;  /* 0x00000006043e5981 */ /* 0x000ea8000c1e1500 */
[----:B------:R1:W2:Y:S04]  /*4aef0*/  @P5 LDG.E.U16 R66, desc[UR6][R10.64] ;  /* 0x000000060a425981 */ /* 0x0002a8000c1e1500 */
[----:B0-----:R-:W3:Y:S04]  /*4af00*/  LDL.LU R70, [R1+0x4164] ;  /* 0x0041640001467983 */ /* 0x001ee80000300800 */
[----:B------:R0:W-:Y:S04]  /*4af10*/  STL [R1+0x2c98], R67 ;  /* 0x002c984301007387 */ /* 0x0001e80000100800 */
[----:B0-----:R-:W3:Y:S04]  /*4af20*/  LDL.LU R67, [R1+0x4160] ;  /* 0x0041600001437983 */ /* 0x001ee80000300800 */
[----:B------:R0:W-:Y:S04]  /*4af30*/  STL [R1+0x2c94], R69 ;  /* 0x002c944501007387 */ /* 0x0001e80000100800 */
[----:B0-----:R-:W3:Y:S04]  /*4af40*/  LDL.LU R69, [R1+0x415c] ;  /* 0x00415c0001457983 */ /* 0x001ee80000300800 */
[----:B------:R-:W-:Y:S04]  /*4af50*/  STL.64 [R1+0x3f48], R34 ;  /* 0x003f482201007387 */ /* 0x000fe80000100a00 */
[----:B------:R-:W-:Y:S04]  /*4af60*/  STL.64 [R1+0x1b60], R2 ;  /* 0x001b600201007387 */ /* 0x000fe80000100a00 */
[----:B------:R-:W-:Y:S04]  /*4af70*/  STL.64 [R1+0x1b68], R4 ;  /* 0x001b680401007387 */ /* 0x000fe80000100a00 */
[----:B------:R1:W-:Y:S04]  /*4af80*/  STL.64 [R1+0x1b70], R8 ;  /* 0x001b700801007387 */ /* 0x0003e80000100a00 */
[----:B------:R-:W-:Y:S04]  /*4af90*/  STL.64 [R1+0x3f78], R34 ;  /* 0x003f782201007387 */ /* 0x000fe80000100a00 */
[----:B------:R-:W-:Y:S04]  /*4afa0*/  STL.64 [R1+0x40e8], R34 ;  /* 0x0040e82201007387 */ /* 0x000fe80000100a00 */
[----:B------:R0:W-:Y:S01]  /*4afb0*/  STL.64 [R1+0x1b78], R10 ;  /* 0x001b780a01007387 */ /* 0x0001e20000100a00 */
[----:B-1----:R-:W-:-:S02]  /*4afc0*/  IMAD.MOV.U32 R8, RZ, RZ, R41 ;  /* 0x000000ffff087224 */ /* 0x002fc400078e0029 */
[----:B------:R-:W-:Y:S02]  /*4afd0*/  IMAD.MOV.U32 R9, RZ, RZ, R38 ;  /* 0x000000ffff097224 */ /* 0x000fe400078e0026 */
[----:B0-----:R-:W-:Y:S02]  /*4afe0*/  IMAD.MOV.U32 R10, RZ, RZ, R40 ;  /* 0x000000ffff0a7224 */ /* 0x001fe400078e0028 */
[----:B------:R-:W-:Y:S02]  /*4aff0*/  IMAD.MOV.U32 R11, RZ, RZ, R37 ;  /* 0x000000ffff0b7224 */ /* 0x000fe400078e0025 */
[----:B------:R-:W-:Y:S02]  /*4b000*/  IMAD.MOV.U32 R4, RZ, RZ, R45 ;  /* 0x000000ffff047224 */ /* 0x000fe400078e002d */
[----:B------:R-:W-:Y:S02]  /*4b010*/  IMAD.MOV.U32 R5, RZ, RZ, R42 ;  /* 0x000000ffff057224 */ /* 0x000fe400078e002a */
[----:B------:R-:W-:-:S02]  /*4b020*/  IMAD.MOV.U32 R2, RZ, RZ, R46 ;  /* 0x000000ffff027224 */ /* 0x000fc400078e002e */
[----:B------:R-:W-:Y:S01]  /*4b030*/  IMAD.MOV.U32 R3, RZ, RZ, R43 ;  /* 0x000000ffff037224 */ /* 0x000fe200078e002b */
[----:B------:R-:W4:Y:S04]  /*4b040*/  @P2 LDG.E.U16 R61, desc[UR6][R10.64] ;  /* 0x000000060a3d2981 */ /* 0x000f28000c1e1500 */
[----:B------:R-:W4:Y:S04]  /*4b050*/  @P2 LDG.E.U16 R77, desc[UR6][R8.64] ;  /* 0x00000006084d2981 */ /* 0x000f28000c1e1500 */
[----:B------:R-:W4:Y:S04]  /*4b060*/  @P2 LDG.E.U16 R74, desc[UR6][R4.64] ;  /* 0x00000006044a2981 */ /* 0x000f28000c1e1500 */
[----:B------:R0:W4:Y:S01]  /*4b070*/  @P2 LDG.E.U16 R76, desc[UR6][R2.64] ;  /* 0x00000006024c2981 */ /* 0x000122000c1e1500 */
[----:B------:R-:W-:-:S02]  /*4b080*/  ISETP.GT.AND P4, PT, R6, 0x24, PT ;  /* 0x000000240600780c */ /* 0x000fc40003f84270 */
[----:B------:R-:W-:Y:S02]  /*4b090*/  PRMT R73, RZ, 0x7610, R73 ;  /* 0x00007610ff497816 */ /* 0x000fe40000000049 */
[----:B------:R-:W-:Y:S02]  /*4b0a0*/  PRMT R75, RZ, 0x7610, R75 ;  /* 0x00007610ff4b7816 */ /* 0x000fe4000000004b */
[----:B------:R-:W-:Y:S02]  /*4b0b0*/  PRMT R72, RZ, 0x7610, R72 ;  /* 0x00007610ff487816 */ /* 0x000fe40000000048 */
[----:B------:R-:W-:Y:S02]  /*4b0c0*/  ISETP.GT.AND P5, PT, R6, 0x25, PT ;  /* 0x000000250600780c */ /* 0x000fe40003fa4270 */
[----:B------:R-:W-:Y:S02]  /*4b0d0*/  PRMT R71, RZ, 0x7610, R71 ;  /* 0x00007610ff477816 */ /* 0x000fe40000000047 */
[----:B------:R-:W-:Y:S01]  /*4b0e0*/  PRMT R68, RZ, 0x7610, R68 ;  /* 0x00007610ff447816 */ /* 0x000fe20000000044 */
[----:B--2---:R1:W-:Y:S04]  /*4b0f0*/  STL [R1+0x2c90], R66 ;  /* 0x002c904201007387 */ /* 0x0043e80000100800 */
[----:B-1----:R-:W2:Y:S04]  /*4b100*/  LDL.LU R66, [R1+0x4158] ;  /* 0x0041580001427983 */ /* 0x002ea80000300800 */
[----:B------:R1:W-:Y:S04]  /*4b110*/  STL [R1+0x2c8c], R65 ;  /* 0x002c8c4101007387 */ /* 0x0003e80000100800 */
[----:B-1----:R-:W2:Y:S04]  /*4b120*/  LDL.LU R65, [R1+0x4154] ;  /* 0x0041540001417983 */ /* 0x002ea80000300800 */
[----:B------:R1:W-:Y:S04]  /*4b130*/  STL [R1+0x2c88], R62 ;  /* 0x002c883e01007387 */ /* 0x0003e80000100800 */
[----:B-1----:R-:W2:Y:S04]  /*4b140*/  LDL.LU R62, [R1+0x4150] ;  /* 0x00415000013e7983 */ /* 0x002ea80000300800 */
[----:B---3--:R1:W-:Y:S04]  /*4b150*/  STL [R1+0x2c84], R64 ;  /* 0x002c844001007387 */ /* 0x0083e80000100800 */
[----:B-1----:R-:W3:Y:S04]  /*4b160*/  LDL.LU R64, [R1+0x414c] ;  /* 0x00414c0001407983 */ /* 0x002ee80000300800 */
[----:B------:R0:W-:Y:S04]  /*4b170*/  STL.64 [R1+0x1b40], R2 ;  /* 0x001b400201007387 */ /* 0x0001e80000100a00 */
[----:B------:R-:W-:Y:S04]  /*4b180*/  STL.64 [R1+0x1b48], R4 ;  /* 0x001b480401007387 */ /* 0x000fe80000100a00 */
[----:B------:R-:W-:Y:S04]  /*4b190*/  STL.64 [R1+0x1b50], R8 ;  /* 0x001b500801007387 */ /* 0x000fe80000100a00 */
[----:B------:R1:W-:Y:S04]  /*4b1a0*/  STL.64 [R1+0x1b58], R10 ;  /* 0x001b580a01007387 */ /* 0x0003e80000100a00 */
[----:B----4-:R4:W-:Y:S01]  /*4b1b0*/  STL [R1+0x2c80], R61 ;  /* 0x002c803d01007387 */ /* 0x0109e20000100800 */
[----:B0-----:R-:W-:-:S02]  /*4b1c0*/  IMAD.MOV.U32 R2, RZ, RZ, R53 ;  /* 0x000000ffff027224 */ /* 0x001fc400078e0035 */
[----:B-1----:R-:W-:Y:S02]  /*4b1d0*/  IMAD.MOV.U32 R10, RZ, RZ, R47 ;  /* 0x000000ffff0a7224 */ /* 0x002fe400078e002f */
[----:B------:R-:W-:Y:S02]  /*4b1e0*/  IMAD.MOV.U32 R11, RZ, RZ, R44 ;  /* 0x000000ffff0b7224 */ /* 0x000fe400078e002c */
[----:B------:R-:W-:Y:S01]  /*4b1f0*/  IMAD.MOV.U32 R8, RZ, RZ, R51 ;  /* 0x000000ffff087224 */ /* 0x000fe200078e0033 */
[----:B----4-:R-:W4:Y:S04]  /*4b200*/  LDL.LU R61, [R1+0x4148] ;  /* 0x00414800013d7983 */ /* 0x010f280000300800 */
[----:B------:R0:W-:Y:S01]  /*4b210*/  STL [R1+0x2c7c], R77 ;  /* 0x002c7c4d01007387 */ /* 0x0001e20000100800 */
[----:B------:R-:W-:-:S02]  /*4b220*/  IMAD.MOV.U32 R9, RZ, RZ, R48 ;  /* 0x000000ffff097224 */ /* 0x000fc400078e0030 */
[----:B------:R-:W-:Y:S02]  /*4b230*/  IMAD.MOV.U32 R3, RZ, RZ, R50 ;  /* 0x000000ffff037224 */ /* 0x000fe400078e0032 */
[----:B------:R-:W-:Y:S02]  /*4b240*/  IMAD.MOV.U32 R4, RZ, RZ, R52 ;  /* 0x000000ffff047224 */ /* 0x000fe400078e0034 */
[----:B------:R-:W-:Y:S01]  /*4b250*/  IMAD.MOV.U32 R5, RZ, RZ, R49 ;  /* 0x000000ffff057224 */ /* 0x000fe200078e0031 */
[----:B------:R1:W2:Y:S04]  /*4b260*/  @P4 LDG.E.U16 R73, desc[UR6][R10.64] ;  /* 0x000000060a494981 */ /* 0x0002a8000c1e1500 */
[----:B------:R1:W3:Y:S04]  /*4b270*/  @P4 LDG.E.U16 R75, desc[UR6][R8.64] ;  /* 0x00000006084b4981 */ /* 0x0002e8000c1e1500 */
[----:B------:R1:W3:Y:S04]  /*4b280*/  @P4 LDG.E.U16 R72, desc[UR6][R4.64] ;  /* 0x0000000604484981 */ /* 0x0002e8000c1e1500 */
[----:B0-----:R-:W3:Y:S04]  /*4b290*/  LDL.LU R77, [R1+0x4144] ;  /* 0x00414400014d7983 */ /* 0x001ee80000300800 */
[----:B------:R0:W-:Y:S04]  /*4b2a0*/  STL [R1+0x2c78], R74 ;  /* 0x002c784a01007387 */ /* 0x0001e80000100800 */
[----:B------:R1:W4:Y:S04]  /*4b2b0*/  @P4 LDG.E.U16 R71, desc[UR6][R2.64] ;  /* 0x0000000602474981 */ /* 0x000328000c1e1500 */
[----:B0-----:R-:W4:Y:S04]  /*4b2c0*/  LDL.LU R74, [R1+0x4140] ;  /* 0x00414000014a7983 */ /* 0x001f280000300800 */
[----:B------:R0:W-:Y:S04]  /*4b2d0*/  STL [R1+0x2c74], R76 ;  /* 0x002c744c01007387 */ /* 0x0001e80000100800 */
[----:B0-----:R-:W4:Y:S04]  /*4b2e0*/  LDL.LU R76, [R1+0x413c] ;  /* 0x00413c00014c7983 */ /* 0x001f280000300800 */
[----:B------:R-:W-:Y:S04]  /*4b2f0*/  STL.64 [R1+0x1b20], R2 ;  /* 0x001b200201007387 */ /* 0x000fe80000100a00 */
[----:B------:R-:W-:Y:S04]  /*4b300*/  STL.64 [R1+0x1b28], R4 ;  /* 0x001b280401007387 */ /* 0x000fe80000100a00 */
[----:B------:R-:W-:Y:S04]  /*4b310*/  STL.64 [R1+0x1b30], R8 ;  /* 0x001b300801007387 */ /* 0x000fe80000100a00 */
[----:B------:R1:W-:Y:S02]  /*4b320*/  STL.64 [R1+0x1b38], R10 ;  /* 0x001b380a01007387 */ /* 0x0003e40000100a00 */
[----:B-1----:R-:W-:-:S02]  /*4b330*/  IMAD.MOV.U32 R10, RZ, RZ, R57 ;  /* 0x000000ffff0a7224 */ /* 0x002fc400078e0039 */
[----:B------:R-:W-:-:S05]  /*4b340*/  IMAD.MOV.U32 R11, RZ, RZ, R54 ;  /* 0x000000ffff0b7224 */ /* 0x000fca00078e0036 */
[----:B------:R-:W4:Y:S01]  /*4b350*/  @P5 LDG.E.U16 R68, desc[UR6][R10.64] ;  /* 0x000000060a445981 */ /* 0x000f22000c1e1500 */
[----:B------:R-:W-:Y:S01]  /*4b360*/  PRMT R87, RZ, 0x7610, R87 ;  /* 0x00007610ff577816 */ /* 0x000fe20000000057 */
[----:B------:R-:W-:Y:S02]  /*4b370*/  IMAD.MOV.U32 R8, RZ, RZ, R58 ;  /* 0x000000ffff087224 */ /* 0x000fe400078e003a */
[----:B------:R-:W-:Y:S01]  /*4b380*/  IMAD.MOV.U32 R9, RZ, RZ, R55 ;  /* 0x000000ffff097224 */ /* 0x000fe200078e0037 */
[----:B------:R-:W-:Y:S01]  /*4b390*/  PRMT R84, RZ, 0x7610, R84 ;  /* 0x00007610ff547816 */ /* 0x000fe20000000054 */
[----:B------:R-:W-:Y:S02]  /*4b3a0*/  IMAD.MOV.U32 R4, RZ, RZ, R59 ;  /* 0x000000ffff047224 */ /* 0x000fe400078e003b */
[----:B------:R-:W-:Y:S01]  /*4b3b0*/  IMAD.MOV.U32 R5, RZ, RZ, R56 ;  /* 0x000000ffff057224 */ /* 0x000fe200078e0038 */
[----:B------:R-:W-:Y:S01]  /*4b3c0*/  PRMT R83, RZ, 0x7610, R83 ;  /* 0x00007610ff537816 */ /* 0x000fe20000000053 */
[----:B------:R-:W-:-:S02]  /*4b3d0*/  IMAD.MOV.U32 R2, RZ, RZ, R63 ;  /* 0x000000ffff027224 */ /* 0x000fc400078e003f */
[----:B------:R-:W-:Y:S01]  /*4b3e0*/  IMAD.MOV.U32 R3, RZ, RZ, R60 ;  /* 0x000000ffff037224 */ /* 0x000fe200078e003c */
[----:B------:R-:W4:Y:S04]  /*4b3f0*/  @P5 LDG.E.U16 R87, desc[UR6][R8.64] ;  /* 0x0000000608575981 */ /* 0x000f28000c1e1500 */
[----:B------:R-:W4:Y:S04]  /*4b400*/  @P5 LDG.E.U16 R84, desc[UR6][R4.64] ;  /* 0x0000000604545981 */ /* 0x000f28000c1e1500 */
[----:B------:R0:W4:Y:S04]  /*4b410*/  @P5 LDG.E.U16 R83, desc[UR6][R2.64] ;  /* 0x0000000602535981 */ /* 0x000128000c1e1500 */
[----:B--2---:R1:W-:Y:S04]  /*4b420*/  STL [R1+0x2c70], R73 ;  /* 0x002c704901007387 */ /* 0x0043e80000100800 */
[----:B-1----:R-:W2:Y:S04]  /*4b430*/  LDL.LU R73, [R1+0x4138] ;  /* 0x0041380001497983 */ /* 0x002ea80000300800 */
[----:B---3--:R1:W-:Y:S04]  /*4b440*/  STL [R1+0x2c6c], R75 ;  /* 0x002c6c4b01007387 */ /* 0x0083e80000100800 */
[----:B-1----:R-:W3:Y:S04]  /*4b450*/  LDL.LU R75, [R1+0x4134] ;  /* 0x00413400014b7983 */ /* 0x002ee80000300800 */
[----:B------:R1:W-:Y:S04]  /*4b460*/  STL [R1+0x2c68], R72 ;  /* 0x002c684801007387 */ /* 0x0003e80000100800 */
[----:B-1----:R-:W2:Y:S04]  /*4b470*/  LDL.LU R72, [R1+0x4130] ;  /* 0x0041300001487983 */ /* 0x002ea80000300800 */
[----:B----4-:R1:W-:Y:S04]  /*4b480*/  STL [R1+0x2c64], R71 ;  /* 0x002c644701007387 */ /* 0x0103e80000100800 */
[----:B-1----:R-:W4:Y:S04]  /*4b490*/  LDL.LU R71, [R1+0x412c] ;  /* 0x00412c0001477983 */ /* 0x002f280000300800 */
[----:B------:R-:W-:Y:S04]  /*4b4a0*/  STL.64 [R1+0x1b00], R2 ;  /* 0x001b000201007387 */ /* 0x000fe80000100a00 */
[----:B------:R-:W-:Y:S04]  /*4b4b0*/  STL.64 [R1+0x1b08], R4 ;  /* 0x001b080401007387 */ /* 0x000fe80000100a00 */
[----:B------:R-:W-:Y:S04]  /*4b4c0*/  STL.64 [R1+0x1b10], R8 ;  /* 0x001b100801007387 */ /* 0x000fe80000100a00 */
[----:B------:R-:W-:Y:S04]  /*4b4d0*/  STL.64 [R1+0x1b18], R10 ;  /* 0x001b180a01007387 */ /* 0x000fe80000100a00 */
[----:B------:R1:W-:Y:S04]  /*4b4e0*/  STL [R1+0x2c60], R68 ;  /* 0x002c604401007387 */ /* 0x0003e80000100800 */
[----:B-1----:R-:W2:Y:S01]  /*4b4f0*/  LDL.LU R68, [R1+0x4128] ;  /* 0x0041280001447983 */ /* 0x002ea20000300800 */
[----:B------:R-:W-:-:S02]  /*4b500*/  ISETP.GT.AND P2, PT, R6, 0x26, PT ;  /* 0x000000260600780c */ /* 0x000fc40003f44270 */
[----:B------:R-:W-:Y:S01]  /*4b510*/  PRMT R80, RZ, 0x7610, R80 ;  /* 0x00007610ff507816 */ /* 0x000fe20000000050 */
[----:B------:R-:W-:Y:S02]  /*4b520*/  IMAD.MOV.U32 R10, RZ, RZ, R64 ;  /* 0x000000ffff0a7224 */ /* 0x000fe400078e0040 */
[----:B------:R-:W-:Y:S01]  /*4b530*/  IMAD.MOV.U32 R11, RZ, RZ, R61 ;  /* 0x000000ffff0b7224 */ /* 0x000fe200078e003d */
[----:B------:R-:W-:Y:S01]  /*4b540*/  PRMT R82, RZ, 0x7610, R82 ;  /* 0x00007610ff527816 */ /* 0x000fe20000000052 */
[----:B------:R1:W-:Y:S01]  /*4b550*/  STL [R1+0x2c5c], R87 ;  /* 0x002c5c5701007387 */ /* 0x0003e20000100800 */
[----:B------:R-:W-:Y:S02]  /*4b560*/  IMAD.MOV.U32 R8, RZ, RZ, R65 ;  /* 0x000000ffff087224 */ /* 0x000fe400078e0041 */
[----:B------:R-:W-:Y:S01]  /*4b570*/  IMAD.MOV.U32 R9, RZ, RZ, R62 ;  /* 0x000000ffff097224 */ /* 0x000fe200078e003e */
[----:B------:R-:W-:Y:S01]  /*4b580*/  PRMT R79, RZ, 0x7610, R79 ;  /* 0x00007610ff4f7816 */ /* 0x000fe2000000004f */
[----:B0-----:R-:W-:-:S02]  /*4b590*/  IMAD.MOV.U32 R2, RZ, RZ, R70 ;  /* 0x000000ffff027224 */ /* 0x001fc400078e0046 */
[----:B------:R-:W-:Y:S01]  /*4b5a0*/  IMAD.MOV.U32 R3, RZ, RZ, R67 ;  /* 0x000000ffff037224 */ /* 0x000fe200078e0043 */
[----:B------:R-:W-:Y:S01]  /*4b5b0*/  ISETP.GT.AND P4, PT, R6, 0x27, PT ;  /* 0x000000270600780c */ /* 0x000fe20003f84270 */
[----:B------:R-:W-:Y:S02]  /*4b5c0*/  IMAD.MOV.U32 R4, RZ, RZ, R69 ;  /* 0x000000ffff047224 */ /* 0x000fe400078e0045 */
[----:B------:R-:W-:Y:S01]  /*4b5d0*/  IMAD.MOV.U32 R5, RZ, RZ, R66 ;  /* 0x000000ffff057224 */ /* 0x000fe200078e0042 */
[----:B------:R4:W3:Y:S04]  /*4b5e0*/  @P2 LDG.E.U16 R80, desc[UR6][R10.64] ;  /* 0x000000060a502981 */ /* 0x0008e8000c1e1500 */
[----:B-1----:R-:W3:Y:S04]  /*4b5f0*/  LDL.LU R87, [R1+0x4124] ;  /* 0x0041240001577983 */ /* 0x002ee80000300800 */
[----:B------:R0:W-:Y:S01]  /*4b600*/  STL [R1+0x2c58], R84 ;  /* 0x002c585401007387 */ /* 0x0001e20000100800 */
[----:B------:R-:W-:-:S03]  /*4b610*/  PRMT R81, RZ, 0x7610, R81 ;  /* 0x00007610ff517816 */ /* 0x000fc60000000051 */
[----:B------:R-:W3:Y:S04]  /*4b620*/  @P2 LDG.E.U16 R82, desc[UR6][R8.64] ;  /* 0x0000000608522981 */ /* 0x000ee8000c1e1500 */
[----:B------:R-:W3:Y:S01]  /*4b630*/  @P2 LDG.E.U16 R79, desc[UR6][R4.64] ;  /* 0x00000006044f2981 */ /* 0x000ee2000c1e1500 */
[----:B------:R-:W-:-:S03]  /*4b640*/  PRMT R78, RZ, 0x7610, R78 ;  /* 0x00007610ff4e7816 */ /* 0x000fc6000000004e */
[----:B------:R1:W3:Y:S04]  /*4b650*/  @P2 LDG.E.U16 R81, desc[UR6][R2.64] ;  /* 0x0000000602512981 */ /* 0x0002e8000c1e1500 */
[----:B0-----:R-:W3:Y:S04]  /*4b660*/  LDL.LU R84, [R1+0x4120] ;  /* 0x0041200001547983 */ /* 0x001ee80000300800 */
[----:B------:R0:W-:Y:S04]  /*4b670*/  STL [R1+0x2c54], R83 ;  /* 0x002c545301007387 */ /* 0x0001e80000100800 */
[----:B0-----:R-:W3:Y:S04]  /*4b680*/  LDL.LU R83, [R1+0x411c] ;  /* 0x00411c0001537983 */ /* 0x001ee80000300800 */
[----:B------:R-:W-:Y:S04]  /*4b690*/  STL.64 [R1+0x1ae0], R2 ;  /* 0x001ae00201007387 */ /* 0x000fe80000100a00 */
[----:B------:R-:W-:Y:S04]  /*4b6a0*/  STL.64 [R1+0x1ae8], R4 ;  /* 0x001ae80401007387 */ /* 0x000fe80000100a00 */
[----:B------:R-:W-:Y:S04]  /*4b6b0*/  STL.64 [R1+0x1af0], R8 ;  /* 0x001af00801007387 */ /* 0x000fe80000100a00 */
[----:B------:R4:W-:Y:S02]  /*4b6c0*/  STL.64 [R1+0x1af8], R10 ;  /* 0x001af80a01007387 */ /* 0x0009e40000100a00 */
[----:B----4-:R-:W-:-:S02]  /*4b6d0*/  IMAD.MOV.U32 R10, RZ, RZ, R71 ;  /* 0x000000ffff0a7224 */ /* 0x010fc400078e0047 */
[----:B--2---:R-:W-:-:S05]  /*4b6e0*/  IMAD.MOV.U32 R11, RZ, RZ, R68 ;  /* 0x000000ffff0b7224 */ /* 0x004fca00078e0044 */
[----:B------:R-:W2:Y:S01]  /*4b6f0*/  @P4 LDG.E.U16 R78, desc[UR6][R10.64] ;  /* 0x000000060a4e4981 */ /* 0x000ea2000c1e1500 */
[----:B-1----:R-:W-:Y:S01]  /*4b700*/  IMAD.MOV.U32 R2, RZ, RZ, R77 ;  /* 0x000000ffff027224 */ /* 0x002fe200078e004d */
[----:B------:R-:W-:Y:S01]  /*4b710*/  MOV R3, R74 ;  /* 0x0000004a00037202 */ /* 0x000fe20000000f00 */
[----:B------:R-:W-:Y:S02]  /*4b720*/  IMAD.MOV.U32 R4, RZ, RZ, R76 ;  /* 0x000000ffff047224 */ /* 0x000fe400078e004c */
[----:B------:R-:W-:Y:S01]  /*4b730*/  IMAD.MOV.U32 R5, RZ, RZ, R73 ;  /* 0x000000ffff057224 */ /* 0x000fe200078e0049 */
[----:B---3--:R0:W-:Y:S01]  /*4b740*/  STL [R1+0x2c50], R80 ;  /* 0x002c505001007387 */ /* 0x0081e20000100800 */
[----:B------:R-:W-:Y:S02]  /*4b750*/  IMAD.MOV.U32 R8, RZ, RZ, R75 ;  /* 0x000000ffff087224 */ /* 0x000fe400078e004b */
[----:B------:R-:W-:Y:S01]  /*4b760*/  IMAD.MOV.U32 R9, RZ, RZ, R72 ;  /* 0x000000ffff097224 */ /* 0x000fe200078e0048 */
[----:B0-----:R-:W3:Y:S04]  /*4b770*/  LDL.LU R80, [R1+0x4118] ;  /* 0x0041180001507983 */ /* 0x001ee80000300800 */
[----:B------:R-:W4:Y:S04]  /*4b780*/  LDL R0, [R1+0x2c24] ;  /* 0x002c240001007983 */ /* 0x000f280000100800 */
[----:B------:R0:W-:Y:S04]  /*4b790*/  STL [R1+0x2c4c], R82 ;  /* 0x002c4c5201007387 */ /* 0x0001e80000100800 */
[----:B0-----:R-:W4:Y:S04]  /*4b7a0*/  LDL.LU R82, [R1+0x4114] ;  /* 0x0041140001527983 */ /* 0x001f280000300800 */
[----:B------:R0:W-:Y:S04]  /*4b7b0*/  STL [R1+0x2c48], R79 ;  /* 0x002c484f01007387 */ /* 0x0001e80000100800 */
[----:B0-----:R-:W4:Y:S04]  /*4b7c0*/  LDL.LU R79, [R1+0x4110] ;  /* 0x00411000014f7983 */ /* 0x001f280000300800 */
[----:B------:R0:W-:Y:S04]  /*4b7d0*/  STL [R1+0x2c44], R81 ;  /* 0x002c445101007387 */ /* 0x0001e80000100800 */
[----:B0-----:R-:W4:Y:S04]  /*4b7e0*/  LDL.LU R81, [R1+0x410c] ;  /* 0x00410c0001517983 */ /* 0x001f280000300800 */
[----:B------:R-:W-:Y:S04]  /*4b7f0*/  STL.64 [R1+0x1ab8], R2 ;  /* 0x001ab80201007387 */ /* 0x000fe80000100a00 */
[----:B------:R-:W-:Y:S04]  /*4b800*/  STL.64 [R1+0x1ac0], R4 ;  /* 0x001ac00401007387 */ /* 0x000fe80000100a00 */
[----:B------:R-:W-:Y:S04]  /*4b810*/  STL.64 [R1+0x1ac8], R8 ;  /* 0x001ac80801007387 */ /* 0x000fe80000100a00 */
[----:B------:R-:W-:Y:S04]  /*4b820*/  STL.64 [R1+0x1ad8], R10 ;  /* 0x001ad80a01007387 */ /* 0x000fe80000100a00 */
[----:B--2---:R0:W-:Y:S04]  /*4b830*/  STL [R1+0x2c40], R78 ;  /* 0x002c404e01007387 */ /* 0x0041e80000100800 */
[----:B0-----:R-:W2:Y:S01]  /*4b840*/  LDL.LU R78, [R1+0x4108] ;  /* 0x00410800014e7983 */ /* 0x001ea20000300800 */
[----:B------:R-:W-:-:S02]  /*4b850*/  PRMT R91, RZ, 0x7610, R91 ;  /* 0x00007610ff5b7816 */ /* 0x000fc4000000005b */
[----:B------:R-:W-:Y:S02]  /*4b860*/  PRMT R90, RZ, 0x7610, R90 ;  /* 0x00007610ff5a7816 */ /* 0x000fe4000000005a */
[----:B------:R-:W-:Y:S02]  /*4b870*/  PRMT R89, RZ, 0x7610, R89 ;  /* 0x00007610ff597816 */ /* 0x000fe40000000059 */
[----:B------:R-:W-:Y:S01]  /*4b880*/  ISETP.GT.AND P5, PT, R6, 0x28, PT ;  /* 0x000000280600780c */ /* 0x000fe20003fa4270 */
[----:B------:R-:W2:Y:S04]  /*4b890*/  @P4 LDG.E.U16 R91, desc[UR6][R8.64] ;  /* 0x00000006085b4981 */ /* 0x000ea8000c1e1500 */
[----:B------:R-:W2:Y:S04]  /*4b8a0*/  @P4 LDG.E.U16 R90, desc[UR6][R4.64] ;  /* 0x00000006045a4981 */ /* 0x000ea8000c1e1500 */
[----:B------:R-:W2:Y:S01]  /*4b8b0*/  @P4 LDG.E.U16 R89, desc[UR6][R2.64] ;  /* 0x0000000602594981 */ /* 0x000ea2000c1e1500 */
[----:B------:R-:W-:-:S02]  /*4b8c0*/  PRMT R86, RZ, 0x7610, R86 ;  /* 0x00007610ff567816 */ /* 0x000fc40000000056 */
[----:B------:R-:W-:Y:S02]  /*4b8d0*/  PRMT R88, RZ, 0x7610, R88 ;  /* 0x00007610ff587816 */ /* 0x000fe40000000058 */
[----:B------:R-:W-:Y:S01]  /*4b8e0*/  PRMT R85, RZ, 0x7610, R85 ;  /* 0x00007610ff557816 */ /* 0x000fe20000000055 */
[----:B------:R-:W-:Y:S02]  /*4b8f0*/  IMAD.MOV.U32 R10, RZ, RZ, R83 ;  /* 0x000000ffff0a7224 */ /* 0x000fe400078e0053 */
[----:B---3--:R-:W-:-:S05]  /*4b900*/  IMAD.MOV.U32 R11, RZ, RZ, R80 ;  /* 0x000000ffff0b7224 */ /* 0x008fca00078e0050 */
[----:B------:R-:W3:Y:S01]  /*4b910*/  @P5 LDG.E.U16 R85, desc[UR6][R10.64] ;  /* 0x000000060a555981 */ /* 0x000ee2000c1e1500 */
[----:B----4-:R-:W-:Y:S02]  /*4b920*/  IMAD.MOV.U32 R12, RZ, RZ, R82 ;  /* 0x000000ffff0c7224 */ /* 0x010fe400078e0052 */
[----:B------:R-:W-:-:S05]  /*4b930*/  IMAD.MOV.U32 R13, RZ, RZ, R79 ;  /* 0x000000ffff0d7224 */ /* 0x000fca00078e004f */
[----:B------:R-:W4:Y:S01]  /*4b940*/  @P5 LDG.E.U16 R88, desc[UR6][R12.64] ;  /* 0x000000060c585981 */ /* 0x000f22000c1e1500 */
[----:B------:R-:W-:Y:S02]  /*4b950*/  IMAD.MOV.U32 R14, RZ, RZ, R81 ;  /* 0x000000ffff0e7224 */ /* 0x000fe400078e0051 */
[----:B--2---:R-:W-:-:S05]  /*4b960*/  IMAD.MOV.U32 R15, RZ, RZ, R78 ;  /* 0x000000ffff0f7224 */ /* 0x004fca00078e004e */
[----:B------:R-:W2:Y:S04]  /*4b970*/  @P5 LDG.E.U16 R86, desc[UR6][R14.64] ;  /* 0x000000060e565981 */ /* 0x000ea8000c1e1500 */
[----:B------:R0:W-:Y:S01]  /*4b980*/  STL [R1+0x2c3c], R91 ;  /* 0x002c3c5b01007387 */ /* 0x0001e20000100800 */
[----:B------:R-:W-:Y:S02]  /*4b990*/  IMAD.MOV.U32 R8, RZ, RZ, R87 ;  /* 0x000000ffff087224 */ /* 0x000fe400078e0057 */
[----:B------:R-:W-:Y:S01]  /*4b9a0*/  IMAD.MOV.U32 R9, RZ, RZ, R84 ;  /* 0x000000ffff097224 */ /* 0x000fe200078e0054 */
[----:B------:R-:W-:-:S04]  /*4b9b0*/  ISETP.GT.AND P2, PT, R6, 0x29, PT ;  /* 0x000000290600780c */ /* 0x000fc80003f44270 */
[----:B------:R1:W3:Y:S04]  /*4b9c0*/  @P5 LDG.E.U16 R0, desc[UR6][R8.64] ;  /* 0x0000000608005981 */ /* 0x0002e8000c1e1500 */
[----:B0-----:R-:W3:Y:S04]  /*4b9d0*/  LDL.LU R91, [R1+0x4104] ;  /* 0x00410400015b7983 */ /* 0x001ee80000300800 */
[----:B------:R-:W3:Y:S04]  /*4b9e0*/  LDL R27, [R1+0x2c20] ;  /* 0x002c2000011b7983 */ /* 0x000ee80000100800 */
[----:B------:R0:W-:Y:S04]  /*4b9f0*/  STL [R1+0x2c38], R90 ;  /* 0x002c385a01007387 */ /* 0x0001e80000100800 */
[----:B0-----:R-:W3:Y:S04]  /*4ba00*/  LDL.LU R90, [R1+0x4100] ;  /* 0x00410000015a7983 */ /* 0x001ee80000300800 */
[----:B------:R-:W3:Y:S04]  /*4ba10*/  LDL R21, [R1+0x2c1c] ;  /* 0x002c1c0001157983 */ /* 0x000ee80000100800 */
[----:B------:R-:W3:Y:S04]  /*4ba20*/  LDL R20, [R1+0x2c18] ;  /* 0x002c180001147983 */ /* 0x000ee80000100800 */
[----:B------:R0:W-:Y:S04]  /*4ba30*/  STL [R1+0x2c34], R89 ;  /* 0x002c345901007387 */ /* 0x0001e80000100800 */
[----:B0-----:R-:W3:Y:S04]  /*4ba40*/  LDL.LU R89, [R1+0x40fc] ;  /* 0x0040fc0001597983 */ /* 0x001ee80000300800 */
[----:B------:R-:W1:Y:S04]  /*4ba50*/  LDL.LU R2, [R1+0x3e0] ;  /* 0x0003e00001027983 */ /* 0x000e680000300800 */
[----:B------:R-:W3:Y:S04]  /*4ba60*/  LDL.LU R5, [R1+0x3e4] ;  /* 0x0003e40001057983 */ /* 0x000ee80000300800 */
[----:B------:R-:W3:Y:S04]  /*4ba70*/  LDL R33, [R1+0x2c14] ;  /* 0x002c140001217983 */ /* 0x000ee80000100800 */
[----:B------:R-:W-:Y:S04]  /*4ba80*/  STL.64 [R1+0x1a98], R8 ;  /* 0x001a980801007387 */ /* 0x000fe80000100a00 */
[----:B------:R-:W-:Y:S04]  /*4ba90*/  STL.64 [R1+0x1aa0], R10 ;  /* 0x001aa00a01007387 */ /* 0x000fe80000100a00 */
[----:B------:R-:W-:Y:S04]  /*4baa0*/  STL.64 [R1+0x1aa8], R12 ;  /* 0x001aa80c01007387 */ /* 0x000fe80000100a00 */
[----:B------:R-:W-:Y:S04]  /*4bab0*/  STL.64 [R1+0x1ab0], R14 ;  /* 0x001ab00e01007387 */ /* 0x000fe80000100a00 */
[----:B--2---:R0:W-:Y:S04]  /*4bac0*/  STL [R1+0x2c30], R86 ;  /* 0x002c305601007387 */ /* 0x0041e80000100800 */
[----:B0-----:R-:W2:Y:S04]  /*4bad0*/  LDL.LU R86, [R1+0x40f8] ;  /* 0x0040f80001567983 */ /* 0x001ea80000300800 */
[----:B----4-:R0:W-:Y:S04]  /*4bae0*/  STL [R1+0x2c2c], R88 ;  /* 0x002c2c5801007387 */ /* 0x0101e80000100800 */
[----:B0-----:R-:W4:Y:S04]  /*4baf0*/  LDL.LU R88, [R1+0x40f4] ;  /* 0x0040f40001587983 */ /* 0x001f280000300800 */
[----:B---3--:R0:W-:Y:S04]  /*4bb00*/  STL [R1+0x2c28], R85 ;  /* 0x002c285501007387 */ /* 0x0081e80000100800 */
[----:B0-----:R-:W3:Y:S04]  /*4bb10*/  LDL.LU R85, [R1+0x40f0] ;  /* 0x0040f00001557983 */ /* 0x001ee80000300800 */
[----:B------:R-:W2:Y:S04]  /*4bb20*/  LDL R23, [R1+0x2c10] ;  /* 0x002c100001177983 */ /* 0x000ea80000100800 */
[----:B------:R-:W2:Y:S04]  /*4bb30*/  LDL R22, [R1+0x2c0c] ;  /* 0x002c0c0001167983 */ /* 0x000ea80000100800 */
[----:B------:R-:W2:Y:S04]  /*4bb40*/  LDL R26, [R1+0x2c08] ;  /* 0x002c0800011a7983 */ /* 0x000ea80000100800 */
[----:B------:R-:W2:Y:S04]  /*4bb50*/  LDL R32, [R1+0x2c04] ;  /* 0x002c040001207983 */ /* 0x000ea80000100800 */
[----:B------:R-:W2:Y:S01]  /*4bb60*/  LDL.LU R4, [R1+0x3e8] ;  /* 0x0003e80001047983 */ /* 0x000ea20000300800 */
[----:B-1----:R-:W-:-:S02]  /*4bb70*/  IMAD.MOV.U32 R8, RZ, RZ, R2 ;  /* 0x000000ffff087224 */ /* 0x002fc400078e0002 */
[----:B------:R-:W-:Y:S01]  /*4bb80*/  IMAD.MOV.U32 R9, RZ, RZ, R91 ;  /* 0x000000ffff097224 */ /* 0x000fe200078e005b */
[----:B------:R-:W2:Y:S01]  /*4bb90*/  LDL.LU R3, [R1+0x3f8] ;  /* 0x0003f80001037983 */ /* 0x000ea20000300800 */
[----:B----4-:R-:W-:Y:S02]  /*4bba0*/  IMAD.MOV.U32 R14, RZ, RZ, R88 ;  /* 0x000000ffff0e7224 */ /* 0x010fe400078e0058 */
[----:B---3--:R-:W-:Y:S02]  /*4bbb0*/  IMAD.MOV.U32 R15, RZ, RZ, R85 ;  /* 0x000000ffff0f7224 */ /* 0x008fe400078e0055 */
[----:B------:R-:W-:Y:S02]  /*4bbc0*/  IMAD.MOV.U32 R10, RZ, RZ, R5 ;  /* 0x000000ffff0a7224 */ /* 0x000fe400078e0005 */
[----:B------:R-:W-:Y:S02]  /*4bbd0*/  IMAD.MOV.U32 R11, RZ, RZ, R90 ;  /* 0x000000ffff0b7224 */ /* 0x000fe400078e005a */
[----:B------:R-:W-:-:S02]  /*4bbe0*/  IMAD.MOV.U32 R12, RZ, RZ, R89 ;  /* 0x000000ffff0c7224 */ /* 0x000fc400078e0059 */
[----:B--2---:R-:W-:Y:S01]  /*4bbf0*/  IMAD.MOV.U32 R13, RZ, RZ, R86 ;  /* 0x000000ffff0d7224 */ /* 0x004fe200078e0056 */
[----:B------:R-:W2:Y:S04]  /*4bc00*/  @P2 LDG.E.U16 R27, desc[UR6][R14.64] ;  /* 0x000000060e1b2981 */ /* 0x000ea8000c1e1500 */
[----:B------:R0:W-:Y:S04]  /*4bc10*/  @P5 STL [R1+0x2c24], R0 ;  /* 0x002c240001005387 */ /* 0x0001e80000100800 */
[----:B------:R-:W3:Y:S04]  /*4bc20*/  @P2 LDG.E.U16 R33, desc[UR6][R8.64] ;  /* 0x0000000608212981 */ /* 0x000ee8000c1e1500 */
[----:B------:R-:W4:Y:S04]  /*4bc30*/  @P2 LDG.E.U16 R21, desc[UR6][R12.64] ;  /* 0x000000060c152981 */ /* 0x000f28000c1e1500 */
[----:B------:R-:W3:Y:S04]  /*4bc40*/  @P2 LDG.E.U16 R20, desc[UR6][R10.64] ;  /* 0x000000060a142981 */ /* 0x000ee8000c1e1500 */
[----:B0-----:R-:W3:Y:S04]  /*4bc50*/  LDL.LU R0, [R1+0x3fc] ;  /* 0x0003fc0001007983 */ /* 0x001ee80000300800 */
[----:B------:R-:W3:Y:S04]  /*4bc60*/  LDL.LU R2, [R1+0x3ec] ;  /* 0x0003ec0001027983 */ /* 0x000ee80000300800 */
[----:B------:R-:W-:Y:S04]  /*4bc70*/  STL.64 [R1+0x1a78], R8 ;  /* 0x001a780801007387 */ /* 0x000fe80000100a00 */
[----:B------:R-:W-:Y:S04]  /*4bc80*/  STL.64 [R1+0x1a80], R10 ;  /* 0x001a800a01007387 */ /* 0x000fe80000100a00 */
[----:B------:R-:W-:Y:S04]  /*4bc90*/  STL.64 [R1+0x1a88], R12 ;  /* 0x001a880c01007387 */ /* 0x000fe80000100a00 */
[----:B------:R-:W-:Y:S04]  /*4bca0*/  STL.64 [R1+0x1a90], R14 ;  /* 0x001a900e01007387 */ /* 0x000fe80000100a00 */
[----:B------:R-:W4:Y:S04]  /*4bcb0*/  LDL R24, [R1+0x2c00] ;  /* 0x002c000001187983 */ /* 0x000f280000100800 */
[----:B------:R-:W4:Y:S04]  /*4bcc0*/  LDL R25, [R1+0x2bfc] ;  /* 0x002bfc0001197983 */ /* 0x000f280000100800 */
[----:B--2---:R0:W-:Y:S04]  /*4bcd0*/  @P2 STL [R1+0x2c20], R27 ;  /* 0x002c201b01002387 */ /* 0x0041e80000100800 */
[----:B0-----:R-:W2:Y:S04]  /*4bce0*/  LDL R27, [R1+0x2bf8] ;  /* 0x002bf800011b7983 */ /* 0x001ea80000100800 */
[----:B------:R-:W2:Y:S04]  /*4bcf0*/  LDL.LU R17, [R1+0x3f0] ;  /* 0x0003f00001117983 */ /* 0x000ea80000300800 */
[----:B------:R-:W2:Y:S04]  /*4bd00*/  LDL.LU R16, [R1+0x400] ;  /* 0x0004000001107983 */ /* 0x000ea80000300800 */
[----:B------:R-:W2:Y:S04]  /*4bd10*/  LDL.LU R18, [R1+0x3f4] ;  /* 0x0003f40001127983 */ /* 0x000ea80000300800 */
[----:B------:R-:W2:Y:S01]  /*4bd20*/  LDL.LU R13, [R1+0x404] ;  /* 0x00040400010d7983 */ /* 0x000ea20000300800 */
[----:B------:R-:W-:-:S03]  /*4bd30*/  ISETP.GT.AND P4, PT, R6, 0x2a, PT ;  /* 0x0000002a0600780c */ /* 0x000fc60003f84270 */
[----:B---3--:R0:W-:Y:S01]  /*4bd40*/  @P2 STL [R1+0x2c14], R33 ;  /* 0x002c142101002387 */ /* 0x0081e20000100800 */
[----:B------:R-:W-:Y:S02]  /*4bd50*/  IMAD.MOV.U32 R5, RZ, RZ, R4 ;  /* 0x000000ffff057224 */ /* 0x000fe400078e0004 */
[----:B------:R-:W-:Y:S02]  /*4bd60*/  IMAD.MOV.U32 R4, RZ, RZ, R3 ;  /* 0x000000ffff047224 */ /* 0x000fe400078e0003 */
[----:B------:R-:W-:Y:S02]  /*4bd70*/  IMAD.MOV.U32 R14, RZ, RZ, R0 ;  /* 0x000000ffff0e7224 */ /* 0x000fe400078e0000 */
[----:B------:R-:W-:Y:S01]  /*4bd80*/  IMAD.MOV.U32 R15, RZ, RZ, R2 ;  /* 0x000000ffff0f7224 */ /* 0x000fe200078e0002 */
[----:B0-----:R-:W3:Y:S04]  /*4bd90*/  LDL R33, [R1+0x2bf4] ;  /* 0x002bf40001217983 */ /* 0x001ee80000100800 */
[----:B------:R-:W-:Y:S04]  /*4bda0*/  @P2 STL [R1+0x2c18], R20 ;  /* 0x002c181401002387 */ /* 0x000fe80000100800 */
[----:B----4-:R-:W-:Y:S04]  /*4bdb0*/  @P2 STL [R1+0x2c1c], R21 ;  /* 0x002c1c1501002387 */ /* 0x010fe80000100800 */
[----:B------:R-:W3:Y:S04]  /*4bdc0*/  LDL.LU R9, [R1+0x408] ;  /* 0x0004080001097983 */ /* 0x000ee80000300800 */
[----:B------:R-:W3:Y:S04]  /*4bdd0*/  LDL.LU R8, [R1+0x424] ;  /* 0x0004240001087983 */ /* 0x000ee80000300800 */
[----:B------:R0:W-:Y:S04]  /*4bde0*/  STL.64 [R1+0x1a58], R4 ;  /* 0x001a580401007387 */ /* 0x0001e80000100a00 */
[----:B------:R1:W-:Y:S04]  /*4bdf0*/  STL.64 [R1+0x1a60], R14 ;  /* 0x001a600e01007387 */ /* 0x0003e80000100a00 */
[----:B------:R-:W4:Y:S04]  /*4be00*/  LDL.LU R11, [R1+0x40c] ;  /* 0x00040c00010b7983 */ /* 0x000f280000300800 */
[----:B------:R-:W4:Y:S04]  /*4be10*/  LDL.LU R10, [R1+0x418] ;  /* 0x00041800010a7983 */ /* 0x000f280000300800 */
[----:B------:R-:W4:Y:S04]  /*4be20*/  LDL.LU R12, [R1+0x410] ;  /* 0x00041000010c7983 */ /* 0x000f280000300800 */
[----:B------:R-:W4:Y:S04]  /*4be30*/  LDL.LU R3, [R1+0x41c] ;  /* 0x00041c0001037983 */ /* 0x000f280000300800 */
[----:B------:R1:W4:Y:S04]  /*4be40*/  @P4 LDG.E.U16 R26, desc[UR6][R14.64] ;  /* 0x000000060e1a4981 */ /* 0x000328000c1e1500 */
[----:B------:R-:W1:Y:S04]  /*4be50*/  LDL.LU R2, [R1+0x414] ;  /* 0x0004140001027983 */ /* 0x000e680000300800 */
[----:B------:R-:W4:Y:S04]  /*4be60*/  LDL.LU R0, [R1+0x420] ;  /* 0x0004200001007983 */ /* 0x000f280000300800 */
[----:B------:R-:W4:Y:S04]  /*4be70*/  @P4 LDG.E.U16 R32, desc[UR6][R4.64] ;  /* 0x0000000604204981 */ /* 0x000f28000c1e1500 */
[----:B--2---:R-:W2:Y:S01]  /*4be80*/  @P4 LDG.E.U16 R22, desc[UR6][R16.64] ;  /* 0x0000000610164981 */ /* 0x004ea2000c1e1500 */
[----:B------:R-:W-:-:S02]  /*4be90*/  IMAD.MOV.U32 R19, RZ, RZ, R18 ;  /* 0x000000ffff137224 */ /* 0x000fc400078e0012 */
[----:B------:R-:W-:-:S05]  /*4bea0*/  IMAD.MOV.U32 R18, RZ, RZ, R13 ;  /* 0x000000ffff127224 */ /* 0x000fca00078e000d */
[----:B------:R-:W2:Y:S01]  /*4beb0*/  @P4 LDG.E.U16 R23, desc[UR6][R18.64] ;  /* 0x0000000612174981 */ /* 0x000ea2000c1e1500 */
[----:B------:R-:W-:-:S03]  /*4bec0*/  ISETP.GT.AND P5, PT, R6, 0x2b, PT ;  /* 0x0000002b0600780c */ /* 0x000fc60003fa4270 */
[----:B------:R-:W-:Y:S04]  /*4bed0*/  STL.64 [R1+0x1a70], R18 ;  /* 0x001a701201007387 */ /* 0x000fe80000100a00 */
[----:B------:R-:W-:Y:S04]  /*4bee0*/  STL.64 [R1+0x1a68], R16 ;  /* 0x001a681001007387 */ /* 0x000fe80000100a00 */
[----:B0-----:R-:W2:Y:S04]  /*4bef0*/  LDL.LU R5, [R1+0x428] ;  /* 0x0004280001057983 */ /* 0x001ea80000300800 */
[----:B------:R-:W2:Y:S04]  /*4bf00*/  LDL.LU R4, [R1+0x440] ;  /* 0x0004400001047983 */ /* 0x000ea80000300800 */
[----:B---3--:R-:W3:Y:S04]  /*4bf10*/  @P5 LDG.E.U16 R33, desc[UR6][R8.64] ;  /* 0x0000000608215981 */ /* 0x008ee8000c1e1500 */
[----:B----4-:R-:W4:Y:S01]  /*4bf20*/  @P5 LDG.E.U16 R27, desc[UR6][R10.64] ;  /* 0x000000060a1b5981 */ /* 0x010f22000c1e1500 */
[----:B------:R-:W-:-:S02]  /*4bf30*/  IMAD.MOV.U32 R13, RZ, RZ, R12 ;  /* 0x000000ffff0d7224 */ /* 0x000fc400078e000c */
[----:B------:R-:W-:Y:S02]  /*4bf40*/  IMAD.MOV.U32 R12, RZ, RZ, R3 ;  /* 0x000000ffff0c7224 */ /* 0x000fe400078e0003 */
[----:B-1----:R-:W-:Y:S02]  /*4bf50*/  IMAD.MOV.U32 R15, RZ, RZ, R2 ;  /* 0x000000ffff0f7224 */ /* 0x002fe400078e0002 */
[----:B------:R-:W-:Y:S01]  /*4bf60*/  IMAD.MOV.U32 R14, RZ, RZ, R0 ;  /* 0x000000ffff0e7224 */ /* 0x000fe200078e0000 */
[----:B------:R-:W3:Y:S04]  /*4bf70*/  @P5 LDG.E.U16 R25, desc[UR6][R12.64] ;  /* 0x000000060c195981 */ /* 0x000ee8000c1e1500 */
[----:B------:R-:W3:Y:S04]  /*4bf80*/  @P5 LDG.E.U16 R24, desc[UR6][R14.64] ;  /* 0x000000060e185981 */ /* 0x000ee8000c1e1500 */
[----:B--2---:R0:W-:Y:S04]  /*4bf90*/  @P4 STL [R1+0x2c10], R23 ;  /* 0x002c101701004387 */ /* 0x0041e80000100800 */
[----:B0-----:R-:W2:Y:S04]  /*4bfa0*/  LDL R23, [R1+0x2bf0] ;  /* 0x002bf00001177983 */ /* 0x001ea80000100800 */
[----:B------:R0:W-:Y:S04]  /*4bfb0*/  @P4 STL [R1+0x2c0c], R22 ;  /* 0x002c0c1601004387 */ /* 0x0001e80000100800 */
[----:B0-----:R-:W2:Y:S04]  /*4bfc0*/  LDL R22, [R1+0x2bec] ;  /* 0x002bec0001167983 */ /* 0x001ea80000100800 */
[----:B------:R0:W-:Y:S04]  /*4bfd0*/  @P4 STL [R1+0x2c08], R26 ;  /* 0x002c081a01004387 */ /* 0x0001e80000100800 */
[----:B0-----:R-:W2:Y:S04]  /*4bfe0*/  LDL R26, [R1+0x2be8] ;  /* 0x002be800011a7983 */ /* 0x001ea80000100800 */
[----:B------:R0:W-:Y:S04]  /*4bff0*/  @P4 STL [R1+0x2c04], R32 ;  /* 0x002c042001004387 */ /* 0x0001e80000100800 */
[----:B0-----:R-:W2:Y:S04]  /*4c000*/  LDL R32, [R1+0x2be4] ;  /* 0x002be40001207983 */ /* 0x001ea80000100800 */
[----:B------:R-:W-:Y:S04]  /*4c010*/  STL.64 [R1+0x1a38], R8 ;  /* 0x001a380801007387 */ /* 0x000fe80000100a00 */
[----:B------:R0:W-:Y:S04]  /*4c020*/  STL.64 [R1+0x1a40], R10 ;  /* 0x001a400a01007387 */ /* 0x0001e80000100a00 */
[----:B------:R1:W-:Y:S04]  /*4c030*/  STL.64 [R1+0x1a48], R12 ;  /* 0x001a480c01007387 */ /* 0x0003e80000100a00 */
[----:B------:R-:W-:Y:S04]  /*4c040*/  STL.64 [R1+0x1a50], R14 ;  /* 0x001a500e01007387 */ /* 0x000fe80000100a00 */
[----:B------:R-:W2:Y:S04]  /*4c050*/  LDL.LU R3, [R1+0x42c] ;  /* 0x00042c0001037983 */ /* 0x000ea80000300800 */
[----:B------:R-:W2:Y:S04]  /*4c060*/  LDL.LU R2, [R1+0x444] ;  /* 0x0004440001027983 */ /* 0x000ea80000300800 */
[----:B------:R-:W2:Y:S04]  /*4c070*/  LDL R0, [R1+0x2be0] ;  /* 0x002be00001007983 */ /* 0x000ea80000100800 */
[----:B------:R-:W2:Y:S04]  /*4c080*/  LDL.LU R17, [R1+0x430] ;  /* 0x0004300001117983 */ /* 0x000ea80000300800 */
[----:B------:R-:W2:Y:S04]  /*4c090*/  LDL.LU R16, [R1+0x438] ;  /* 0x0004380001107983 */ /* 0x000ea80000300800 */
[----:B0-----:R-:W2:Y:S04]  /*4c0a0*/  LDL.LU R11, [R1+0x434] ;  /* 0x00043400010b7983 */ /* 0x001ea80000300800 */
[----:B------:R-:W2:Y:S01]  /*4c0b0*/  LDL.LU R10, [R1+0x43c] ;  /* 0x00043c00010a7983 */ /* 0x000ea20000300800 */
[----:B------:R-:W-:-:S03]  /*4c0c0*/  ISETP.GT.AND P2, PT, R6, 0x2c, PT ;  /* 0x0000002c0600780c */ /* 0x000fc60003f44270 */
[----:B---3--:R-:W-:Y:S04]  /*4c0d0*/  @P5 STL [R1+0x2bf4], R33 ;  /* 0x002bf42101005387 */ /* 0x008fe80000100800 */
[----:B----4-:R0:W-:Y:S04]  /*4c0e0*/  @P5 STL [R1+0x2bf8], R27 ;  /* 0x002bf81b01005387 */ /* 0x0101e80000100800 */
[----:B------:R-:W-:Y:S01]  /*4c0f0*/  @P5 STL [R1+0x2bfc], R25 ;  /* 0x002bfc1901005387 */ /* 0x000fe20000100800 */
[----:B-1----:R-:W-:Y:S02]  /*4c100*/  IMAD.MOV.U32 R12, RZ, RZ, R4 ;  /* 0x000000ffff0c7224 */ /* 0x002fe400078e0004 */
[----:B------:R-:W-:Y:S01]  /*4c110*/  IMAD.MOV.U32 R13, RZ, RZ, R5 ;  /* 0x000000ffff0d7224 */ /* 0x000fe200078e0005 */
[----:B------:R1:W-:Y:S04]  /*4c120*/  @P5 STL [R1+0x2c00], R24 ;  /* 0x002c001801005387 */ /* 0x0003e80000100800 */
[----:B------:R-:W3:Y:S04]  /*4c130*/  LDL.LU R5, [R1+0x448] ;  /* 0x0004480001057983 */ /* 0x000ee80000300800 */
[----:B------:R-:W3:Y:S04]  /*4c140*/  LDL.LU R4, [R1+0x458] ;  /* 0x0004580001047983 */ /* 0x000ee80000300800 */
[----:B0-----:R-:W4:Y:S04]  /*4c150*/  LDL R27, [R1+0x2bdc] ;  /* 0x002bdc00011b7983 */ /* 0x001f280000100800 */
[----:B------:R-:W-:Y:S04]  /*4c160*/  STL.64 [R1+0x1a18], R12 ;  /* 0x001a180c01007387 */ /* 0x000fe80000100a00 */
[----:B------:R-:W3:Y:S04]  /*4c170*/  LDL R33, [R1+0x2bd8] ;  /* 0x002bd80001217983 */ /* 0x000ee80000100800 */
[----:B------:R-:W3:Y:S04]  /*4c180*/  LDL.LU R9, [R1+0x44c] ;  /* 0x00044c0001097983 */ /* 0x000ee80000300800 */
[----:B------:R-:W3:Y:S04]  /*4c190*/  LDL.LU R8, [R1+0x45c] ;  /* 0x00045c0001087983 */ /* 0x000ee80000300800 */
[----:B--2---:R-:W2:Y:S01]  /*4c1a0*/  @P2 LDG.E.U16 R32, desc[UR6][R12.64] ;  /* 0x000000060c202981 */ /* 0x004ea2000c1e1500 */
[----:B------:R-:W-:-:S02]  /*4c1b0*/  IMAD.MOV.U32 R15, RZ, RZ, R3 ;  /* 0x000000ffff0f7224 */ /* 0x000fc400078e0003 */
[----:B------:R-:W-:Y:S01]  /*4c1c0*/  IMAD.MOV.U32 R14, RZ, RZ, R2 ;  /* 0x000000ffff0e7224 */ /* 0x000fe200078e0002 */
[----:B------:R-:W4:Y:S04]  /*4c1d0*/  LDL.LU R3, [R1+0x450] ;  /* 0x0004500001037983 */ /* 0x000f280000300800 */
[----:B------:R4:W4:Y:S04]  /*4c1e0*/  @P2 LDG.E.U16 R22, desc[UR6][R16.64] ;  /* 0x0000000610162981 */ /* 0x000928000c1e1500 */
[----:B------:R-:W-:Y:S04]  /*4c1f0*/  STL.64 [R1+0x1a20], R14 ;  /* 0x001a200e01007387 */ /* 0x000fe80000100a00 */
[----:B------:R-:W4:Y:S04]  /*4c200*/  @P2 LDG.E.U16 R26, desc[UR6][R14.64] ;  /* 0x000000060e1a2981 */ /* 0x000f28000c1e1500 */
[----:B------:R-:W4:Y:S01]  /*4c210*/  LDL.LU R2, [R1+0x460] ;  /* 0x0004600001027983 */ /* 0x000f220000300800 */
[----:B------:R-:W-:-:S03]  /*4c220*/  IMAD.MOV.U32 R19, RZ, RZ, R11 ;  /* 0x000000ffff137224 */ /* 0x000fc600078e000b */
[----:B-1----:R-:W4:Y:S01]  /*4c230*/  LDL R24, [R1+0x2bd4] ;  /* 0x002bd40001187983 */ /* 0x002f220000100800 */
[----:B------:R-:W-:-:S03]  /*4c240*/  IMAD.MOV.U32 R18, RZ, RZ, R10 ;  /* 0x000000ffff127224 */ /* 0x000fc600078e000a */
[----:B------:R-:W4:Y:S04]  /*4c250*/  LDL.LU R11, [R1+0x454] ;  /* 0x00045400010b7983 */ /* 0x000f280000300800 */
[----:B------:R-:W4:Y:S04]  /*4c260*/  LDL.LU R10, [R1+0x464] ;  /* 0x00046400010a7983 */ /* 0x000f280000300800 */
[----:B------:R-:W4:Y:S01]  /*4c270*/  @P2 LDG.E.U16 R23, desc[UR6][R18.64] ;  /* 0x0000000612172981 */ /* 0x000f22000c1e1500 */
[----:B------:R-:W-:-:S03]  /*4c280*/  ISETP.GT.AND P4, PT, R6, 0x2d, PT ;  /* 0x0000002d0600780c */ /* 0x000fc60003f84270 */
[----:B------:R4:W-:Y:S04]  /*4c290*/  STL.64 [R1+0x1a28], R16 ;  /* 0x001a281001007387 */ /* 0x0009e80000100a00 */
[----:B------:R-:W-:Y:S04]  /*4c2a0*/  STL.64 [R1+0x1a30], R18 ;  /* 0x001a301201007387 */ /* 0x000fe80000100a00 */
[----:B------:R-:W4:Y:S04]  /*4c2b0*/  LDL R25, [R1+0x2bd0] ;  /* 0x002bd00001197983 */ /* 0x000f280000100800 */
[----:B---3--:R0:W3:Y:S04]  /*4c2c0*/  @P4 LDG.E.U16 R33, desc[UR6][R8.64] ;  /* 0x0000000608214981 */ /* 0x0080e8000c1e1500 */
[----:B--2---:R1:W-:Y:S01]  /*4c2d0*/  @P2 STL [R1+0x2be4], R32 ;  /* 0x002be42001002387 */ /* 0x0043e20000100800 */
[----:B----4-:R-:W-:-:S03]  /*4c2e0*/  IMAD.MOV.U32 R17, RZ, RZ, R3 ;  /* 0x000000ffff117224 */ /* 0x010fc600078e0003 */
[----:B------:R-:W-:Y:S04]  /*4c2f0*/  @P2 STL [R1+0x2be8], R26 ;  /* 0x002be81a01002387 */ /* 0x000fe80000100800 */
[----:B------:R-:W-:Y:S01]  /*4c300*/  @P2 STL [R1+0x2bec], R22 ;  /* 0x002bec1601002387 */ /* 0x000fe20000100800 */
[----:B------:R-:W-:-:S03]  /*4c310*/  IMAD.MOV.U32 R16, RZ, RZ, R2 ;  /* 0x000000ffff107224 */ /* 0x000fc600078e0002 */
[----:B------:R-:W2:Y:S04]  /*4c320*/  @P4 LDG.E.U16 R24, desc[UR6][R4.64] ;  /* 0x0000000604184981 */ /* 0x000ea8000c1e1500 */
[----:B------:R-:W4:Y:S04]  /*4c330*/  @P4 LDG.E.U16 R0, desc[UR6][R10.64] ;  /* 0x000000060a004981 */ /* 0x000f28000c1e1500 */
[----:B------:R-:W2:Y:S04]  /*4c340*/  @P4 LDG.E.U16 R27, desc[UR6][R16.64] ;  /* 0x00000006101b4981 */ /* 0x000ea8000c1e1500 */
[----:B------:R0:W-:Y:S04]  /*4c350*/  @P2 STL [R1+0x2bf0], R23 ;  /* 0x002bf01701002387 */ /* 0x0001e80000100800 */
[----:B------:R-:W2:Y:S04]  /*4c360*/  LDL R20, [R1+0x2bcc] ;  /* 0x002bcc0001147983 */ /* 0x000ea80000100800 */
[----:B-1----:R-:W3:Y:S04]  /*4c370*/  LDL R32, [R1+0x2bc4] ;  /* 0x002bc40001207983 */ /* 0x002ee80000100800 */
[----:B0-----:R-:W3:Y:S04]  /*4c380*/  LDL R23, [R1+0x2bc8] ;  /* 0x002bc80001177983 */ /* 0x001ee80000100800 */
[----:B------:R-:W-:Y:S04]  /*4c390*/  STL.64 [R1+0x19f8], R4 ;  /* 0x0019f80401007387 */ /* 0x000fe80000100a00 */
[----:B------:R-:W3:Y:S04]  /*4c3a0*/  LDL.LU R3, [R1+0x468] ;  /* 0x0004680001037983 */ /* 0x000ee80000300800 */
[----:B------:R-:W3:Y:S04]  /*4c3b0*/  LDL.LU R2, [R1+0x484] ;  /* 0x0004840001027983 */ /* 0x000ee80000300800 */
[----:B------:R-:W-:Y:S04]  /*4c3c0*/  STL.64 [R1+0x1a00], R8 ;  /* 0x001a000801007387 */ /* 0x000fe80000100a00 */
[----:B------:R-:W-:Y:S04]  /*4c3d0*/  STL.64 [R1+0x1a08], R16 ;  /* 0x001a081001007387 */ /* 0x000fe80000100a00 */
[----:B------:R0:W-:Y:S04]  /*4c3e0*/  STL.64 [R1+0x1a10], R10 ;  /* 0x001a100a01007387 */ /* 0x0001e80000100a00 */
[----:B0-----:R-:W3:Y:S04]  /*4c3f0*/  LDL.LU R11, [R1+0x46c] ;  /* 0x00046c00010b7983 */ /* 0x001ee80000300800 */
[----:B------:R-:W3:Y:S04]  /*4c400*/  LDL.LU R10, [R1+0x478] ;  /* 0x00047800010a7983 */ /* 0x000ee80000300800 */
[----:B------:R-:W3:Y:S04]  /*4c410*/  LDL.LU R15, [R1+0x470] ;  /* 0x00047000010f7983 */ /* 0x000ee80000300800 */
[----:B------:R-:W3:Y:S04]  /*4c420*/  LDL.LU R14, [R1+0x47c] ;  /* 0x00047c00010e7983 */ /* 0x000ee80000300800 */
[----:B------:R-:W3:Y:S04]  /*4c430*/  LDL.LU R13, [R1+0x474] ;  /* 0x00047400010d7983 */ /* 0x000ee80000300800 */
[----:B------:R-:W3:Y:S04]  /*4c440*/  LDL.LU R12, [R1+0x480] ;  /* 0x00048000010c7983 */ /* 0x000ee80000300800 */
[----:B------:R-:W3:Y:S01]  /*4c450*/  LDL R26, [R1+0x2bc0] ;  /* 0x002bc000011a7983 */ /* 0x000ee20000100800 */
[----:B------:R-:W-:-:S03]  /*4c460*/  ISETP.GT.AND P5, PT, R6, 0x2e, PT ;  /* 0x0000002e0600780c */ /* 0x000fc60003fa4270 */
[----:B----4-:R0:W-:Y:S04]  /*4c470*/  @P4 STL [R1+0x2be0], R0 ;  /* 0x002be00001004387 */ /* 0x0101e80000100800 */
[----:B0-----:R-:W4:Y:S04]  /*4c480*/  LDL R0, [R1+0x2bbc] ;  /* 0x002bbc0001007983 */ /* 0x001f280000100800 */
[----:B--2---:R0:W-:Y:S01]  /*4c490*/  @P4 STL [R1+0x2bdc], R27 ;  /* 0x002bdc1b01004387 */ /* 0x0041e20000100800 */
[----:B---3--:R-:W-:Y:S02]  /*4c4a0*/  IMAD.MOV.U32 R9, RZ, RZ, R3 ;  /* 0x000000ffff097224 */ /* 0x008fe400078e0003 */
[----:B------:R-:W-:Y:S01]  /*4c4b0*/  IMAD.MOV.U32 R8, RZ, RZ, R2 ;  /* 0x000000ffff087224 */ /* 0x000fe200078e0002 */
[----:B0-----:R-:W2:Y:S04]  /*4c4c0*/  LDL R27, [R1+0x2bb8] ;  /* 0x002bb800011b7983 */ /* 0x001ea80000100800 */
[----:B------:R0:W-:Y:S04]  /*4c4d0*/  @P4 STL [R1+0x2bd8], R33 ;  /* 0x002bd82101004387 */ /* 0x0001e80000100800 */
[----:B------:R1:W3:Y:S04]  /*4c4e0*/  @P5 LDG.E.U16 R32, desc[UR6][R8.64] ;  /* 0x0000000608205981 */ /* 0x0002e8000c1e1500 */
[----:B0-----:R-:W2:Y:S04]  /*4c4f0*/  LDL R33, [R1+0x2bb4] ;  /* 0x002bb40001217983 */ /* 0x001ea80000100800 */
[----:B------:R-:W-:Y:S04]  /*4c500*/  @P4 STL [R1+0x2bd4], R24 ;  /* 0x002bd41801004387 */ /* 0x000fe80000100800 */
[----:B------:R-:W2:Y:S04]  /*4c510*/  LDL.LU R5, [R1+0x488] ;  /* 0x0004880001057983 */ /* 0x000ea80000300800 */
[----:B------:R-:W1:Y:S04]  /*4c520*/  LDL.LU R4, [R1+0x4a0] ;  /* 0x0004a00001047983 */ /* 0x000e680000300800 */
[----:B------:R-:W2:Y:S01]  /*4c530*/  LDL.LU R3, [R1+0x48c] ;  /* 0x00048c0001037983 */ /* 0x000ea20000300800 */
[----:B------:R-:W-:-:S02]  /*4c540*/  IMAD.MOV.U32 R16, RZ, RZ, R14 ;  /* 0x000000ffff107224 */ /* 0x000fc400078e000e */
[----:B------:R-:W-:Y:S01]  /*4c550*/  IMAD.MOV.U32 R17, RZ, RZ, R15 ;  /* 0x000000ffff117224 */ /* 0x000fe200078e000f */
[----:B------:R-:W-:Y:S04]  /*4c560*/  STL.64 [R1+0x19d8], R8 ;  /* 0x0019d80801007387 */ /* 0x000fe80000100a00 */
[----:B------:R-:W2:Y:S04]  /*4c570*/  LDL.LU R2, [R1+0x4a4] ;  /* 0x0004a40001027983 */ /* 0x000ea80000300800 */
[----:B------:R0:W-:Y:S04]  /*4c580*/  STL.64 [R1+0x19f0], R12 ;  /* 0x0019f00c01007387 */ /* 0x0001e80000100a00 */
[----:B------:R0:W-:Y:S04]  /*4c590*/  STL.64 [R1+0x19e0], R10 ;  /* 0x0019e00a01007387 */ /* 0x0001e80000100a00 */
[----:B------:R-:W2:Y:S04]  /*4c5a0*/  @P5 LDG.E.U16 R25, desc[UR6][R12.64] ;  /* 0x000000060c195981 */ /* 0x000ea8000c1e1500 */
[----:B------:R-:W-:Y:S04]  /*4c5b0*/  STL.64 [R1+0x19e8], R16 ;  /* 0x0019e81001007387 */ /* 0x000fe80000100a00 */
[----:B------:R1:W2:Y:S01]  /*4c5c0*/  @P5 LDG.E.U16 R23, desc[UR6][R10.64] ;  /* 0x000000060a175981 */ /* 0x0002a2000c1e1500 */
[----:B------:R-:W-:-:S03]  /*4c5d0*/  ISETP.GT.AND P2, PT, R6, 0x2f, PT ;  /* 0x0000002f0600780c */ /* 0x000fc60003f44270 */
[----:B------:R-:W2:Y:S04]  /*4c5e0*/  @P5 LDG.E.U16 R20, desc[UR6][R16.64] ;  /* 0x0000000610145981 */ /* 0x000ea8000c1e1500 */
[----:B0-----:R-:W4:Y:S04]  /*4c5f0*/  LDL.LU R13, [R1+0x490] ;  /* 0x00049000010d7983 */ /* 0x001f280000300800 */
[----:B------:R-:W4:Y:S04]  /*4c600*/  LDL.LU R12, [R1+0x498] ;  /* 0x00049800010c7983 */ /* 0x000f280000300800 */
[----:B------:R-:W2:Y:S04]  /*4c610*/  LDL.LU R15, [R1+0x494] ;  /* 0x00049400010f7983 */ /* 0x000ea80000300800 */
[----:B------:R-:W3:Y:S04]  /*4c620*/  LDL.LU R14, [R1+0x49c] ;  /* 0x00049c00010e7983 */ /* 0x000ee80000300800 */
[----:B------:R-:W3:Y:S04]  /*4c630*/  LDL R22, [R1+0x2bb0] ;  /* 0x002bb00001167983 */ /* 0x000ee80000100800 */
[----:B------:R-:W3:Y:S04]  /*4c640*/  LDL R24, [R1+0x2bac] ;  /* 0x002bac0001187983 */ /* 0x000ee80000100800 */
[----:B----4-:R-:W4:Y:S04]  /*4c650*/  @P2 LDG.E.U16 R0, desc[UR6][R12.64] ;  /* 0x000000060c002981 */ /* 0x010f28000c1e1500 */
[----:B--2---:R0:W-:Y:S01]  /*4c660*/  @P5 STL [R1+0x2bd0], R25 ;  /* 0x002bd01901005387 */ /* 0x0041e20000100800 */
[----:B-1----:R-:W-:-:S02]  /*4c670*/  IMAD.MOV.U32 R8, RZ, RZ, R4 ;  /* 0x000000ffff087224 */ /* 0x002fc400078e0004 */
[----:B------:R-:W-:Y:S02]  /*4c680*/  IMAD.MOV.U32 R9, RZ, RZ, R5 ;  /* 0x000000ffff097224 */ /* 0x000fe400078e0005 */
[----:B------:R-:W-:Y:S02]  /*4c690*/  IMAD.MOV.U32 R10, RZ, RZ, R2 ;  /* 0x000000ffff0a7224 */ /* 0x000fe400078e0002 */
[----:B------:R-:W-:Y:S01]  /*4c6a0*/  IMAD.MOV.U32 R11, RZ, RZ, R3 ;  /* 0x000000ffff0b7224 */ /* 0x000fe200078e0003 */
[----:B---3--:R-:W2:Y:S04]  /*4c6b0*/  @P2 LDG.E.U16 R26, desc[UR6][R14.64] ;  /* 0x000000060e1a2981 */ /* 0x008ea8000c1e1500 */
[----:B------:R1:W3:Y:S04]  /*4c6c0*/  @P2 LDG.E.U16 R33, desc[UR6][R8.64] ;  /* 0x0000000608212981 */ /* 0x0002e8000c1e1500 */
[----:B------:R1:W3:Y:S04]  /*4c6d0*/  @P2 LDG.E.U16 R27, desc[UR6][R10.64] ;  /* 0x000000060a1b2981 */ /* 0x0002e8000c1e1500 */
[----:B0-----:R-:W3:Y:S04]  /*4c6e0*/  LDL R25, [R1+0x2ba8] ;  /* 0x002ba80001197983 */ /* 0x001ee80000100800 */
[----:B------:R0:W-:Y:S04]  /*4c6f0*/  @P5 STL [R1+0x2bc4], R32 ;  /* 0x002bc42001005387 */ /* 0x0001e80000100800 */
[----:B------:R-:W-:Y:S04]  /*4c700*/  @P5 STL [R1+0x2bc8], R23 ;  /* 0x002bc81701005387 */ /* 0x000fe80000100800 */
[----:B------:R-:W-:Y:S04]  /*4c710*/  @P5 STL [R1+0x2bcc], R20 ;  /* 0x002bcc1401005387 */ /* 0x000fe80000100800 */
[----:B------:R-:W3:Y:S04]  /*4c720*/  LDL.LU R5, [R1+0x4a8] ;  /* 0x0004a80001057983 */ /* 0x000ee80000300800 */
[----:B------:R-:W1:Y:S04]  /*4c730*/  LDL.LU R4, [R1+0x4b8] ;  /* 0x0004b80001047983 */ /* 0x000e680000300800 */
[----:B------:R-:W-:Y:S04]  /*4c740*/  STL.64 [R1+0x19b8], R8 ;  /* 0x0019b80801007387 */ /* 0x000fe80000100a00 */
[----:B------:R-:W-:Y:S04]  /*4c750*/  STL.64 [R1+0x19c0], R10 ;  /* 0x0019c00a01007387 */ /* 0x000fe80000100a00 */
[----:B------:R-:W3:Y:S04]  /*4c760*/  LDL.LU R3, [R1+0x4ac] ;  /* 0x0004ac0001037983 */ /* 0x000ee80000300800 */
[----:B------:R-:W3:Y:S04]  /*4c770*/  LDL.LU R2, [R1+0x4bc] ;  /* 0x0004bc0001027983 */ /* 0x000ee80000300800 */
[----:B0-----:R-:W3:Y:S04]  /*4c780*/  LDL R32, [R1+0x2ba4] ;  /* 0x002ba40001207983 */ /* 0x001ee80000100800 */
[----:B------:R-:W-:Y:S04]  /*4c790*/  STL.64 [R1+0x19d0], R14 ;  /* 0x0019d00e01007387 */ /* 0x000fe80000100a00 */
[----:B------:R0:W-:Y:S04]  /*4c7a0*/  STL.64 [R1+0x19c8], R12 ;  /* 0x0019c80c01007387 */ /* 0x0001e80000100a00 */
[----:B0-----:R-:W3:Y:S04]  /*4c7b0*/  LDL.LU R13, [R1+0x4b0] ;  /* 0x0004b000010d7983 */ /* 0x001ee80000300800 */
[----:B------:R-:W3:Y:S04]  /*4c7c0*/  LDL.LU R12, [R1+0x4c0] ;  /* 0x0004c000010c7983 */ /* 0x000ee80000300800 */
[----:B------:R-:W3:Y:S04]  /*4c7d0*/  LDL.LU R14, [R1+0x4b4] ;  /* 0x0004b400010e7983 */ /* 0x000ee80000300800 */
[----:B----4-:R0:W-:Y:S04]  /*4c7e0*/  @P2 STL [R1+0x2bbc], R0 ;  /* 0x002bbc0001002387 */ /* 0x0101e80000100800 */
[----:B0-----:R-:W4:Y:S01]  /*4c7f0*/  LDL.LU R0, [R1+0x4c4] ;  /* 0x0004c40001007983 */ /* 0x001f220000300800 */
[----:B------:R-:W-:-:S03]  /*4c800*/  ISETP.GT.AND P4, PT, R6, 0x30, PT ;  /* 0x000000300600780c */ /* 0x000fc60003f84270 */
[----:B------:R-:W4:Y:S04]  /*4c810*/  LDL R23, [R1+0x2ba0] ;  /* 0x002ba00001177983 */ /* 0x000f280000100800 */
[----:B--2---:R0:W-:Y:S01]  /*4c820*/  @P2 STL [R1+0x2bc0], R26 ;  /* 0x002bc01a01002387 */ /* 0x0041e20000100800 */
[----:B-1----:R-:W-:Y:S02]  /*4c830*/  IMAD.MOV.U32 R8, RZ, RZ, R4 ;  /* 0x000000ffff087224 */ /* 0x002fe400078e0004 */
[----:B---3--:R-:W-:Y:S02]  /*4c840*/  IMAD.MOV.U32 R9, RZ, RZ, R5 ;  /* 0x000000ffff097224 */ /* 0x008fe400078e0005 */
[----:B------:R-:W-:Y:S02]  /*4c850*/  IMAD.MOV.U32 R11, RZ, RZ, R3 ;  /* 0x000000ffff0b7224 */ /* 0x000fe400078e0003 */
[----:B------:R-:W-:Y:S01]  /*4c860*/  IMAD.MOV.U32 R10, RZ, RZ, R2 ;  /* 0x000000ffff0a7224 */ /* 0x000fe200078e0002 */
[----:B0-----:R-:W2:Y:S04]  /*4c870*/  LDL R26, [R1+0x2b9c] ;  /* 0x002b9c00011a7983 */ /* 0x001ea80000100800 */
[----:B------:R0:W-:Y:S04]  /*4c880*/  @P2 STL [R1+0x2bb8], R27 ;  /* 0x002bb81b01002387 */ /* 0x0001e80000100800 */
[----:B------:R-:W3:Y:S04]  /*4c890*/  @P4 LDG.E.U16 R25, desc[UR6][R10.64] ;  /* 0x000000060a194981 */ /* 0x000ee8000c1e1500 */
[----:B------:R-:W2:Y:S04]  /*4c8a0*/  @P4 LDG.E.U16 R32, desc[UR6][R8.64] ;  /* 0x0000000608204981 */ /* 0x000ea8000c1e1500 */
[----:B0-----:R-:W2:Y:S01]  /*4c8b0*/  LDL R27, [R1+0x2b98] ;  /* 0x002b9800011b7983 */ /* 0x001ea20000100800 */
[----:B------:R-:W-:-:S03]  /*4c8c0*/  IMAD.MOV.U32 R15, RZ, RZ, R14 ;  /* 0x000000ffff0f7224 */ /* 0x000fc600078e000e */
[----:B------:R0:W-:Y:S04]  /*4c8d0*/  @P2 STL [R1+0x2bb4], R33 ;  /* 0x002bb42101002387 */ /* 0x0001e80000100800 */
[----:B------:R-:W2:Y:S04]  /*4c8e0*/  @P4 LDG.E.U16 R24, desc[UR6][R12.64] ;  /* 0x000000060c184981 */ /* 0x000ea8000c1e1500 */
[----:B0-----:R-:W2:Y:S04]  /*4c8f0*/  LDL R33, [R1+0x2b94] ;  /* 0x002b940001217983 */ /* 0x001ea80000100800 */
[----:B------:R-:W2:Y:S04]  /*4c900*/  LDL.LU R3, [R1+0x4c8] ;  /* 0x0004c80001037983 */ /* 0x000ea80000300800 */
[----:B------:R-:W2:Y:S04]  /*4c910*/  LDL.LU R2, [R1+0x4e4] ;  /* 0x0004e40001027983 */ /* 0x000ea80000300800 */
[----:B------:R-:W-:Y:S04]  /*4c920*/  STL.64 [R1+0x1998], R8 ;  /* 0x0019980801007387 */ /* 0x000fe80000100a00 */
[----:B------:R-:W-:Y:S04]  /*4c930*/  STL.64 [R1+0x19a0], R10 ;  /* 0x0019a00a01007387 */ /* 0x000fe80000100a00 */
[----:B------:R-:W2:Y:S04]  /*4c940*/  LDL.LU R5, [R1+0x4cc] ;  /* 0x0004cc0001057983 */ /* 0x000ea80000300800 */
[----:B------:R-:W3:Y:S01]  /*4c950*/  LDL.LU R4, [R1+0x4d8] ;  /* 0x0004d80001047983 */ /* 0x000ee20000300800 */
[----:B----4-:R-:W-:-:S03]  /*4c960*/  IMAD.MOV.U32 R14, RZ, RZ, R0 ;  /* 0x000000ffff0e7224 */ /* 0x010fc600078e0000 */
[----:B------:R-:W4:Y:S04]  /*4c970*/  LDL R0, [R1+0x2b90] ;  /* 0x002b900001007983 */ /* 0x000f280000100800 */
[----:B------:R2:W4:Y:S04]  /*4c980*/  @P4 LDG.E.U16 R22, desc[UR6][R14.64] ;  /* 0x000000060e164981 */ /* 0x000528000c1e1500 */
[----:B------:R2:W-:Y:S04]  /*4c990*/  STL.64 [R1+0x19b0], R14 ;  /* 0x0019b00e01007387 */ /* 0x0005e80000100a00 */
[----:B------:R-:W-:Y:S04]  /*4c9a0*/  STL.64 [R1+0x19a8], R12 ;  /* 0x0019a80c01007387 */ /* 0x000fe80000100a00 */
[----:B------:R-:W4:Y:S04]  /*4c9b0*/  LDL.LU R17, [R1+0x4d0] ;  /* 0x0004d00001117983 */ /* 0x000f280000300800 */
[----:B------:R-:W4:Y:S04]  /*4c9c0*/  LDL.LU R16, [R1+0x4dc] ;  /* 0x0004dc0001107983 */ /* 0x000f280000300800 */
[----:B------:R-:W4:Y:S04]  /*4c9d0*/  LDL.LU R19, [R1+0x4d4] ;  /* 0x0004d40001137983 */ /* 0x000f280000300800 */
[----:B------:R-:W4:Y:S01]  /*4c9e0*/  LDL.LU R18, [R1+0x4e0] ;  /* 0x0004e00001127983 */ /* 0x000f220000300800 */
[----:B--2---:R-:W-:-:S02]  /*4c9f0*/  IMAD.MOV.U32 R15, RZ, RZ, R5 ;  /* 0x000000ffff0f7224 */ /* 0x004fc400078e0005 */
[----:B---3--:R-:W-:Y:S01]  /*4ca00*/  IMAD.MOV.U32 R14, RZ, RZ, R4 ;  /* 0x000000ffff0e7224 */ /* 0x008fe200078e0004 */
[----:B----4-:R0:W-:Y:S04]  /*4ca10*/  @P4 STL [R1+0x2bb0], R22 ;  /* 0x002bb01601004387 */ /* 0x0101e80000100800 */
[----:B0-----:R-:W2:Y:S04]  /*4ca20*/  LDL R22, [R1+0x2b8c] ;  /* 0x002b8c0001167983 */ /* 0x001ea80000100800 */
[----:B------:R0:W-:Y:S04]  /*4ca30*/  @P4 STL [R1+0x2bac], R24 ;  /* 0x002bac1801004387 */ /* 0x0001e80000100800 */
[----:B0-----:R-:W3:Y:S04]  /*4ca40*/  LDL R24, [R1+0x2b88] ;  /* 0x002b880001187983 */ /* 0x001ee80000100800 */
[----:B------:R0:W-:Y:S04]  /*4ca50*/  @P4 STL [R1+0x2ba8], R25 ;  /* 0x002ba81901004387 */ /* 0x0001e80000100800 */
[----:B0-----:R-:W4:Y:S04]  /*4ca60*/  LDL R25, [R1+0x2b84] ;  /* 0x002b840001197983 */ /* 0x001f280000100800 */
[----:B------:R0:W-:Y:S04]  /*4ca70*/  @P4 STL [R1+0x2ba4], R32 ;  /* 0x002ba42001004387 */ /* 0x0001e80000100800 */
[----:B------:R-:W4:Y:S04]  /*4ca80*/  LDL.LU R5, [R1+0x4e8] ;  /* 0x0004e80001057983 */ /* 0x000f280000300800 */
[----:B------:R-:W4:Y:S04]  /*4ca90*/  LDL.LU R4, [R1+0x500] ;  /* 0x0005000001047983 */ /* 0x000f280000300800 */
[----:B------:R1:W-:Y:S04]  /*4caa0*/  STL.64 [R1+0x1978], R2 ;  /* 0x0019780201007387 */ /* 0x0003e80000100a00 */
[----:B------:R-:W-:Y:S04]  /*4cab0*/  STL.64 [R1+0x1980], R14 ;  /* 0x0019800e01007387 */ /* 0x000fe80000100a00 */
[----:B------:R-:W3:Y:S04]  /*4cac0*/  LDL.LU R9, [R1+0x4ec] ;  /* 0x0004ec0001097983 */ /* 0x000ee80000300800 */
[----:B------:R-:W3:Y:S04]  /*4cad0*/  LDL.LU R8, [R1+0x504] ;  /* 0x0005040001087983 */ /* 0x000ee80000300800 */
[----:B------:R-:W2:Y:S04]  /*4cae0*/  LDL.LU R13, [R1+0x4f0] ;  /* 0x0004f000010d7983 */ /* 0x000ea80000300800 */
[----:B------:R-:W2:Y:S04]  /*4caf0*/  LDL.LU R12, [R1+0x4f8] ;  /* 0x0004f800010c7983 */ /* 0x000ea80000300800 */
[----:B------:R-:W2:Y:S04]  /*4cb00*/  LDL.LU R11, [R1+0x4f4] ;  /* 0x0004f400010b7983 */ /* 0x000ea80000300800 */
[----:B------:R-:W2:Y:S01]  /*4cb10*/  LDL.LU R10, [R1+0x4fc] ;  /* 0x0004fc00010a7983 */ /* 0x000ea20000300800 */
[----:B------:R-:W-:-:S02]  /*4cb20*/  ISETP.GT.AND P5, PT, R6, 0x31, PT ;  /* 0x000000310600780c */ /* 0x000fc40003fa4270 */
[----:B------:R-:W-:Y:S01]  /*4cb30*/  ISETP.GT.AND P2, PT, R6, 0x32, PT ;  /* 0x000000320600780c */ /* 0x000fe20003f44270 */
[----:B0-----:R-:W2:Y:S10]  /*4cb40*/  LDL R32, [R1+0x2b80] ;  /* 0x002b800001207983 */ /* 0x001eb40000100800 */
[----:B------:R0:W2:Y:S04]  /*4cb50*/  @P5 LDG.E.U16 R26, desc[UR6][R16.64] ;  /* 0x00000006101a5981 */ /* 0x0000a8000c1e1500 */
[----:B------:R-:W2:Y:S04]  /*4cb60*/  @P5 LDG.E.U16 R27, desc[UR6][R14.64] ;  /* 0x000000060e1b5981 */ /* 0x000ea8000c1e1500 */
[----:B------:R-:W2:Y:S04]  /*4cb70*/  @P5 LDG.E.U16 R33, desc[UR6][R2.64] ;  /* 0x0000000602215981 */ /* 0x000ea8000c1e1500 */
[----:B------:R-:W2:Y:S04]  /*4cb80*/  @P5 LDG.E.U16 R23, desc[UR6][R18.64] ;  /* 0x0000000612175981 */ /* 0x000ea8000c1e1500 */
[----:B------:R-:W-:Y:S04]  /*4cb90*/  STL.64 [R1+0x1990], R18 ;  /* 0x0019901201007387 */ /* 0x000fe80000100a00 */
[----:B------:R0:W-:Y:S04]  /*4cba0*/  STL.64 [R1+0x1988], R16 ;  /* 0x0019881001007387 */ /* 0x0001e80000100a00 */
[----:B-1----:R-:W2:Y:S04]  /*4cbb0*/  LDL.LU R3, [R1+0x508] ;  /* 0x0005080001037983 */ /* 0x002ea80000300800 */
[----:B------:R-:W2:Y:S04]  /*4cbc0*/  LDL.LU R2, [R1+0x518] ;  /* 0x0005180001027983 */ /* 0x000ea80000300800 */
[----:B----4-:R-:W4:Y:S04]  /*4cbd0*/  @P2 LDG.E.U16 R25, desc[UR6][R4.64] ;  /* 0x0000000604192981 */ /* 0x010f28000c1e1500 */
[----:B---3--:R-:W3:Y:S04]  /*4cbe0*/  @P2 LDG.E.U16 R24, desc[UR6][R8.64] ;  /* 0x0000000608182981 */ /* 0x008ee8000c1e1500 */
[----:B--2---:R-:W2:Y:S01]  /*4cbf0*/  @P2 LDG.E.U16 R0, desc[UR6][R10.64] ;  /* 0x000000060a002981 */ /* 0x004ea2000c1e1500 */
[----:B0-----:R-:W-:-:S02]  /*4cc00*/  IMAD.MOV.U32 R16, RZ, RZ, R12 ;  /* 0x000000ffff107224 */ /* 0x001fc400078e000c */
[----:B------:R-:W-:-:S05]  /*4cc10*/  IMAD.MOV.U32 R17, RZ, RZ, R13 ;  /* 0x000000ffff117224 */ /* 0x000fca00078e000d */
[----:B------:R-:W3:Y:S04]  /*4cc20*/  @P2 LDG.E.U16 R22, desc[UR6][R16.64] ;  /* 0x0000000610162981 */ /* 0x000ee8000c1e1500 */
[----:B------:R0:W-:Y:S04]  /*4cc30*/  @P5 STL [R1+0x2b9c], R26 ;  /* 0x002b9c1a01005387 */ /* 0x0001e80000100800 */
[----:B0-----:R-:W3:Y:S04]  /*4cc40*/  LDL R26, [R1+0x2b7c] ;  /* 0x002b7c00011a7983 */ /* 0x001ee80000100800 */
[----:B------:R0:W-:Y:S04]  /*4cc50*/  @P5 STL [R1+0x2b98], R27 ;  /* 0x002b981b01005387 */ /* 0x0001e80000100800 */
[----:B0-----:R-:W3:Y:S04]  /*4cc60*/  LDL R27, [R1+0x2b78] ;  /* 0x002b7800011b7983 */ /* 0x001ee80000100800 */
[----:B------:R0:W-:Y:S04]  /*4cc70*/  @P5 STL [R1+0x2b94], R33 ;  /* 0x002b942101005387 */ /* 0x0001e80000100800 */
[----:B0-----:R-:W3:Y:S04]  /*4cc80*/  LDL R33, [R1+0x2b74] ;  /* 0x002b740001217983 */ /* 0x001ee80000100800 */
[----:B------:R-:W-:Y:S04]  /*4cc90*/  @P5 STL [R1+0x2ba0], R23 ;  /* 0x002ba01701005387 */ /* 0x000fe80000100800 */
[----:B------:R-:W-:Y:S04]  /*4cca0*/  STL.64 [R1+0x1958], R4 ;  /* 0x0019580401007387 */ /* 0x000fe80000100a00 */
        /* <DEDUP_REMOVED lines=8> */
[----:B--2---:R0:W-:Y:S04]  /*4cd30*/  @P2 STL [R1+0x2b90], R0 ;  /* 0x002b900001002387 */ /* 0x0041e80000100800 */
[----:B0-----:R-:W2:Y:S01]  /*4cd40*/  LDL.LU R0, [R1+0x524] ;  /* 0x0005240001007983 */ /* 0x001ea20000300800 */
[----:B------:R-:W-:-:S03]  /*4cd50*/  ISETP.GT.AND P4, PT, R6, 0x33, PT ;  /* 0x000000330600780c */ /* 0x000fc60003f84270 */
[----:B----4-:R-:W-:Y:S04]  /*4cd60*/  @P2 STL [R1+0x2b84], R25 ;  /* 0x002b841901002387 */ /* 0x010fe80000100800 */
[----:B---3--:R0:W-:Y:S01]  /*4cd70*/  @P2 STL [R1+0x2b88], R24 ;  /* 0x002b881801002387 */ /* 0x0081e20000100800 */
[----:B------:R-:W-:Y:S02]  /*4cd80*/  IMAD.MOV.U32 R8, RZ, RZ, R2 ;  /* 0x000000ffff087224 */ /* 0x000fe400078e0002 */
[----:B------:R-:W-:Y:S01]  /*4cd90*/  IMAD.MOV.U32 R9, RZ, RZ, R3 ;  /* 0x000000ffff097224 */ /* 0x000fe200078e0003 */
[----:B------:R-:W-:Y:S04]  /*4cda0*/  @P2 STL [R1+0x2b8c], R22 ;  /* 0x002b8c1601002387 */ /* 0x000fe80000100800 */
[----:B------:R-:W3:Y:S04]  /*4cdb0*/  LDL.LU R5, [R1+0x528] ;  /* 0x0005280001057983 */ /* 0x000ee80000300800 */
[----:B------:R-:W4:Y:S04]  /*4cdc0*/  LDL.LU R4, [R1+0x544] ;  /* 0x0005440001047983 */ /* 0x000f280000300800 */
[----:B------:R-:W3:Y:S04]  /*4cdd0*/  LDL.LU R3, [R1+0x52c] ;  /* 0x00052c0001037983 */ /* 0x000ee80000300800 */
[----:B------:R-:W-:Y:S04]  /*4cde0*/  STL.64 [R1+0x1938], R8 ;  /* 0x0019380801007387 */ /* 0x000fe80000100a00 */
[----:B------:R-:W3:Y:S04]  /*4cdf0*/  LDL.LU R2, [R1+0x538] ;  /* 0x0005380001027983 */ /* 0x000ee80000300800 */
[----:B------:R-:W3:Y:S04]  /*4ce00*/  LDL R21, [R1+0x2b70] ;  /* 0x002b700001157983 */ /* 0x000ee80000100800 */
[----:B------:R-:W3:Y:S04]  /*4ce10*/  LDL R20, [R1+0x2b6c] ;  /* 0x002b6c0001147983 */ /* 0x000ee80000100800 */
[----:B------:R-:W3:Y:S04]  /*4ce20*/  LDL R23, [R1+0x2b68] ;  /* 0x002b680001177983 */ /* 0x000ee80000100800 */
[----:B0-----:R-:W3:Y:S04]  /*4ce30*/  LDL R24, [R1+0x2b64] ;  /* 0x002b640001187983 */ /* 0x001ee80000100800 */
[----:B------:R4:W3:Y:S04]  /*4ce40*/  @P4 LDG.E.U16 R33, desc[UR6][R8.64] ;  /* 0x0000000608214981 */ /* 0x0008e8000c1e1500 */
[----:B------:R0:W3:Y:S01]  /*4ce50*/  @P4 LDG.E.U16 R27, desc[UR6][R10.64] ;  /* 0x000000060a1b4981 */ /* 0x0000e2000c1e1500 */
[----:B------:R-:W-:-:S02]  /*4ce60*/  IMAD.MOV.U32 R16, RZ, RZ, R13 ;  /* 0x000000ffff107224 */ /* 0x000fc400078e000d */
[----:B------:R-:W-:Y:S02]  /*4ce70*/  IMAD.MOV.U32 R13, RZ, RZ, R12 ;  /* 0x000000ffff0d7224 */ /* 0x000fe400078e000c */
[----:B------:R-:W-:-:S05]  /*4ce80*/  IMAD.MOV.U32 R17, RZ, RZ, R14 ;  /* 0x000000ffff117224 */ /* 0x000fca00078e000e */
[----:B------:R1:W3:Y:S01]  /*4ce90*/  @P4 LDG.E.U16 R26, desc[UR6][R16.64] ;  /* 0x00000006101a4981 */ /* 0x0002e2000c1e1500 */
[----:B--2---:R-:W-:-:S05]  /*4cea0*/  IMAD.MOV.U32 R12, RZ, RZ, R0 ;  /* 0x000000ffff0c7224 */ /* 0x004fca00078e0000 */
[----:B------:R-:W2:Y:S04]  /*4ceb0*/  @P4 LDG.E.U16 R32, desc[UR6][R12.64] ;  /* 0x000000060c204981 */ /* 0x000ea8000c1e1500 */
[----:B------:R0:W-:Y:S04]  /*4cec0*/  STL.64 [R1+0x1950], R12 ;  /* 0x0019500c01007387 */ /* 0x0001e80000100a00 */
[----:B------:R0:W-:Y:S04]  /*4ced0*/  STL.64 [R1+0x1940], R10 ;  /* 0x0019400a01007387 */ /* 0x0001e80000100a00 */
[----:B------:R1:W-:Y:S04]  /*4cee0*/  STL.64 [R1+0x1948], R16 ;  /* 0x0019481001007387 */ /* 0x0003e80000100a00 */
[----:B------:R-:W1:Y:S04]  /*4cef0*/  LDL.LU R15, [R1+0x530] ;  /* 0x00053000010f7983 */ /* 0x000e680000300800 */
[----:B------:R-:W2:Y:S04]  /*4cf00*/  LDL.LU R14, [R1+0x53c] ;  /* 0x00053c00010e7983 */ /* 0x000ea80000300800 */
[----:B0-----:R-:W2:Y:S04]  /*4cf10*/  LDL.LU R13, [R1+0x534] ;  /* 0x00053400010d7983 */ /* 0x001ea80000300800 */
[----:B------:R-:W2:Y:S01]  /*4cf20*/  LDL.LU R12, [R1+0x540] ;  /* 0x00054000010c7983 */ /* 0x000ea20000300800 */
[----:B------:R-:W-:-:S03]  /*4cf30*/  ISETP.GT.AND P5, PT, R6, 0x34, PT ;  /* 0x000000340600780c */ /* 0x000fc60003fa4270 */
[----:B------:R-:W2:Y:S01]  /*4cf40*/  LDL R0, [R1+0x2b60] ;  /* 0x002b600001007983 */ /* 0x000ea20000100800 */
[----:B----4-:R-:W-:Y:S02]  /*4cf50*/  IMAD.MOV.U32 R8, RZ, RZ, R4 ;  /* 0x000000ffff087224 */ /* 0x010fe400078e0004 */
[----:B---3--:R-:W-:Y:S02]  /*4cf60*/  IMAD.MOV.U32 R9, RZ, RZ, R5 ;  /* 0x000000ffff097224 */ /* 0x008fe400078e0005 */
[----:B------:R-:W-:Y:S02]  /*4cf70*/  IMAD.MOV.U32 R10, RZ, RZ, R2 ;  /* 0x000000ffff0a7224 */ /* 0x000fe400078e0002 */
[----:B------:R-:W-:-:S03]  /*4cf80*/  IMAD.MOV.U32 R11, RZ, RZ, R3 ;  /* 0x000000ffff0b7224 */ /* 0x000fc600078e0003 */
[----:B------:R-:W3:Y:S04]  /*4cf90*/  @P5 LDG.E.U16 R24, desc[UR6][R8.64] ;  /* 0x0000000608185981 */ /* 0x000ee8000c1e1500 */
[----:B------:R-:W4:Y:S04]  /*4cfa0*/  @P5 LDG.E.U16 R23, desc[UR6][R10.64] ;  /* 0x000000060a175981 */ /* 0x000f28000c1e1500 */
[----:B--2---:R0:W-:Y:S01]  /*4cfb0*/  @P4 STL [R1+0x2b80], R32 ;  /* 0x002b802001004387 */ /* 0x0041e20000100800 */
[----:B-1----:R-:W-:Y:S02]  /*4cfc0*/  IMAD.MOV.U32 R17, RZ, RZ, R15 ;  /* 0x000000ffff117224 */ /* 0x002fe400078e000f */
[----:B------:R-:W-:Y:S01]  /*4cfd0*/  IMAD.MOV.U32 R16, RZ, RZ, R14 ;  /* 0x000000ffff107224 */ /* 0x000fe200078e000e */
[----:B0-----:R-:W2:Y:S04]  /*4cfe0*/  LDL R32, [R1+0x2b5c] ;  /* 0x002b5c0001207983 */ /* 0x001ea80000100800 */
[----:B------:R0:W-:Y:S01]  /*4cff0*/  @P4 STL [R1+0x2b74], R33 ;  /* 0x002b742101004387 */ /* 0x0001e20000100800 */
[----:B------:R-:W-:-:S02]  /*4d000*/  IMAD.MOV.U32 R18, RZ, RZ, R12 ;  /* 0x000000ffff127224 */ /* 0x000fc400078e000c */
[----:B------:R-:W-:Y:S01]  /*4d010*/  IMAD.MOV.U32 R19, RZ, RZ, R13 ;  /* 0x000000ffff137224 */ /* 0x000fe200078e000d */
[----:B------:R-:W2:Y:S04]  /*4d020*/  @P5 LDG.E.U16 R20, desc[UR6][R16.64] ;  /* 0x0000000610145981 */ /* 0x000ea8000c1e1500 */
[----:B------:R-:W2:Y:S04]  /*4d030*/  @P5 LDG.E.U16 R21, desc[UR6][R18.64] ;  /* 0x0000000612155981 */ /* 0x000ea8000c1e1500 */
[----:B0-----:R-:W2:Y:S04]  /*4d040*/  LDL R33, [R1+0x2b58] ;  /* 0x002b580001217983 */ /* 0x001ea80000100800 */
[----:B------:R-:W-:Y:S04]  /*4d050*/  @P4 STL [R1+0x2b78], R27 ;  /* 0x002b781b01004387 */ /* 0x000fe80000100800 */
[----:B------:R0:W-:Y:S04]  /*4d060*/  @P4 STL [R1+0x2b7c], R26 ;  /* 0x002b7c1a01004387 */ /* 0x0001e80000100800 */
[----:B------:R-:W2:Y:S04]  /*4d070*/  LDL.LU R5, [R1+0x548] ;  /* 0x0005480001057983 */ /* 0x000ea80000300800 */
[----:B------:R-:W2:Y:S04]  /*4d080*/  LDL.LU R4, [R1+0x560] ;  /* 0x0005600001047983 */ /* 0x000ea80000300800 */
[----:B------:R1:W-:Y:S04]  /*4d090*/  STL.64 [R1+0x1918], R8 ;  /* 0x0019180801007387 */ /* 0x0003e80000100a00 */
[----:B------:R0:W-:Y:S04]  /*4d0a0*/  STL.64 [R1+0x1920], R10 ;  /* 0x0019200a01007387 */ /* 0x0001e80000100a00 */
[----:B------:R-:W2:Y:S04]  /*4d0b0*/  LDL.LU R3, [R1+0x54c] ;  /* 0x00054c0001037983 */ /* 0x000ea80000300800 */
[----:B------:R-:W2:Y:S04]  /*4d0c0*/  LDL.LU R2, [R1+0x564] ;  /* 0x0005640001027983 */ /* 0x000ea80000300800 */
[----:B------:R-:W2:Y:S04]  /*4d0d0*/  LDL R22, [R1+0x2b54] ;  /* 0x002b540001167983 */ /* 0x000ea80000100800 */
[----:B------:R-:W2:Y:S04]  /*4d0e0*/  LDL.LU R13, [R1+0x550] ;  /* 0x00055000010d7983 */ /* 0x000ea80000300800 */
[----:B------:R-:W2:Y:S04]  /*4d0f0*/  LDL.LU R12, [R1+0x558] ;  /* 0x00055800010c7983 */ /* 0x000ea80000300800 */
[----:B------:R-:W-:Y:S04]  /*4d100*/  STL.64 [R1+0x1928], R16 ;  /* 0x0019281001007387 */ /* 0x000fe80000100a00 */
[----:B------:R-:W-:Y:S04]  /*4d110*/  STL.64 [R1+0x1930], R18 ;  /* 0x0019301201007387 */ /* 0x000fe80000100a00 */
[----:B------:R-:W2:Y:S04]  /*4d120*/  LDL.LU R15, [R1+0x554] ;  /* 0x00055400010f7983 */ /* 0x000ea80000300800 */
[----:B------:R-:W2:Y:S01]  /*4d130*/  LDL.LU R14, [R1+0x55c] ;  /* 0x00055c00010e7983 */ /* 0x000ea20000300800 */
[----:B------:R-:W-:-:S03]  /*4d140*/  ISETP.GT.AND P2, PT, R6, 0x35, PT ;  /* 0x000000350600780c */ /* 0x000fc60003f44270 */
[----:B------:R-:W2:Y:S04]  /*4d150*/  LDL R25, [R1+0x2b50] ;  /* 0x002b500001197983 */ /* 0x000ea80000100800 */
[----:B0-----:R-:W2:Y:S04]  /*4d160*/  LDL R26, [R1+0x2b4c] ;  /* 0x002b4c00011a7983 */ /* 0x001ea80000100800 */
[----:B------:R-:W2:Y:S04]  /*4d170*/  LDL R27, [R1+0x2b48] ;  /* 0x002b4800011b7983 */ /* 0x000ea80000100800 */
[----:B---3--:R0:W-:Y:S04]  /*4d180*/  @P5 STL [R1+0x2b64], R24 ;  /* 0x002b641801005387 */ /* 0x0081e80000100800 */
[----:B----4-:R-:W-:Y:S04]  /*4d190*/  @P5 STL [R1+0x2b68], R23 ;  /* 0x002b681701005387 */ /* 0x010fe80000100800 */
[----:B--2---:R-:W-:Y:S04]  /*4d1a0*/  @P5 STL [R1+0x2b6c], R20 ;  /* 0x002b6c1401005387 */ /* 0x004fe80000100800 */
[----:B------:R-:W-:Y:S01]  /*4d1b0*/  @P5 STL [R1+0x2b70], R21 ;  /* 0x002b701501005387 */ /* 0x000fe20000100800 */
[----:B-1----:R-:W-:-:S02]  /*4d1c0*/  IMAD.MOV.U32 R9, RZ, RZ, R5 ;  /* 0x000000ffff097224 */ /* 0x002fc400078e0005 */
[----:B------:R-:W-:Y:S01]  /*4d1d0*/  IMAD.MOV.U32 R8, RZ, RZ, R4 ;  /* 0x000000ffff087224 */ /* 0x000fe200078e0004 */
[----:B------:R-:W2:Y:S04]  /*4d1e0*/  LDL.LU R5, [R1+0x568] ;  /* 0x0005680001057983 */ /* 0x000ea80000300800 */
[----:B------:R-:W3:Y:S01]  /*4d1f0*/  LDL.LU R4, [R1+0x578] ;  /* 0x0005780001047983 */ /* 0x000ee20000300800 */
[----:B------:R-:W-:Y:S02]  /*4d200*/  IMAD.MOV.U32 R10, RZ, RZ, R2 ;  /* 0x000000ffff0a7224 */ /* 0x000fe400078e0002 */
[----:B------:R-:W-:Y:S01]  /*4d210*/  IMAD.MOV.U32 R11, RZ, RZ, R3 ;  /* 0x000000ffff0b7224 */ /* 0x000fe200078e0003 */
[----:B------:R-:W-:Y:S04]  /*4d220*/  STL.64 [R1+0x18f8], R8 ;  /* 0x0018f80801007387 */ /* 0x000fe80000100a00 */
[----:B------:R-:W4:Y:S04]  /*4d230*/  @P2 LDG.E.U16 R32, desc[UR6][R12.64] ;  /* 0x000000060c202981 */ /* 0x000f28000c1e1500 */
[----:B------:R-:W-:Y:S04]  /*4d240*/  STL.64 [R1+0x1900], R10 ;  /* 0x0019000a01007387 */ /* 0x000fe80000100a00 */
[----:B------:R-:W4:Y:S04]  /*4d250*/  LDL.LU R3, [R1+0x56c] ;  /* 0x00056c0001037983 */ /* 0x000f280000300800 */
[----:B------:R-:W4:Y:S04]  /*4d260*/  LDL.LU R2, [R1+0x57c] ;  /* 0x00057c0001027983 */ /* 0x000f280000300800 */
[----:B0-----:R-:W4:Y:S04]  /*4d270*/  LDL R24, [R1+0x2b44] ;  /* 0x002b440001187983 */ /* 0x001f280000100800 */
[----:B------:R-:W4:Y:S04]  /*4d280*/  @P2 LDG.E.U16 R0, desc[UR6][R14.64] ;  /* 0x000000060e002981 */ /* 0x000f28000c1e1500 */
[----:B------:R-:W-:Y:S04]  /*4d290*/  STL.64 [R1+0x1910], R14 ;  /* 0x0019100e01007387 */ /* 0x000fe80000100a00 */
[----:B------:R0:W-:Y:S04]  /*4d2a0*/  STL.64 [R1+0x1908], R12 ;  /* 0x0019080c01007387 */ /* 0x0001e80000100a00 */
[----:B------:R-:W4:Y:S04]  /*4d2b0*/  @P2 LDG.E.U16 R33, desc[UR6][R10.64] ;  /* 0x000000060a212981 */ /* 0x000f28000c1e1500 */
[----:B------:R2:W4:Y:S04]  /*4d2c0*/  @P2 LDG.E.U16 R22, desc[UR6][R8.64] ;  /* 0x0000000608162981 */ /* 0x000528000c1e1500 */
[----:B0-----:R-:W4:Y:S04]  /*4d2d0*/  LDL.LU R13, [R1+0x570] ;  /* 0x00057000010d7983 */ /* 0x001f280000300800 */
[----:B------:R-:W4:Y:S04]  /*4d2e0*/  LDL.LU R12, [R1+0x580] ;  /* 0x00058000010c7983 */ /* 0x000f280000300800 */
[----:B------:R-:W4:Y:S04]  /*4d2f0*/  LDL.LU R15, [R1+0x574] ;  /* 0x00057400010f7983 */ /* 0x000f280000300800 */
[----:B------:R-:W4:Y:S01]  /*4d300*/  LDL.LU R14, [R1+0x584] ;  /* 0x00058400010e7983 */ /* 0x000f220000300800 */
[----:B------:R-:W-:-:S03]  /*4d310*/  ISETP.GT.AND P4, PT, R6, 0x36, PT ;  /* 0x000000360600780c */ /* 0x000fc60003f84270 */
[----:B------:R-:W4:Y:S01]  /*4d320*/  LDL R20, [R1+0x2b40] ;  /* 0x002b400001147983 */ /* 0x000f220000100800 */
[----:B--2---:R-:W-:Y:S02]  /*4d330*/  IMAD.MOV.U32 R9, RZ, RZ, R5 ;  /* 0x000000ffff097224 */ /* 0x004fe400078e0005 */
[----:B---3--:R-:W-:Y:S02]  /*4d340*/  IMAD.MOV.U32 R8, RZ, RZ, R4 ;  /* 0x000000ffff087224 */ /* 0x008fe400078e0004 */
[----:B----4-:R-:W-:Y:S02]  /*4d350*/  IMAD.MOV.U32 R11, RZ, RZ, R3 ;  /* 0x000000ffff0b7224 */ /* 0x010fe400078e0003 */
[----:B------:R-:W-:-:S03]  /*4d360*/  IMAD.MOV.U32 R10, RZ, RZ, R2 ;  /* 0x000000ffff0a7224 */ /* 0x000fc600078e0002 */
[----:B------:R-:W2:Y:S04]  /*4d370*/  @P4 LDG.E.U16 R24, desc[UR6][R8.64] ;  /* 0x0000000608184981 */ /* 0x000ea8000c1e1500 */
[----:B------:R0:W-:Y:S04]  /*4d380*/  @P2 STL [R1+0x2b60], R0 ;  /* 0x002b600001002387 */ /* 0x0001e80000100800 */
[----:B------:R-:W3:Y:S04]  /*4d390*/  @P4 LDG.E.U16 R27, desc[UR6][R10.64] ;  /* 0x000000060a1b4981 */ /* 0x000ee8000c1e1500 */
[----:B0-----:R-:W4:Y:S04]  /*4d3a0*/  LDL R0, [R1+0x2b3c] ;  /* 0x002b3c0001007983 */ /* 0x001f280000100800 */
[----:B------:R0:W-:Y:S04]  /*4d3b0*/  @P2 STL [R1+0x2b5c], R32 ;  /* 0x002b5c2001002387 */ /* 0x0001e80000100800 */
[----:B------:R-:W2:Y:S04]  /*4d3c0*/  @P4 LDG.E.U16 R26, desc[UR6][R12.64] ;  /* 0x000000060c1a4981 */ /* 0x000ea8000c1e1500 */
[----:B------:R-:W2:Y:S04]  /*4d3d0*/  @P4 LDG.E.U16 R25, desc[UR6][R14.64] ;  /* 0x000000060e194981 */ /* 0x000ea8000c1e1500 */
[----:B0-----:R-:W3:Y:S04]  /*4d3e0*/  LDL R32, [R1+0x2b38] ;  /* 0x002b380001207983 */ /* 0x001ee80000100800 */
[----:B------:R0:W-:Y:S04]  /*4d3f0*/  @P2 STL [R1+0x2b58], R33 ;  /* 0x002b582101002387 */ /* 0x0001e80000100800 */
[----:B0-----:R-:W3:Y:S04]  /*4d400*/  LDL R33, [R1+0x2b34] ;  /* 0x002b340001217983 */ /* 0x001ee80000100800 */
[----:B------:R-:W-:Y:S04]  /*4d410*/  @P2 STL [R1+0x2b54], R22 ;  /* 0x002b541601002387 */ /* 0x000fe80000100800 */
[----:B------:R-:W3:Y:S04]  /*4d420*/  LDL.LU R3, [R1+0x588] ;  /* 0x0005880001037983 */ /* 0x000ee80000300800 */
[----:B------:R-:W3:Y:S04]  /*4d430*/  LDL.LU R2, [R1+0x5a4] ;  /* 0x0005a40001027983 */ /* 0x000ee80000300800 */
[----:B------:R-:W-:Y:S04]  /*4d440*/  STL.64 [R1+0x18d8], R8 ;  /* 0x0018d80801007387 */ /* 0x000fe80000100a00 */
[----:B------:R-:W-:Y:S04]  /*4d450*/  STL.64 [R1+0x18e0], R10 ;  /* 0x0018e00a01007387 */ /* 0x000fe80000100a00 */
[----:B------:R-:W4:Y:S04]  /*4d460*/  LDL.LU R5, [R1+0x58c] ;  /* 0x00058c0001057983 */ /* 0x000f280000300800 */
[----:B------:R-:W4:Y:S04]  /*4d470*/  LDL.LU R4, [R1+0x598] ;  /* 0x0005980001047983 */ /* 0x000f280000300800 */
[----:B------:R0:W-:Y:S04]  /*4d480*/  STL.64 [R1+0x18f0], R14 ;  /* 0x0018f00e01007387 */ /* 0x0001e80000100a00 */
[----:B------:R-:W-:Y:S04]  /*4d490*/  STL.64 [R1+0x18e8], R12 ;  /* 0x0018e80c01007387 */ /* 0x000fe80000100a00 */
[----:B0-----:R-:W4:Y:S04]  /*4d4a0*/  LDL.LU R15, [R1+0x590] ;  /* 0x00059000010f7983 */ /* 0x001f280000300800 */
[----:B------:R-:W4:Y:S04]  /*4d4b0*/  LDL.LU R14, [R1+0x59c] ;  /* 0x00059c00010e7983 */ /* 0x000f280000300800 */
[----:B------:R-:W4:Y:S04]  /*4d4c0*/  LDL.LU R17, [R1+0x594] ;  /* 0x0005940001117983 */ /* 0x000f280000300800 */
[----:B------:R-:W4:Y:S04]  /*4d4d0*/  LDL.LU R16, [R1+0x5a0] ;  /* 0x0005a00001107983 */ /* 0x000f280000300800 */
[----:B------:R-:W4:Y:S01]  /*4d4e0*/  LDL R23, [R1+0x2b30] ;  /* 0x002b300001177983 */ /* 0x000f220000100800 */
[----:B------:R-:W-:-:S03]  /*4d4f0*/  ISETP.GT.AND P5, PT, R6, 0x37, PT ;  /* 0x000000370600780c */ /* 0x000fc60003fa4270 */
[----:B--2---:R0:W-:Y:S04]  /*4d500*/  @P4 STL [R1+0x2b50], R25 ;  /* 0x002b501901004387 */ /* 0x0041e80000100800 */
[----:B0-----:R-:W2:Y:S04]  /*4d510*/  LDL R25, [R1+0x2b2c] ;  /* 0x002b2c0001197983 */ /* 0x001ea80000100800 */
[----:B------:R0:W-:Y:S04]  /*4d520*/  @P4 STL [R1+0x2b4c], R26 ;  /* 0x002b4c1a01004387 */ /* 0x0001e80000100800 */
[----:B---3--:R-:W3:Y:S04]  /*4d530*/  @P5 LDG.E.U16 R33, desc[UR6][R2.64] ;  /* 0x0000000602215981 */ /* 0x008ee8000c1e1500 */
[----:B0-----:R-:W2:Y:S04]  /*4d540*/  LDL R26, [R1+0x2b28] ;  /* 0x002b2800011a7983 */ /* 0x001ea80000100800 */
[----:B------:R0:W-:Y:S01]  /*4d550*/  @P4 STL [R1+0x2b48], R27 ;  /* 0x002b481b01004387 */ /* 0x0001e20000100800 */
[----:B----4-:R-:W-:-:S02]  /*4d560*/  IMAD.MOV.U32 R12, RZ, RZ, R4 ;  /* 0x000000ffff0c7224 */ /* 0x010fc400078e0004 */
[----:B------:R-:W-:-:S05]  /*4d570*/  IMAD.MOV.U32 R13, RZ, RZ, R5 ;  /* 0x000000ffff0d7224 */ /* 0x000fca00078e0005 */
[----:B------:R1:W4:Y:S04]  /*4d580*/  @P5 LDG.E.U16 R32, desc[UR6][R12.64] ;  /* 0x000000060c205981 */ /* 0x000328000c1e1500 */
[----:B0-----:R-:W2:Y:S04]  /*4d590*/  LDL R27, [R1+0x2b24] ;  /* 0x002b2400011b7983 */ /* 0x001ea80000100800 */
[----:B------:R0:W-:Y:S04]  /*4d5a0*/  @P4 STL [R1+0x2b44], R24 ;  /* 0x002b441801004387 */ /* 0x0001e80000100800 */
[----:B------:R-:W1:Y:S04]  /*4d5b0*/  LDL.LU R11, [R1+0x5a8] ;  /* 0x0005a800010b7983 */ /* 0x000e680000300800 */
[----:B------:R-:W2:Y:S04]  /*4d5c0*/  LDL.LU R10, [R1+0x5c0] ;  /* 0x0005c000010a7983 */ /* 0x000ea80000300800 */
[----:B------:R0:W-:Y:S04]  /*4d5d0*/  STL.64 [R1+0x18b8], R2 ;  /* 0x0018b80201007387 */ /* 0x0001e80000100a00 */
[----:B------:R1:W-:Y:S04]  /*4d5e0*/  STL.64 [R1+0x18c0], R12 ;  /* 0x0018c00c01007387 */ /* 0x0003e80000100a00 */
[----:B------:R-:W3:Y:S04]  /*4d5f0*/  LDL.LU R9, [R1+0x5ac] ;  /* 0x0005ac0001097983 */ /* 0x000ee80000300800 */
[----:B------:R-:W4:Y:S04]  /*4d600*/  LDL.LU R8, [R1+0x5c4] ;  /* 0x0005c40001087983 */ /* 0x000f280000300800 */
[----:B------:R-:W4:Y:S04]  /*4d610*/  LDL.LU R5, [R1+0x5b0] ;  /* 0x0005b00001057983 */ /* 0x000f280000300800 */
[----:B------:R3:W4:Y:S04]  /*4d620*/  @P5 LDG.E.U16 R0, desc[UR6][R14.64] ;  /* 0x000000060e005981 */ /* 0x000728000c1e1500 */
[----:B------:R-:W4:Y:S04]  /*4d630*/  LDL.LU R4, [R1+0x5b8] ;  /* 0x0005b80001047983 */ /* 0x000f280000300800 */
[----:B------:R-:W4:Y:S04]  /*4d640*/  LDL R22, [R1+0x2b20] ;  /* 0x002b200001167983 */ /* 0x000f280000100800 */
[----:B0-----:R-:W4:Y:S04]  /*4d650*/  LDL R24, [R1+0x2b1c] ;  /* 0x002b1c0001187983 */ /* 0x001f280000100800 */
[----:B------:R-:W-:Y:S04]  /*4d660*/  STL.64 [R1+0x18d0], R16 ;  /* 0x0018d01001007387 */ /* 0x000fe80000100a00 */
[----:B------:R3:W-:Y:S04]  /*4d670*/  STL.64 [R1+0x18c8], R14 ;  /* 0x0018c80e01007387 */ /* 0x0007e80000100a00 */
[----:B------:R-:W4:Y:S04]  /*4d680*/  LDL.LU R18, [R1+0x5b4] ;  /* 0x0005b40001127983 */ /* 0x000f280000300800 */
[----:B------:R0:W4:Y:S04]  /*4d690*/  @P5 LDG.E.U16 R20, desc[UR6][R16.64] ;  /* 0x0000000610145981 */ /* 0x000128000c1e1500 */
[----:B------:R-:W4:Y:S01]  /*4d6a0*/  LDL.LU R3, [R1+0x5bc] ;  /* 0x0005bc0001037983 */ /* 0x000f220000300800 */
[----:B------:R-:W-:-:S03]  /*4d6b0*/  ISETP.GT.AND P2, PT, R6, 0x38, PT ;  /* 0x000000380600780c */ /* 0x000fc60003f44270 */
[----:B------:R-:W4:Y:S01]  /*4d6c0*/  LDL.LU R2, [R1+0x5c8] ;  /* 0x0005c80001027983 */ /* 0x000f220000300800 */
[----:B-1----:R-:W-:Y:S02]  /*4d6d0*/  IMAD.MOV.U32 R13, RZ, RZ, R11 ;  /* 0x000000ffff0d7224 */ /* 0x002fe400078e000b */
[----:B--2---:R-:W-:Y:S02]  /*4d6e0*/  IMAD.MOV.U32 R12, RZ, RZ, R10 ;  /* 0x000000ffff0c7224 */ /* 0x004fe400078e000a */
[----:B---3--:R-:W-:Y:S02]  /*4d6f0*/  IMAD.MOV.U32 R15, RZ, RZ, R9 ;  /* 0x000000ffff0f7224 */ /* 0x008fe400078e0009 */
[----:B----4-:R-:W-:Y:S02]  /*4d700*/  IMAD.MOV.U32 R14, RZ, RZ, R8 ;  /* 0x000000ffff0e7224 */ /* 0x010fe400078e0008 */
[----:B0-----:R-:W-:Y:S01]  /*4d710*/  IMAD.MOV.U32 R17, RZ, RZ, R5 ;  /* 0x000000ffff117224 */ /* 0x001fe200078e0005 */
[----:B------:R0:W-:Y:S01]  /*4d720*/  @P5 STL [R1+0x2b3c], R0 ;  /* 0x002b3c0001005387 */ /* 0x0001e20000100800 */
[----:B------:R-:W-:-:S03]  /*4d730*/  IMAD.MOV.U32 R16, RZ, RZ, R4 ;  /* 0x000000ffff107224 */ /* 0x000fc600078e0004 */
[----:B------:R-:W2:Y:S04]  /*4d740*/  @P2 LDG.E.U16 R27, desc[UR6][R12.64] ;  /* 0x000000060c1b2981 */ /* 0x000ea8000c1e1500 */
[----:B------:R-:W3:Y:S04]  /*4d750*/  @P2 LDG.E.U16 R26, desc[UR6][R14.64] ;  /* 0x000000060e1a2981 */ /* 0x000ee8000c1e1500 */
[----:B------:R-:W4:Y:S01]  /*4d760*/  @P2 LDG.E.U16 R25, desc[UR6][R16.64] ;  /* 0x0000000610192981 */ /* 0x000f22000c1e1500 */
[----:B------:R-:W-:-:S03]  /*4d770*/  IMAD.MOV.U32 R19, RZ, RZ, R18 ;  /* 0x000000ffff137224 */ /* 0x000fc600078e0012 */
[----:B0-----:R-:W4:Y:S04]  /*4d780*/  LDL.LU R0, [R1+0x5d8] ;  /* 0x0005d80001007983 */ /* 0x001f280000300800 */
[----:B------:R0:W-:Y:S01]  /*4d790*/  @P5 STL [R1+0x2b38], R32 ;  /* 0x002b382001005387 */ /* 0x0001e20000100800 */
[----:B------:R-:W-:-:S05]  /*4d7a0*/  IMAD.MOV.U32 R18, RZ, RZ, R3 ;  /* 0x000000ffff127224 */ /* 0x000fca00078e0003 */
[----:B------:R-:W4:Y:S04]  /*4d7b0*/  @P2 LDG.E.U16 R23, desc[UR6][R18.64] ;  /* 0x0000000612172981 */ /* 0x000f28000c1e1500 */
[----:B0-----:R-:W4:Y:S04]  /*4d7c0*/  LDL R32, [R1+0x2b18] ;  /* 0x002b180001207983 */ /* 0x001f280000100800 */
[----:B------:R0:W-:Y:S04]  /*4d7d0*/  @P5 STL [R1+0x2b34], R33 ;  /* 0x002b342101005387 */ /* 0x0001e80000100800 */
[----:B0-----:R-:W4:Y:S04]  /*4d7e0*/  LDL R33, [R1+0x2b14] ;  /* 0x002b140001217983 */ /* 0x001f280000100800 */
[----:B------:R-:W-:Y:S04]  /*4d7f0*/  @P5 STL [R1+0x2b40], R20 ;  /* 0x002b401401005387 */ /* 0x000fe80000100800 */
        /* <DEDUP_REMOVED lines=9> */
[----:B------:R-:W-:Y:S01]  /*4d890*/  STL.64 [R1+0x18b0], R18 ;  /* 0x0018b01201007387 */ /* 0x000fe20000100a00 */
[----:B------:R-:W-:Y:S01]  /*4d8a0*/  IMAD.MOV.U32 R3, RZ, RZ, R2 ;  /* 0x000000ffff037224 */ /* 0x000fe200078e0002 */
[----:B------:R-:W-:-:S02]  /*4d8b0*/  ISETP.GT.AND P4, PT, R6, 0x39, PT ;  /* 0x000000390600780c */ /* 0x000fc40003f84270 */
[----:B--2---:R-:W-:Y:S04]  /*4d8c0*/  @P2 STL [R1+0x2b24], R27 ;  /* 0x002b241b01002387 */ /* 0x004fe80000100800 */
[----:B---3--:R-:W-:Y:S04]  /*4d8d0*/  @P2 STL [R1+0x2b28], R26 ;  /* 0x002b281a01002387 */ /* 0x008fe80000100800 */
[----:B----4-:R0:W-:Y:S01]  /*4d8e0*/  @P2 STL [R1+0x2b2c], R25 ;  /* 0x002b2c1901002387 */ /* 0x0101e20000100800 */
[----:B------:R-:W-:-:S03]  /*4d8f0*/  IMAD.MOV.U32 R2, RZ, RZ, R0 ;  /* 0x000000ffff027224 */ /* 0x000fc600078e0000 */
[----:B------:R-:W-:Y:S04]  /*4d900*/  @P2 STL [R1+0x2b30], R23 ;  /* 0x002b301701002387 */ /* 0x000fe80000100800 */
[----:B0-----:R-:W2:Y:S04]  /*4d910*/  LDL R25, [R1+0x2b10] ;  /* 0x002b100001197983 */ /* 0x001ea80000100800 */
[----:B------:R-:W3:Y:S04]  /*4d920*/  LDL R21, [R1+0x2b0c] ;  /* 0x002b0c0001157983 */ /* 0x000ee80000100800 */
[----:B------:R-:W4:Y:S04]  /*4d930*/  LDL R20, [R1+0x2b08] ;  /* 0x002b080001147983 */ /* 0x000f280000100800 */
[----:B------:R0:W-:Y:S04]  /*4d940*/  STL.64 [R1+0x1878], R2 ;  /* 0x0018780201007387 */ /* 0x0001e80000100a00 */
[----:B------:R-:W2:Y:S04]  /*4d950*/  LDL R26, [R1+0x2b04] ;  /* 0x002b0400011a7983 */ /* 0x000ea80000100800 */
[----:B------:R-:W2:Y:S04]  /*4d960*/  LDL R27, [R1+0x2b00] ;  /* 0x002b0000011b7983 */ /* 0x000ea80000100800 */
[----:B------:R-:W2:Y:S04]  /*4d970*/  LDL R0, [R1+0x2afc] ;  /* 0x002afc0001007983 */ /* 0x000ea80000100800 */
[----:B------:R-:W2:Y:S04]  /*4d980*/  @P4 LDG.E.U16 R33, desc[UR6][R2.64] ;  /* 0x0000000602214981 */ /* 0x000ea8000c1e1500 */
[----:B------:R-:W2:Y:S01]  /*4d990*/  @P4 LDG.E.U16 R32, desc[UR6][R4.64] ;  /* 0x0000000604204981 */ /* 0x000ea2000c1e1500 */
[----:B------:R-:W-:-:S03]  /*4d9a0*/  ISETP.GT.AND P5, PT, R6, 0x3a, PT ;  /* 0x0000003a0600780c */ /* 0x000fc60003fa4270 */
[----:B------:R-:W2:Y:S04]  /*4d9b0*/  @P4 LDG.E.U16 R24, desc[UR6][R8.64] ;  /* 0x0000000608184981 */ /* 0x000ea8000c1e1500 */
[----:B------:R-:W-:Y:S04]  /*4d9c0*/  STL.64 [R1+0x1890], R10 ;  /* 0x0018900a01007387 */ /* 0x000fe80000100a00 */
[----:B------:R1:W-:Y:S04]  /*4d9d0*/  STL.64 [R1+0x1880], R4 ;  /* 0x0018800401007387 */ /* 0x0003e80000100a00 */
[----:B------:R0:W-:Y:S04]  /*4d9e0*/  STL.64 [R1+0x1888], R8 ;  /* 0x0018880801007387 */ /* 0x0001e80000100a00 */
[----:B------:R-:W2:Y:S04]  /*4d9f0*/  LDL.LU R13, [R1+0x5e8] ;  /* 0x0005e800010d7983 */ /* 0x000ea80000300800 */
[----:B------:R-:W2:Y:S04]  /*4da00*/  LDL.LU R12, [R1+0x604] ;  /* 0x00060400010c7983 */ /* 0x000ea80000300800 */
[----:B------:R-:W4:Y:S04]  /*4da10*/  LDL.LU R15, [R1+0x5ec] ;  /* 0x0005ec00010f7983 */ /* 0x000f280000300800 */
[----:B------:R-:W4:Y:S04]  /*4da20*/  LDL.LU R14, [R1+0x5f8] ;  /* 0x0005f800010e7983 */ /* 0x000f280000300800 */
[----:B------:R-:W3:Y:S04]  /*4da30*/  LDL.LU R17, [R1+0x5f0] ;  /* 0x0005f00001117983 */ /* 0x000ee80000300800 */
[----:B------:R-:W3:Y:S04]  /*4da40*/  LDL.LU R16, [R1+0x5fc] ;  /* 0x0005fc0001107983 */ /* 0x000ee80000300800 */
[----:B------:R-:W3:Y:S04]  /*4da50*/  LDL.LU R19, [R1+0x5f4] ;  /* 0x0005f40001137983 */ /* 0x000ee80000300800 */
[----:B------:R-:W3:Y:S04]  /*4da60*/  LDL.LU R18, [R1+0x600] ;  /* 0x0006000001127983 */ /* 0x000ee80000300800 */
[----:B------:R-:W3:Y:S04]  /*4da70*/  @P4 LDG.E.U16 R22, desc[UR6][R10.64] ;  /* 0x000000060a164981 */ /* 0x000ee8000c1e1500 */
[----:B0-----:R-:W3:Y:S04]  /*4da80*/  LDL.LU R3, [R1+0x608] ;  /* 0x0006080001037983 */ /* 0x001ee80000300800 */
[----:B------:R-:W3:Y:S04]  /*4da90*/  LDL.LU R2, [R1+0x620] ;  /* 0x0006200001027983 */ /* 0x000ee80000300800 */
[----:B-1----:R-:W3:Y:S04]  /*4daa0*/  LDL.LU R5, [R1+0x60c] ;  /* 0x00060c0001057983 */ /* 0x002ee80000300800 */
[----:B------:R-:W3:Y:S04]  /*4dab0*/  LDL.LU R4, [R1+0x624] ;  /* 0x0006240001047983 */ /* 0x000ee80000300800 */
[----:B------:R-:W3:Y:S04]  /*4dac0*/  LDL.LU R9, [R1+0x610] ;  /* 0x0006100001097983 */ /* 0x000ee80000300800 */
[----:B------:R-:W3:Y:S04]  /*4dad0*/  LDL.LU R8, [R1+0x618] ;  /* 0x0006180001087983 */ /* 0x000ee80000300800 */
[----:B------:R-:W3:Y:S04]  /*4dae0*/  LDL.LU R11, [R1+0x614] ;  /* 0x00061400010b7983 */ /* 0x000ee80000300800 */
[----:B------:R-:W3:Y:S04]  /*4daf0*/  LDL.LU R10, [R1+0x61c] ;  /* 0x00061c00010a7983 */ /* 0x000ee80000300800 */
[----:B--2---:R-:W2:Y:S04]  /*4db00*/  @P5 LDG.E.U16 R26, desc[UR6][R12.64] ;  /* 0x000000060c1a5981 */ /* 0x004ea8000c1e1500 */
[----:B----4-:R-:W4:Y:S04]  /*4db10*/  @P5 LDG.E.U16 R20, desc[UR6][R14.64] ;  /* 0x000000060e145981 */ /* 0x010f28000c1e1500 */
[----:B---3--:R-:W3:Y:S04]  /*4db20*/  @P5 LDG.E.U16 R21, desc[UR6][R16.64] ;  /* 0x0000000610155981 */ /* 0x008ee8000c1e1500 */
[----:B------:R-:W2:Y:S04]  /*4db30*/  @P5 LDG.E.U16 R25, desc[UR6][R18.64] ;  /* 0x0000000612195981 */ /* 0x000ea8000c1e1500 */
[----:B------:R0:W-:Y:S04]  /*4db40*/  @P4 STL [R1+0x2b18], R32 ;  /* 0x002b182001004387 */ /* 0x0001e80000100800 */
[----:B0-----:R-:W3:Y:S04]  /*4db50*/  LDL R32, [R1+0x2af8] ;  /* 0x002af80001207983 */ /* 0x001ee80000100800 */
[----:B------:R0:W-:Y:S04]  /*4db60*/  @P4 STL [R1+0x2b14], R33 ;  /* 0x002b142101004387 */ /* 0x0001e80000100800 */
[----:B0-----:R-:W3:Y:S04]  /*4db70*/  LDL R33, [R1+0x2af4] ;  /* 0x002af40001217983 */ /* 0x001ee80000100800 */
[----:B------:R0:W-:Y:S04]  /*4db80*/  @P4 STL [R1+0x2b1c], R24 ;  /* 0x002b1c1801004387 */ /* 0x0001e80000100800 */
[----:B------:R1:W-:Y:S01]  /*4db90*/  @P4 STL [R1+0x2b20], R22 ;  /* 0x002b201601004387 */ /* 0x0003e20000100800 */
[----:B------:R-:W-:-:S03]  /*4dba0*/  ISETP.GT.AND P2, PT, R6, 0x3b, PT ;  /* 0x0000003b0600780c */ /* 0x000fc60003f44270 */
[----:B------:R-:W-:Y:S04]  /*4dbb0*/  STL.64 [R1+0x1858], R12 ;  /* 0x0018580c01007387 */ /* 0x000fe80000100a00 */
[----:B------:R-:W-:Y:S04]  /*4dbc0*/  STL.64 [R1+0x1860], R14 ;  /* 0x0018600e01007387 */ /* 0x000fe80000100a00 */
[----:B------:R-:W-:Y:S04]  /*4dbd0*/  STL.64 [R1+0x1868], R16 ;  /* 0x0018681001007387 */ /* 0x000fe80000100a00 */
[----:B------:R-:W-:Y:S04]  /*4dbe0*/  STL.64 [R1+0x1870], R18 ;  /* 0x0018701201007387 */ /* 0x000fe80000100a00 */
[----:B------:R-:W3:Y:S04]  /*4dbf0*/  LDL R23, [R1+0x2af0] ;  /* 0x002af00001177983 */ /* 0x000ee80000100800 */
[----:B0-----:R-:W3:Y:S04]  /*4dc00*/  LDL R24, [R1+0x2ae8] ;  /* 0x002ae80001187983 */ /* 0x001ee80000100800 */
[----:B-1----:R-:W3:Y:S04]  /*4dc10*/  LDL R22, [R1+0x2aec] ;  /* 0x002aec0001167983 */ /* 0x002ee80000100800 */
[----:B------:R-:W3:Y:S04]  /*4dc20*/  @P2 LDG.E.U16 R27, desc[UR6][R10.64] ;  /* 0x000000060a1b2981 */ /* 0x000ee8000c1e1500 */
[----:B------:R-:W3:Y:S04]  /*4dc30*/  @P2 LDG.E.U16 R0, desc[UR6][R8.64] ;  /* 0x0000000608002981 */ /* 0x000ee8000c1e1500 */
[----:B--2---:R0:W-:Y:S04]  /*4dc40*/  @P5 STL [R1+0x2b10], R25 ;  /* 0x002b101901005387 */ /* 0x0041e80000100800 */
[----:B0-----:R-:W2:Y:S04]  /*4dc50*/  LDL R25, [R1+0x2ae4] ;  /* 0x002ae40001197983 */ /* 0x001ea80000100800 */
[----:B------:R-:W-:Y:S04]  /*4dc60*/  @P5 STL [R1+0x2b04], R26 ;  /* 0x002b041a01005387 */ /* 0x000fe80000100800 */
[----:B----4-:R-:W-:Y:S04]  /*4dc70*/  @P5 STL [R1+0x2b08], R20 ;  /* 0x002b081401005387 */ /* 0x010fe80000100800 */
[----:B---3--:R-:W-:Y:S04]  /*4dc80*/  @P5 STL [R1+0x2b0c], R21 ;  /* 0x002b0c1501005387 */ /* 0x008fe80000100800 */
[----:B------:R-:W-:Y:S04]  /*4dc90*/  STL.64 [R1+0x1838], R2 ;  /* 0x0018380201007387 */ /* 0x000fe80000100a00 */
[----:B------:R-:W-:Y:S04]  /*4dca0*/  STL.64 [R1+0x1840], R4 ;  /* 0x0018400401007387 */ /* 0x000fe80000100a00 */
[----:B------:R-:W-:Y:S04]  /*4dcb0*/  STL.64 [R1+0x1848], R8 ;  /* 0x0018480801007387 */ /* 0x000fe80000100a00 */
[----:B------:R0:W-:Y:S04]  /*4dcc0*/  STL.64 [R1+0x1850], R10 ;  /* 0x0018500a01007387 */ /* 0x0001e80000100a00 */
[----:B------:R-:W3:Y:S04]  /*4dcd0*/  @P2 LDG.E.U16 R32, desc[UR6][R4.64] ;  /* 0x0000000604202981 */ /* 0x000ee8000c1e1500 */
[----:B------:R-:W4:Y:S04]  /*4dce0*/  @P2 LDG.E.U16 R33, desc[UR6][R2.64] ;  /* 0x0000000602212981 */ /* 0x000f28000c1e1500 */
        /* <DEDUP_REMOVED lines=8> */
[----:B------:R-:W2:Y:S04]  /*4dd70*/  LDL R26, [R1+0x2ae0] ;  /* 0x002ae000011a7983 */ /* 0x000ea80000100800 */
[----:B------:R-:W2:Y:S04]  /*4dd80*/  LDL.LU R8, [R1+0x648] ;  /* 0x0006480001087983 */ /* 0x000ea80000300800 */
[----:B------:R-:W2:Y:S04]  /*4dd90*/  LDL.LU R5, [R1+0x664] ;  /* 0x0006640001057983 */ /* 0x000ea80000300800 */
[----:B------:R-:W2:Y:S01]  /*4dda0*/  LDL.LU R4, [R1+0x64c] ;  /* 0x00064c0001047983 */ /* 0x000ea20000300800 */
[----:B------:R-:W-:-:S03]  /*4ddb0*/  ISETP.GT.AND P4, PT, R6, 0x3c, PT ;  /* 0x0000003c0600780c */ /* 0x000fc60003f84270 */
[----:B------:R-:W2:Y:S04]  /*4ddc0*/  LDL.LU R3, [R1+0x658] ;  /* 0x0006580001037983 */ /* 0x000ea80000300800 */
[----:B------:R-:W2:Y:S04]  /*4ddd0*/  LDL.LU R2, [R1+0x650] ;  /* 0x0006500001027983 */ /* 0x000ea80000300800 */
[----:B------:R0:W-:Y:S04]  /*4dde0*/  @P2 STL [R1+0x2afc], R0 ;  /* 0x002afc0001002387 */ /* 0x0001e80000100800 */
[----:B0-----:R-:W2:Y:S04]  /*4ddf0*/  LDL.LU R0, [R1+0x65c] ;  /* 0x00065c0001007983 */ /* 0x001ea80000300800 */
[----:B------:R0:W-:Y:S04]  /*4de00*/  @P2 STL [R1+0x2b00], R27 ;  /* 0x002b001b01002387 */ /* 0x0001e80000100800 */
[----:B0-----:R-:W2:Y:S04]  /*4de10*/  LDL R27, [R1+0x2adc] ;  /* 0x002adc00011b7983 */ /* 0x001ea80000100800 */
[----:B---3--:R0:W-:Y:S04]  /*4de20*/  @P2 STL [R1+0x2af8], R32 ;  /* 0x002af82001002387 */ /* 0x0081e80000100800 */
[----:B0-----:R-:W3:Y:S04]  /*4de30*/  LDL R32, [R1+0x2ad8] ;  /* 0x002ad80001207983 */ /* 0x001ee80000100800 */
[----:B----4-:R0:W-:Y:S04]  /*4de40*/  @P2 STL [R1+0x2af4], R33 ;  /* 0x002af42101002387 */ /* 0x0101e80000100800 */
[----:B--2---:R-:W2:Y:S04]  /*4de50*/  @P4 LDG.E.U16 R25, desc[UR6][R10.64] ;  /* 0x000000060a194981 */ /* 0x004ea8000c1e1500 */
[----:B------:R-:W4:Y:S04]  /*4de60*/  @P4 LDG.E.U16 R24, desc[UR6][R12.64] ;  /* 0x000000060c184981 */ /* 0x000f28000c1e1500 */
[----:B------:R1:W2:Y:S01]  /*4de70*/  @P4 LDG.E.U16 R22, desc[UR6][R14.64] ;  /* 0x000000060e164981 */ /* 0x0002a2000c1e1500 */
[----:B------:R-:W-:-:S02]  /*4de80*/  IMAD.MOV.U32 R17, RZ, RZ, R16 ;  /* 0x000000ffff117224 */ /* 0x000fc400078e0010 */
[----:B------:R-:W-:Y:S01]  /*4de90*/  IMAD.MOV.U32 R16, RZ, RZ, R9 ;  /* 0x000000ffff107224 */ /* 0x000fe200078e0009 */
[----:B0-----:R-:W2:Y:S04]  /*4dea0*/  LDL R33, [R1+0x2ad4] ;  /* 0x002ad40001217983 */ /* 0x001ea80000100800 */
[----:B------:R-:W-:Y:S04]  /*4deb0*/  STL.64 [R1+0x1818], R10 ;  /* 0x0018180a01007387 */ /* 0x000fe80000100a00 */
[----:B------:R-:W-:Y:S04]  /*4dec0*/  STL.64 [R1+0x1820], R12 ;  /* 0x0018200c01007387 */ /* 0x000fe80000100a00 */
[----:B------:R-:W-:Y:S04]  /*4ded0*/  STL.64 [R1+0x1828], R14 ;  /* 0x0018280e01007387 */ /* 0x000fe80000100a00 */
[----:B------:R0:W-:Y:S04]  /*4dee0*/  STL.64 [R1+0x1830], R16 ;  /* 0x0018301001007387 */ /* 0x0001e80000100a00 */
[----:B------:R0:W4:Y:S04]  /*4def0*/  @P4 LDG.E.U16 R23, desc[UR6][R16.64] ;  /* 0x0000000610174981 */ /* 0x000128000c1e1500 */
[----:B0-----:R-:W4:Y:S04]  /*4df00*/  LDL.LU R16, [R1+0x654] ;  /* 0x0006540001107983 */ /* 0x001f280000300800 */
[----:B------:R-:W4:Y:S01]  /*4df10*/  LDL.LU R9, [R1+0x660] ;  /* 0x0006600001097983 */ /* 0x000f220000300800 */
[----:B------:R-:W-:Y:S01]  /*4df20*/  ISETP.GT.AND P5, PT, R6, 0x3d, PT ;  /* 0x0000003d0600780c */ /* 0x000fe20003fa4270 */
[----:B-1----:R-:W-:-:S02]  /*4df30*/  IMAD.MOV.U32 R14, RZ, RZ, R0 ;  /* 0x000000ffff0e7224 */ /* 0x002fc400078e0000 */
[----:B------:R-:W-:Y:S02]  /*4df40*/  IMAD.MOV.U32 R15, RZ, RZ, R2 ;  /* 0x000000ffff0f7224 */ /* 0x000fe400078e0002 */
[----:B------:R-:W-:Y:S02]  /*4df50*/  IMAD.MOV.U32 R10, RZ, RZ, R5 ;  /* 0x000000ffff0a7224 */ /* 0x000fe400078e0005 */
[----:B------:R-:W-:Y:S02]  /*4df60*/  IMAD.MOV.U32 R11, RZ, RZ, R8 ;  /* 0x000000ffff0b7224 */ /* 0x000fe400078e0008 */
[----:B------:R-:W-:Y:S02]  /*4df70*/  IMAD.MOV.U32 R12, RZ, RZ, R3 ;  /* 0x000000ffff0c7224 */ /* 0x000fe400078e0003 */
[----:B------:R-:W-:Y:S02]  /*4df80*/  IMAD.MOV.U32 R13, RZ, RZ, R4 ;  /* 0x000000ffff0d7224 */ /* 0x000fe400078e0004 */
[----:B------:R-:W4:Y:S04]  /*4df90*/  @P5 LDG.E.U16 R27, desc[UR6][R14.64] ;  /* 0x000000060e1b5981 */ /* 0x000f28000c1e1500 */
[----:B---3--:R-:W3:Y:S04]  /*4dfa0*/  @P5 LDG.E.U16 R32, desc[UR6][R12.64] ;  /* 0x000000060c205981 */ /* 0x008ee8000c1e1500 */
[----:B--2---:R-:W2:Y:S01]  /*4dfb0*/  @P5 LDG.E.U16 R33, desc[UR6][R10.64] ;  /* 0x000000060a215981 */ /* 0x004ea2000c1e1500 */
[----:B----4-:R-:W-:-:S02]  /*4dfc0*/  IMAD.MOV.U32 R17, RZ, RZ, R16 ;  /* 0x000000ffff117224 */ /* 0x010fc400078e0010 */
[----:B------:R-:W-:-:S05]  /*4dfd0*/  IMAD.MOV.U32 R16, RZ, RZ, R9 ;  /* 0x000000ffff107224 */ /* 0x000fca00078e0009 */
[----:B------:R-:W4:Y:S04]  /*4dfe0*/  @P5 LDG.E.U16 R26, desc[UR6][R16.64] ;  /* 0x00000006101a5981 */ /* 0x000f28000c1e1500 */
[----:B------:R-:W-:Y:S04]  /*4dff0*/  @P4 STL [R1+0x2ae4], R25 ;  /* 0x002ae41901004387 */ /* 0x000fe80000100800 */
[----:B------:R-:W-:Y:S04]  /*4e000*/  @P4 STL [R1+0x2ae8], R24 ;  /* 0x002ae81801004387 */ /* 0x000fe80000100800 */
[----:B------:R-:W-:Y:S04]  /*4e010*/  @P4 STL [R1+0x2aec], R22 ;  /* 0x002aec1601004387 */ /* 0x000fe80000100800 */
[----:B------:R0:W-:Y:S04]  /*4e020*/  @P4 STL [R1+0x2af0], R23 ;  /* 0x002af01701004387 */ /* 0x0001e80000100800 */
[----:B------:R-:W2:Y:S04]  /*4e030*/  LDL.LU R8, [R1+0x668] ;  /* 0x0006680001087983 */ /* 0x000ea80000300800 */
[----:B------:R-:W-:Y:S04]  /*4e040*/  STL.64 [R1+0x17f8], R10 ;  /* 0x0017f80a01007387 */ /* 0x000fe80000100a00 */
[----:B------:R-:W-:Y:S04]  /*4e050*/  STL.64 [R1+0x1800], R12 ;  /* 0x0018000c01007387 */ /* 0x000fe80000100a00 */
[----:B------:R-:W-:Y:S04]  /*4e060*/  STL.64 [R1+0x1808], R14 ;  /* 0x0018080e01007387 */ /* 0x000fe80000100a00 */
[----:B------:R-:W3:Y:S04]  /*4e070*/  LDL.LU R5, [R1+0x680] ;  /* 0x0006800001057983 */ /* 0x000ee80000300800 */
[----:B------:R-:W3:Y:S04]  /*4e080*/  LDL.LU R3, [R1+0x66c] ;  /* 0x00066c0001037983 */ /* 0x000ee80000300800 */
[----:B------:R-:W3:Y:S04]  /*4e090*/  LDL.LU R2, [R1+0x684] ;  /* 0x0006840001027983 */ /* 0x000ee80000300800 */
[----:B------:R-:W3:Y:S04]  /*4e0a0*/  LDL.LU R4, [R1+0x670] ;  /* 0x0006700001047983 */ /* 0x000ee80000300800 */
[----:B------:R-:W3:Y:S04]  /*4e0b0*/  LDL.LU R0, [R1+0x678] ;  /* 0x0006780001007983 */ /* 0x000ee80000300800 */
[----:B------:R-:W3:Y:S04]  /*4e0c0*/  LDL R93, [R1+0x2ad0] ;  /* 0x002ad000015d7983 */ /* 0x000ee80000100800 */
[----:B------:R-:W3:Y:S04]  /*4e0d0*/  LDL R21, [R1+0x2acc] ;  /* 0x002acc0001157983 */ /* 0x000ee80000100800 */
[----:B------:R-:W3:Y:S04]  /*4e0e0*/  LDL R20, [R1+0x2ac8] ;  /* 0x002ac80001147983 */ /* 0x000ee80000100800 */
[----:B------:R-:W-:Y:S04]  /*4e0f0*/  STL.64 [R1+0x1810], R16 ;  /* 0x0018101001007387 */ /* 0x000fe80000100a00 */
[----:B0-----:R-:W3:Y:S04]  /*4e100*/  LDL R23, [R1+0x2ac4] ;  /* 0x002ac40001177983 */ /* 0x001ee80000100800 */
[----:B------:R-:W3:Y:S04]  /*4e110*/  LDL R22, [R1+0x2ac0] ;  /* 0x002ac00001167983 */ /* 0x000ee80000100800 */
[----:B------:R-:W3:Y:S04]  /*4e120*/  LDL R24, [R1+0x2abc] ;  /* 0x002abc0001187983 */ /* 0x000ee80000100800 */
[----:B----4-:R0:W-:Y:S04]  /*4e130*/  @P5 STL [R1+0x2ae0], R26 ;  /* 0x002ae01a01005387 */ /* 0x0101e80000100800 */
[----:B0-----:R-:W4:Y:S04]  /*4e140*/  LDL R26, [R1+0x2ab8] ;  /* 0x002ab800011a7983 */ /* 0x001f280000100800 */
[----:B------:R0:W-:Y:S04]  /*4e150*/  @P5 STL [R1+0x2adc], R27 ;  /* 0x002adc1b01005387 */ /* 0x0001e80000100800 */
[----:B0-----:R-:W4:Y:S04]  /*4e160*/  LDL R27, [R1+0x2ab4] ;  /* 0x002ab400011b7983 */ /* 0x001f280000100800 */
[----:B--2---:R-:W-:Y:S04]  /*4e170*/  @P5 STL [R1+0x2ad4], R33 ;  /* 0x002ad42101005387 */ /* 0x004fe80000100800 */
[----:B---3--:R0:W-:Y:S04]  /*4e180*/  @P5 STL [R1+0x2ad8], R32 ;  /* 0x002ad82001005387 */ /* 0x0081e80000100800 */
[----:B------:R-:W2:Y:S04]  /*4e190*/  LDL.LU R19, [R1+0x674] ;  /* 0x0006740001137983 */ /* 0x000ea80000300800 */
[----:B------:R-:W2:Y:S01]  /*4e1a0*/  LDL.LU R18, [R1+0x67c] ;  /* 0x00067c0001127983 */ /* 0x000ea20000300800 */
[----:B------:R-:W-:Y:S01]  /*4e1b0*/  ISETP.GT.AND P2, PT, R6, 0x3e, PT ;  /* 0x0000003e0600780c */ /* 0x000fe20003f44270 */
[----:B------:R-:W-:-:S02]  /*4e1c0*/  IMAD.MOV.U32 R16, RZ, RZ, R5 ;  /* 0x000000ffff107224 */ /* 0x000fc400078e0005 */
[----:B------:R-:W-:Y:S02]  /*4e1d0*/  IMAD.MOV.U32 R17, RZ, RZ, R8 ;  /* 0x000000ffff117224 */ /* 0x000fe400078e0008 */
[----:B------:R-:W-:Y:S02]  /*4e1e0*/  IMAD.MOV.U32 R5, RZ, RZ, R4 ;  /* 0x000000ffff057224 */ /* 0x000fe400078e0004 */
[----:B------:R-:W-:Y:S01]  /*4e1f0*/  IMAD.MOV.U32 R4, RZ, RZ, R0 ;  /* 0x000000ffff047224 */ /* 0x000fe200078e0000 */
[----:B------:R-:W4:Y:S04]  /*4e200*/  LDL.LU R9, [R1+0x688] ;  /* 0x0006880001097983 */ /* 0x000f280000300800 */
[----:B------:R-:W-:Y:S04]  /*4e210*/  STL.64 [R1+0x17d8], R16 ;  /* 0x0017d81001007387 */ /* 0x000fe80000100a00 */
[----:B------:R-:W-:Y:S04]  /*4e220*/  STL.64 [R1+0x17e0], R2 ;  /* 0x0017e00201007387 */ /* 0x000fe80000100a00 */
[----:B------:R1:W-:Y:S04]  /*4e230*/  STL.64 [R1+0x17e8], R4 ;  /* 0x0017e80401007387 */ /* 0x0003e80000100a00 */
[----:B------:R-:W4:Y:S04]  /*4e240*/  LDL.LU R8, [R1+0x698] ;  /* 0x0006980001087983 */ /* 0x000f280000300800 */
[----:B------:R-:W3:Y:S04]  /*4e250*/  LDL.LU R11, [R1+0x68c] ;  /* 0x00068c00010b7983 */ /* 0x000ee80000300800 */
[----:B------:R-:W3:Y:S04]  /*4e260*/  LDL.LU R10, [R1+0x69c] ;  /* 0x00069c00010a7983 */ /* 0x000ee80000300800 */
[----:B------:R-:W3:Y:S04]  /*4e270*/  @P2 LDG.E.U16 R23, desc[UR6][R16.64] ;  /* 0x0000000610172981 */ /* 0x000ee8000c1e1500 */
[----:B------:R-:W3:Y:S04]  /*4e280*/  @P2 LDG.E.U16 R20, desc[UR6][R2.64] ;  /* 0x0000000602142981 */ /* 0x000ee8000c1e1500 */
[----:B------:R-:W3:Y:S04]  /*4e290*/  @P2 LDG.E.U16 R21, desc[UR6][R4.64] ;  /* 0x0000000604152981 */ /* 0x000ee8000c1e1500 */
[----:B------:R-:W3:Y:S04]  /*4e2a0*/  LDL.LU R13, [R1+0x690] ;  /* 0x00069000010d7983 */ /* 0x000ee80000300800 */
[----:B------:R-:W3:Y:S04]  /*4e2b0*/  LDL.LU R12, [R1+0x6a0] ;  /* 0x0006a000010c7983 */ /* 0x000ee80000300800 */
[----:B------:R-:W3:Y:S04]  /*4e2c0*/  LDL.LU R15, [R1+0x694] ;  /* 0x00069400010f7983 */ /* 0x000ee80000300800 */
[----:B------:R-:W3:Y:S01]  /*4e2d0*/  LDL.LU R14, [R1+0x6a4] ;  /* 0x0006a400010e7983 */ /* 0x000ee20000300800 */
[----:B------:R-:W-:-:S03]  /*4e2e0*/  ISETP.GT.AND P4, PT, R6, 0x3f, PT ;  /* 0x0000003f0600780c */ /* 0x000fc60003f84270 */
[----:B------:R-:W3:Y:S04]  /*4e2f0*/  LDL R25, [R1+0x2ab0] ;  /* 0x002ab00001197983 */ /* 0x000ee80000100800 */
[----:B------:R-:W3:Y:S04]  /*4e300*/  LDL R0, [R1+0x2aac] ;  /* 0x002aac0001007983 */ /* 0x000ee80000100800 */
[----:B0-----:R-:W3:Y:S04]  /*4e310*/  LDL R32, [R1+0x2aa8] ;  /* 0x002aa80001207983 */ /* 0x001ee80000100800 */
[----:B------:R-:W3:Y:S04]  /*4e320*/  LDL R33, [R1+0x2aa4] ;  /* 0x002aa40001217983 */ /* 0x000ee80000100800 */
[----:B--2---:R-:W2:Y:S04]  /*4e330*/  @P2 LDG.E.U16 R93, desc[UR6][R18.64] ;  /* 0x00000006125d2981 */ /* 0x004ea8000c1e1500 */
[----:B------:R-:W-:Y:S04]  /*4e340*/  STL.64 [R1+0x17f0], R18 ;  /* 0x0017f01201007387 */ /* 0x000fe80000100a00 */
[----:B-1----:R-:W2:Y:S04]  /*4e350*/  LDL.LU R5, [R1+0x6a8] ;  /* 0x0006a80001057983 */ /* 0x002ea80000300800 */
[----:B------:R-:W2:Y:S04]  /*4e360*/  LDL.LU R4, [R1+0x6c4] ;  /* 0x0006c40001047983 */ /* 0x000ea80000300800 */
[----:B------:R-:W2:Y:S04]  /*4e370*/  LDL.LU R3, [R1+0x6ac] ;  /* 0x0006ac0001037983 */ /* 0x000ea80000300800 */
[----:B------:R-:W2:Y:S01]  /*4e380*/  LDL.LU R2, [R1+0x6b8] ;  /* 0x0006b80001027983 */ /* 0x000ea20000300800 */
[----:B------:R-:W-:-:S03]  /*4e390*/  ISETP.GT.AND P5, PT, R6, 0x40, PT ;  /* 0x000000400600780c */ /* 0x000fc60003fa4270 */
[----:B----4-:R-:W4:Y:S04]  /*4e3a0*/  @P4 LDG.E.U16 R27, desc[UR6][R8.64] ;  /* 0x00000006081b4981 */ /* 0x010f28000c1e1500 */
[----:B---3--:R-:W-:Y:S04]  /*4e3b0*/  @P2 STL [R1+0x2ac4], R23 ;  /* 0x002ac41701002387 */ /* 0x008fe80000100800 */
[----:B------:R-:W-:Y:S04]  /*4e3c0*/  @P2 STL [R1+0x2ac8], R20 ;  /* 0x002ac81401002387 */ /* 0x000fe80000100800 */
[----:B------:R0:W3:Y:S04]  /*4e3d0*/  @P4 LDG.E.U16 R26, desc[UR6][R10.64] ;  /* 0x000000060a1a4981 */ /* 0x0000e8000c1e1500 */
[----:B------:R-:W-:Y:S04]  /*4e3e0*/  @P2 STL [R1+0x2acc], R21 ;  /* 0x002acc1501002387 */ /* 0x000fe80000100800 */
[----:B------:R-:W3:Y:S04]  /*4e3f0*/  @P4 LDG.E.U16 R24, desc[UR6][R12.64] ;  /* 0x000000060c184981 */ /* 0x000ee8000c1e1500 */
[----:B------:R-:W3:Y:S04]  /*4e400*/  @P4 LDG.E.U16 R22, desc[UR6][R14.64] ;  /* 0x000000060e164981 */ /* 0x000ee8000c1e1500 */
[----:B--2---:R-:W-:Y:S04]  /*4e410*/  @P2 STL [R1+0x2ad0], R93 ;  /* 0x002ad05d01002387 */ /* 0x004fe80000100800 */
[----:B------:R-:W-:Y:S04]  /*4e420*/  STL.64 [R1+0x17b8], R8 ;  /* 0x0017b80801007387 */ /* 0x000fe80000100a00 */
[----:B------:R-:W-:Y:S04]  /*4e430*/  STL.64 [R1+0x17c0], R10 ;  /* 0x0017c00a01007387 */ /* 0x000fe80000100a00 */
[----:B------:R1:W-:Y:S04]  /*4e440*/  STL.64 [R1+0x17c8], R12 ;  /* 0x0017c80c01007387 */ /* 0x0003e80000100a00 */
[----:B------:R2:W-:Y:S04]  /*4e450*/  STL.64 [R1+0x17d0], R14 ;  /* 0x0017d00e01007387 */ /* 0x0005e80000100a00 */
[----:B-1----:R-:W3:Y:S04]  /*4e460*/  LDL.LU R13, [R1+0x6b0] ;  /* 0x0006b000010d7983 */ /* 0x002ee80000300800 */
[----:B------:R-:W3:Y:S04]  /*4e470*/  LDL.LU R12, [R1+0x6bc] ;  /* 0x0006bc00010c7983 */ /* 0x000ee80000300800 */
[----:B--2---:R-:W2:Y:S04]  /*4e480*/  LDL.LU R15, [R1+0x6b4] ;  /* 0x0006b400010f7983 */ /* 0x004ea80000300800 */
[----:B------:R-:W2:Y:S01]  /*4e490*/  LDL.LU R14, [R1+0x6c0] ;  /* 0x0006c000010e7983 */ /* 0x000ea20000300800 */
[----:B0-----:R-:W-:-:S02]  /*4e4a0*/  IMAD.MOV.U32 R10, RZ, RZ, R2 ;  /* 0x000000ffff0a7224 */ /* 0x001fc400078e0002 */
[----:B------:R-:W-:Y:S02]  /*4e4b0*/  IMAD.MOV.U32 R11, RZ, RZ, R3 ;  /* 0x000000ffff0b7224 */ /* 0x000fe400078e0003 */
[----:B------:R-:W-:Y:S02]  /*4e4c0*/  IMAD.MOV.U32 R8, RZ, RZ, R4 ;  /* 0x000000ffff087224 */ /* 0x000fe400078e0004 */
[----:B------:R-:W-:Y:S01]  /*4e4d0*/  IMAD.MOV.U32 R9, RZ, RZ, R5 ;  /* 0x000000ffff097224 */ /* 0x000fe200078e0005 */
[----:B------:R-:W2:Y:S04]  /*4e4e0*/  @P5 LDG.E.U16 R32, desc[UR6][R10.64] ;  /* 0x000000060a205981 */ /* 0x000ea8000c1e1500 */
[----:B------:R-:W2:Y:S04]  /*4e4f0*/  @P5 LDG.E.U16 R33, desc[UR6][R8.64] ;  /* 0x0000000608215981 */ /* 0x000ea8000c1e1500 */
[----:B----4-:R-:W-:Y:S04]  /*4e500*/  @P4 STL [R1+0x2ab4], R27 ;  /* 0x002ab41b01004387 */ /* 0x010fe80000100800 */
[----:B---3--:R0:W-:Y:S04]  /*4e510*/  @P4 STL [R1+0x2ab8], R26 ;  /* 0x002ab81a01004387 */ /* 0x0081e80000100800 */
[----:B------:R-:W3:Y:S04]  /*4e520*/  @P5 LDG.E.U16 R0, desc[UR6][R12.64] ;  /* 0x000000060c005981 */ /* 0x000ee8000c1e1500 */
[----:B--2---:R-:W2:Y:S04]  /*4e530*/  @P5 LDG.E.U16 R25, desc[UR6][R14.64] ;  /* 0x000000060e195981 */ /* 0x004ea8000c1e1500 */
[----:B------:R-:W-:Y:S04]  /*4e540*/  @P4 STL [R1+0x2abc], R24 ;  /* 0x002abc1801004387 */ /* 0x000fe80000100800 */
[----:B------:R-:W-:Y:S04]  /*4e550*/  @P4 STL [R1+0x2ac0], R22 ;  /* 0x002ac01601004387 */ /* 0x000fe80000100800 */
[----:B------:R-:W4:Y:S04]  /*4e560*/  LDL.LU R5, [R1+0x6c8] ;  /* 0x0006c80001057983 */ /* 0x000f280000300800 */
[----:B------:R-:W2:Y:S04]  /*4e570*/  LDL.LU R4, [R1+0x6e0] ;  /* 0x0006e00001047983 */ /* 0x000ea80000300800 */
[----:B------:R-:W-:Y:S04]  /*4e580*/  STL.64 [R1+0x1798], R8 ;  /* 0x0017980801007387 */ /* 0x000fe80000100a00 */
[----:B------:R-:W-:Y:S04]  /*4e590*/  STL.64 [R1+0x17a0], R10 ;  /* 0x0017a00a01007387 */ /* 0x000fe80000100a00 */
[----:B------:R-:W2:Y:S04]  /*4e5a0*/  LDL.LU R3, [R1+0x6cc] ;  /* 0x0006cc0001037983 */ /* 0x000ea80000300800 */
[----:B------:R-:W2:Y:S04]  /*4e5b0*/  LDL.LU R2, [R1+0x6e4] ;  /* 0x0006e40001027983 */ /* 0x000ea80000300800 */
[----:B------:R-:W4:Y:S04]  /*4e5c0*/  LDL R93, [R1+0x2aa0] ;  /* 0x002aa000015d7983 */ /* 0x000f280000100800 */
[----:B------:R-:W4:Y:S04]  /*4e5d0*/  LDL R21, [R1+0x2a9c] ;  /* 0x002a9c0001157983 */ /* 0x000f280000100800 */
[----:B0-----:R-:W4:Y:S04]  /*4e5e0*/  LDL R26, [R1+0x2a98] ;  /* 0x002a9800011a7983 */ /* 0x001f280000100800 */
[----:B------:R-:W4:Y:S04]  /*4e5f0*/  LDL R27, [R1+0x2a94] ;  /* 0x002a9400011b7983 */ /* 0x000f280000100800 */
[----:B------:R-:W-:Y:S04]  /*4e600*/  STL.64 [R1+0x17b0], R14 ;  /* 0x0017b00e01007387 */ /* 0x000fe80000100a00 */
[----:B------:R-:W-:Y:S04]  /*4e610*/  STL.64 [R1+0x17a8], R12 ;  /* 0x0017a80c01007387 */ /* 0x000fe80000100a00 */
[----:B------:R-:W4:Y:S04]  /*4e620*/  LDL.LU R16, [R1+0x6d0] ;  /* 0x0006d00001107983 */ /* 0x000f280000300800 */
[----:B---3--:R0:W-:Y:S04]  /*4e630*/  @P5 STL [R1+0x2aac], R0 ;  /* 0x002aac0001005387 */ /* 0x0081e80000100800 */
[----:B0-----:R-:W3:Y:S04]  /*4e640*/  LDL.LU R0, [R1+0x6d8] ;  /* 0x0006d80001007983 */ /* 0x001ee80000300800 */
[----:B------:R0:W-:Y:S04]  /*4e650*/  @P5 STL [R1+0x2aa8], R32 ;  /* 0x002aa82001005387 */ /* 0x0001e80000100800 */
[----:B0-----:R-:W3:Y:S04]  /*4e660*/  LDL R32, [R1+0x2a90] ;  /* 0x002a900001207983 */ /* 0x001ee80000100800 */
[----:B------:R0:W-:Y:S04]  /*4e670*/  @P5 STL [R1+0x2aa4], R33 ;  /* 0x002aa42101005387 */ /* 0x0001e80000100800 */
[----:B0-----:R-:W3:Y:S04]  /*4e680*/  LDL R33, [R1+0x2a8c] ;  /* 0x002a8c0001217983 */ /* 0x001ee80000100800 */
[----:B--2---:R0:W-:Y:S04]  /*4e690*/  @P5 STL [R1+0x2ab0], R25 ;  /* 0x002ab01901005387 */ /* 0x0041e80000100800 */
[----:B------:R-:W2:Y:S04]  /*4e6a0*/  LDL.LU R19, [R1+0x6d4] ;  /* 0x0006d40001137983 */ /* 0x000ea80000300800 */
[----:B------:R-:W2:Y:S01]  /*4e6b0*/  LDL.LU R18, [R1+0x6dc] ;  /* 0x0006dc0001127983 */ /* 0x000ea20000300800 */
[----:B------:R-:W-:Y:S01]  /*4e6c0*/  ISETP.GT.AND P2, PT, R6, 0x41, PT ;  /* 0x000000410600780c */ /* 0x000fe20003f44270 */
[----:B------:R-:W-:-:S02]  /*4e6d0*/  IMAD.MOV.U32 R12, RZ, RZ, R4 ;  /* 0x000000ffff0c7224 */ /* 0x000fc400078e0004 */
[----:B----4-:R-:W-:Y:S02]  /*4e6e0*/  IMAD.MOV.U32 R13, RZ, RZ, R5 ;  /* 0x000000ffff0d7224 */ /* 0x010fe400078e0005 */
[----:B------:R-:W-:Y:S02]  /*4e6f0*/  IMAD.MOV.U32 R14, RZ, RZ, R2 ;  /* 0x000000ffff0e7224 */ /* 0x000fe400078e0002 */
[----:B------:R-:W-:Y:S01]  /*4e700*/  IMAD.MOV.U32 R15, RZ, RZ, R3 ;  /* 0x000000ffff0f7224 */ /* 0x000fe200078e0003 */
[----:B------:R-:W4:Y:S04]  /*4e710*/  LDL.LU R11, [R1+0x6e8] ;  /* 0x0006e800010b7983 */ /* 0x000f280000300800 */
[----:B------:R-:W4:Y:S04]  /*4e720*/  LDL.LU R10, [R1+0x6f8] ;  /* 0x0006f800010a7983 */ /* 0x000f280000300800 */
[----:B------:R-:W-:Y:S01]  /*4e730*/  STL.64 [R1+0x1778], R12 ;  /* 0x0017780c01007387 */ /* 0x000fe20000100a00 */
[----:B------:R-:W-:-:S03]  /*4e740*/  IMAD.MOV.U32 R17, RZ, RZ, R16 ;  /* 0x000000ffff117224 */ /* 0x000fc600078e0010 */
[----:B------:R-:W-:Y:S04]  /*4e750*/  STL.64 [R1+0x1780], R14 ;  /* 0x0017800e01007387 */ /* 0x000fe80000100a00 */
[----:B------:R-:W4:Y:S04]  /*4e760*/  LDL.LU R3, [R1+0x6ec] ;  /* 0x0006ec0001037983 */ /* 0x000f280000300800 */
[----:B------:R-:W4:Y:S04]  /*4e770*/  LDL.LU R2, [R1+0x6fc] ;  /* 0x0006fc0001027983 */ /* 0x000f280000300800 */
[----:B------:R-:W4:Y:S04]  /*4e780*/  LDL.LU R9, [R1+0x6f0] ;  /* 0x0006f00001097983 */ /* 0x000f280000300800 */
[----:B------:R-:W4:Y:S04]  /*4e790*/  LDL.LU R8, [R1+0x700] ;  /* 0x0007000001087983 */ /* 0x000f280000300800 */
[----:B------:R-:W4:Y:S04]  /*4e7a0*/  @P2 LDG.E.U16 R27, desc[UR6][R12.64] ;  /* 0x000000060c1b2981 */ /* 0x000f28000c1e1500 */
[----:B------:R-:W4:Y:S04]  /*4e7b0*/  LDL.LU R5, [R1+0x6f4] ;  /* 0x0006f40001057983 */ /* 0x000f280000300800 */
[----:B------:R-:W4:Y:S04]  /*4e7c0*/  @P2 LDG.E.U16 R26, desc[UR6][R14.64] ;  /* 0x000000060e1a2981 */ /* 0x000f28000c1e1500 */
[----:B------:R-:W4:Y:S04]  /*4e7d0*/  LDL.LU R4, [R1+0x704] ;  /* 0x0007040001047983 */ /* 0x000f280000300800 */
[----:B------:R-:W4:Y:S01]  /*4e7e0*/  LDL R20, [R1+0x2a84] ;  /* 0x002a840001147983 */ /* 0x000f220000100800 */
[----:B------:R-:W-:-:S03]  /*4e7f0*/  ISETP.GT.AND P4, PT, R6, 0x42, PT ;  /* 0x000000420600780c */ /* 0x000fc60003f84270 */
[----:B------:R-:W4:Y:S01]  /*4e800*/  LDL R23, [R1+0x2a80] ;  /* 0x002a800001177983 */ /* 0x000f220000100800 */
[----:B---3--:R-:W-:-:S03]  /*4e810*/  IMAD.MOV.U32 R16, RZ, RZ, R0 ;  /* 0x000000ffff107224 */ /* 0x008fc600078e0000 */
[----:B------:R-:W3:Y:S04]  /*4e820*/  LDL R0, [R1+0x2a88] ;  /* 0x002a880001007983 */ /* 0x000ee80000100800 */
[----:B------:R4:W3:Y:S04]  /*4e830*/  @P2 LDG.E.U16 R21, desc[UR6][R16.64] ;  /* 0x0000000610152981 */ /* 0x0008e8000c1e1500 */
[----:B--2---:R1:W2:Y:S04]  /*4e840*/  @P2 LDG.E.U16 R93, desc[UR6][R18.64] ;  /* 0x00000006125d2981 */ /* 0x0042a8000c1e1500 */
[----:B------:R4:W-:Y:S04]  /*4e850*/  STL.64 [R1+0x1788], R16 ;  /* 0x0017881001007387 */ /* 0x0009e80000100a00 */
[----:B------:R-:W2:Y:S04]  /*4e860*/  LDL R22, [R1+0x2a7c] ;  /* 0x002a7c0001167983 */ /* 0x000ea80000100800 */
[----:B------:R-:W2:Y:S04]  /*4e870*/  LDL R24, [R1+0x2a78] ;  /* 0x002a780001187983 */ /* 0x000ea80000100800 */
[----:B0-----:R-:W2:Y:S04]  /*4e880*/  LDL R25, [R1+0x2a74] ;  /* 0x002a740001197983 */ /* 0x001ea80000100800 */
[----:B------:R1:W-:Y:S01]  /*4e890*/  STL.64 [R1+0x1790], R18 ;  /* 0x0017901201007387 */ /* 0x0003e20000100a00 */
[----:B----4-:R-:W-:-:S02]  /*4e8a0*/  IMAD.MOV.U32 R16, RZ, RZ, R10 ;  /* 0x000000ffff107224 */ /* 0x010fc400078e000a */
[----:B------:R-:W-:Y:S01]  /*4e8b0*/  IMAD.MOV.U32 R17, RZ, RZ, R11 ;  /* 0x000000ffff117224 */ /* 0x000fe200078e000b */
[----:B------:R0:W-:Y:S04]  /*4e8c0*/  @P2 STL [R1+0x2a94], R27 ;  /* 0x002a941b01002387 */ /* 0x0001e80000100800 */
[----:B------:R4:W-:Y:S01]  /*4e8d0*/  @P2 STL [R1+0x2a98], R26 ;  /* 0x002a981a01002387 */ /* 0x0009e20000100800 */
[----:B-1----:R-:W-:Y:S02]  /*4e8e0*/  IMAD.MOV.U32 R18, RZ, RZ, R8 ;  /* 0x000000ffff127224 */ /* 0x002fe400078e0008 */
[----:B------:R-:W-:Y:S01]  /*4e8f0*/  IMAD.MOV.U32 R19, RZ, RZ, R9 ;  /* 0x000000ffff137224 */ /* 0x000fe200078e0009 */
[----:B------:R-:W2:Y:S04]  /*4e900*/  @P4 LDG.E.U16 R20, desc[UR6][R16.64] ;  /* 0x0000000610144981 */ /* 0x000ea8000c1e1500 */
[----:B------:R-:W2:Y:S01]  /*4e910*/  @P4 LDG.E.U16 R33, desc[UR6][R18.64] ;  /* 0x0000000612214981 */ /* 0x000ea2000c1e1500 */
[----:B0-----:R-:W-:Y:S01]  /*4e920*/  IMAD.MOV.U32 R27, RZ, RZ, R5 ;  /* 0x000000ffff1b7224 */ /* 0x001fe200078e0005 */
[----:B----4-:R-:W-:-:S05]  /*4e930*/  MOV R26, R4 ;  /* 0x00000004001a7202 */ /* 0x010fca0000000f00 */
[----:B------:R-:W4:Y:S04]  /*4e940*/  @P4 LDG.E.U16 R32, desc[UR6][R26.64] ;  /* 0x000000061a204981 */ /* 0x000f28000c1e1500 */
[----:B---3--:R-:W3:Y:S04]  /*4e950*/  @P4 LDG.E.U16 R0, desc[UR6][R2.64] ;  /* 0x0000000602004981 */ /* 0x008ee8000c1e1500 */
[----:B------:R-:W-:Y:S04]  /*4e960*/  @P2 STL [R1+0x2a9c], R21 ;  /* 0x002a9c1501002387 */ /* 0x000fe80000100800 */
[----:B--2---:R-:W-:Y:S04]  /*4e970*/  @P2 STL [R1+0x2aa0], R93 ;  /* 0x002aa05d01002387 */ /* 0x004fe80000100800 */
[----:B------:R-:W-:Y:S04]  /*4e980*/  STL.64 [R1+0x1758], R16 ;  /* 0x0017581001007387 */ /* 0x000fe80000100a00 */
[----:B------:R-:W-:Y:S04]  /*4e990*/  STL.64 [R1+0x1760], R2 ;  /* 0x0017600201007387 */ /* 0x000fe80000100a00 */
[----:B------:R-:W-:Y:S04]  /*4e9a0*/  STL.64 [R1+0x1768], R18 ;  /* 0x0017681201007387 */ /* 0x000fe80000100a00 */
[----:B------:R0:W-:Y:S04]  /*4e9b0*/  STL.64 [R1+0x1770], R26 ;  /* 0x0017701a01007387 */ /* 0x0001e80000100a00 */
[----:B------:R-:W2:Y:S04]  /*4e9c0*/  LDL.LU R9, [R1+0x708] ;  /* 0x0007080001097983 */ /* 0x000ea80000300800 */
[----:B------:R-:W2:Y:S04]  /*4e9d0*/  LDL.LU R8, [R1+0x724] ;  /* 0x0007240001087983 */ /* 0x000ea80000300800 */
[----:B------:R-:W2:Y:S04]  /*4e9e0*/  LDL.LU R11, [R1+0x70c] ;  /* 0x00070c00010b7983 */ /* 0x000ea80000300800 */
[----:B------:R-:W2:Y:S04]  /*4e9f0*/  LDL.LU R10, [R1+0x718] ;  /* 0x00071800010a7983 */ /* 0x000ea80000300800 */
[----:B------:R-:W2:Y:S04]  /*4ea00*/  LDL.LU R13, [R1+0x710] ;  /* 0x00071000010d7983 */ /* 0x000ea80000300800 */
[----:B------:R-:W2:Y:S04]  /*4ea10*/  LDL.LU R12, [R1+0x71c] ;  /* 0x00071c00010c7983 */ /* 0x000ea80000300800 */
[----:B------:R-:W2:Y:S04]  /*4ea20*/  LDL.LU R14, [R1+0x714] ;  /* 0x00071400010e7983 */ /* 0x000ea80000300800 */
[----:B------:R-:W2:Y:S01]  /*4ea30*/  LDL.LU R5, [R1+0x720] ;  /* 0x0007200001057983 */ /* 0x000ea20000300800 */
[----:B------:R-:W-:-:S03]  /*4ea40*/  ISETP.GT.AND P5, PT, R6, 0x43, PT ;  /* 0x000000430600780c */ /* 0x000fc60003fa4270 */
[----:B0-----:R-:W2:Y:S04]  /*4ea50*/  LDL R26, [R1+0x2a70] ;  /* 0x002a7000011a7983 */ /* 0x001ea80000100800 */
[----:B------:R-:W2:Y:S04]  /*4ea60*/  LDL R27, [R1+0x2a6c] ;  /* 0x002a6c00011b7983 */ /* 0x000ea80000100800 */
[----:B----4-:R0:W-:Y:S04]  /*4ea70*/  @P4 STL [R1+0x2a90], R32 ;  /* 0x002a902001004387 */ /* 0x0101e80000100800 */
[----:B0-----:R-:W4:Y:S04]  /*4ea80*/  LDL R32, [R1+0x2a68] ;  /* 0x002a680001207983 */ /* 0x001f280000100800 */
[----:B------:R0:W-:Y:S04]  /*4ea90*/  @P4 STL [R1+0x2a8c], R33 ;  /* 0x002a8c2101004387 */ /* 0x0001e80000100800 */
[----:B0-----:R-:W4:Y:S04]  /*4eaa0*/  LDL R33, [R1+0x2a64] ;  /* 0x002a640001217983 */ /* 0x001f280000100800 */
[----:B------:R-:W4:Y:S04]  /*4eab0*/  LDL.LU R4, [R1+0x728] ;  /* 0x0007280001047983 */ /* 0x000f280000300800 */
[----:B------:R-:W4:Y:S04]  /*4eac0*/  LDL.LU R3, [R1+0x740] ;  /* 0x0007400001037983 */ /* 0x000f280000300800 */
[----:B------:R-:W4:Y:S04]  /*4ead0*/  LDL.LU R2, [R1+0x72c] ;  /* 0x00072c0001027983 */ /* 0x000f280000300800 */
[----:B---3--:R0:W-:Y:S04]  /*4eae0*/  @P4 STL [R1+0x2a88], R0 ;  /* 0x002a880001004387 */ /* 0x0081e80000100800 */
[----:B0-----:R-:W3:Y:S04]  /*4eaf0*/  LDL.LU R0, [R1+0x744] ;  /* 0x0007440001007983 */ /* 0x001ee80000300800 */
[----:B------:R-:W-:Y:S04]  /*4eb00*/  @P4 STL [R1+0x2a84], R20 ;  /* 0x002a841401004387 */ /* 0x000fe80000100800 */
[----:B--2---:R-:W-:Y:S04]  /*4eb10*/  STL.64 [R1+0x1738], R8 ;  /* 0x0017380801007387 */ /* 0x004fe80000100a00 */
[----:B------:R-:W-:Y:S04]  /*4eb20*/  STL.64 [R1+0x1740], R10 ;  /* 0x0017400a01007387 */ /* 0x000fe80000100a00 */
[----:B------:R-:W2:Y:S01]  /*4eb30*/  @P5 LDG.E.U16 R25, desc[UR6][R8.64] ;  /* 0x0000000608195981 */ /* 0x000ea2000c1e1500 */
[----:B------:R-:W-:-:S02]  /*4eb40*/  IMAD.MOV.U32 R15, RZ, RZ, R14 ;  /* 0x000000ffff0f7224 */ /* 0x000fc400078e000e */
[----:B------:R-:W-:Y:S01]  /*4eb50*/  IMAD.MOV.U32 R14, RZ, RZ, R5 ;  /* 0x000000ffff0e7224 */ /* 0x000fe200078e0005 */
[----:B------:R-:W-:Y:S04]  /*4eb60*/  STL.64 [R1+0x1748], R12 ;  /* 0x0017480c01007387 */ /* 0x000fe80000100a00 */
[----:B------:R4:W2:Y:S04]  /*4eb70*/  @P5 LDG.E.U16 R24, desc[UR6][R10.64] ;  /* 0x000000060a185981 */ /* 0x0008a8000c1e1500 */
[----:B------:R0:W-:Y:S04]  /*4eb80*/  STL.64 [R1+0x1750], R14 ;  /* 0x0017500e01007387 */ /* 0x0001e80000100a00 */
[----:B------:R-:W2:Y:S04]  /*4eb90*/  @P5 LDG.E.U16 R23, desc[UR6][R14.64] ;  /* 0x000000060e175981 */ /* 0x000ea8000c1e1500 */
[----:B------:R1:W2:Y:S04]  /*4eba0*/  @P5 LDG.E.U16 R22, desc[UR6][R12.64] ;  /* 0x000000060c165981 */ /* 0x0002a8000c1e1500 */
[----:B0-----:R-:W2:Y:S04]  /*4ebb0*/  LDL.LU R15, [R1+0x730] ;  /* 0x00073000010f7983 */ /* 0x001ea80000300800 */
[----:B------:R-:W2:Y:S04]  /*4ebc0*/  LDL.LU R14, [R1+0x738] ;  /* 0x00073800010e7983 */ /* 0x000ea80000300800 */
[----:B------:R-:W2:Y:S04]  /*4ebd0*/  LDL.LU R16, [R1+0x734] ;  /* 0x0007340001107983 */ /* 0x000ea80000300800 */
[----:B------:R-:W2:Y:S01]  /*4ebe0*/  LDL.LU R9, [R1+0x73c] ;  /* 0x00073c0001097983 */ /* 0x000ea20000300800 */
[----:B------:R-:W-:Y:S01]  /*4ebf0*/  ISETP.GT.AND P2, PT, R6, 0x44, PT ;  /* 0x000000440600780c */ /* 0x000fe20003f44270 */
[----:B----4-:R-:W-:-:S02]  /*4ec00*/  IMAD.MOV.U32 R11, RZ, RZ, R4 ;  /* 0x000000ffff0b7224 */ /* 0x010fc400078e0004 */
[----:B------:R-:W-:Y:S02]  /*4ec10*/  IMAD.MOV.U32 R10, RZ, RZ, R3 ;  /* 0x000000ffff0a7224 */ /* 0x000fe400078e0003 */
[----:B-1----:R-:W-:-:S08]  /*4ec20*/  IMAD.MOV.U32 R13, RZ, RZ, R2 ;  /* 0x000000ffff0d7224 */ /* 0x002fd000078e0002 */
[----:B------:R-:W4:Y:S01]  /*4ec30*/  @P2 LDG.E.U16 R33, desc[UR6][R10.64] ;  /* 0x000000060a212981 */ /* 0x000f22000c1e1500 */
[----:B---3--:R-:W-:-:S05]  /*4ec40*/  IMAD.MOV.U32 R12, RZ, RZ, R0 ;  /* 0x000000ffff0c7224 */ /* 0x008fca00078e0000 */
[----:B------:R-:W3:Y:S04]  /*4ec50*/  @P2 LDG.E.U16 R32, desc[UR6][R12.64] ;  /* 0x000000060c202981 */ /* 0x000ee8000c1e1500 */
[----:B--2---:R-:W-:Y:S04]  /*4ec60*/  @P5 STL [R1+0x2a74], R25 ;  /* 0x002a741901005387 */ /* 0x004fe80000100800 */
[----:B------:R-:W-:Y:S04]  /*4ec70*/  @P5 STL [R1+0x2a78], R24 ;  /* 0x002a781801005387 */ /* 0x000fe80000100800 */
[----:B------:R-:W-:Y:S04]  /*4ec80*/  @P5 STL [R1+0x2a7c], R22 ;  /* 0x002a7c1601005387 */ /* 0x000fe80000100800 */
[----:B------:R0:W-:Y:S04]  /*4ec90*/  @P5 STL [R1+0x2a80], R23 ;  /* 0x002a801701005387 */ /* 0x0001e80000100800 */
[----:B------:R-:W2:Y:S04]  /*4eca0*/  LDL.LU R8, [R1+0x748] ;  /* 0x0007480001087983 */ /* 0x000ea80000300800 */
[----:B------:R-:W2:Y:S04]  /*4ecb0*/  LDL.LU R5, [R1+0x758] ;  /* 0x0007580001057983 */ /* 0x000ea80000300800 */
[----:B------:R-:W2:Y:S01]  /*4ecc0*/  @P2 LDG.E.U16 R27, desc[UR6][R14.64] ;  /* 0x000000060e1b2981 */ /* 0x000ea2000c1e1500 */
[----:B------:R-:W-:-:S02]  /*4ecd0*/  IMAD.MOV.U32 R17, RZ, RZ, R16 ;  /* 0x000000ffff117224 */ /* 0x000fc400078e0010 */
[----:B------:R-:W-:-:S05]  /*4ece0*/  IMAD.MOV.U32 R16, RZ, RZ, R9 ;  /* 0x000000ffff107224 */ /* 0x000fca00078e0009 */
[----:B------:R-:W2:Y:S04]  /*4ecf0*/  @P2 LDG.E.U16 R26, desc[UR6][R16.64] ;  /* 0x00000006101a2981 */ /* 0x000ea8000c1e1500 */
[----:B------:R-:W-:Y:S04]  /*4ed00*/  STL.64 [R1+0x1718], R10 ;  /* 0x0017180a01007387 */ /* 0x000fe80000100a00 */
[----:B------:R-:W-:Y:S04]  /*4ed10*/  STL.64 [R1+0x1720], R12 ;  /* 0x0017200c01007387 */ /* 0x000fe80000100a00 */
[----:B------:R-:W2:Y:S04]  /*4ed20*/  LDL.LU R4, [R1+0x74c] ;  /* 0x00074c0001047983 */ /* 0x000ea80000300800 */
[----:B------:R-:W2:Y:S04]  /*4ed30*/  LDL.LU R3, [R1+0x75c] ;  /* 0x00075c0001037983 */ /* 0x000ea80000300800 */
[----:B------:R-:W2:Y:S04]  /*4ed40*/  LDL.LU R2, [R1+0x750] ;  /* 0x0007500001027983 */ /* 0x000ea80000300800 */
[----:B------:R-:W2:Y:S04]  /*4ed50*/  LDL.LU R0, [R1+0x760] ;  /* 0x0007600001007983 */ /* 0x000ea80000300800 */
[----:B------:R-:W2:Y:S04]  /*4ed60*/  LDL R92, [R1+0x2a60] ;  /* 0x002a6000015c7983 */ /* 0x000ea80000100800 */
[----:B------:R-:W2:Y:S04]  /*4ed70*/  LDL R93, [R1+0x2a5c] ;  /* 0x002a5c00015d7983 */ /* 0x000ea80000100800 */
[----:B------:R-:W2:Y:S04]  /*4ed80*/  LDL R21, [R1+0x2a58] ;  /* 0x002a580001157983 */ /* 0x000ea80000100800 */
[----:B------:R-:W2:Y:S04]  /*4ed90*/  LDL R20, [R1+0x2a54] ;  /* 0x002a540001147983 */ /* 0x000ea80000100800 */
[----:B------:R-:W-:Y:S04]  /*4eda0*/  STL.64 [R1+0x1730], R16 ;  /* 0x0017301001007387 */ /* 0x000fe80000100a00 */
[----:B------:R-:W-:Y:S04]  /*4edb0*/  STL.64 [R1+0x1728], R14 ;  /* 0x0017280e01007387 */ /* 0x000fe80000100a00 */
[----:B0-----:R-:W2:Y:S04]  /*4edc0*/  LDL R23, [R1+0x2a50] ;  /* 0x002a500001177983 */ /* 0x001ea80000100800 */
[----:B------:R-:W2:Y:S04]  /*4edd0*/  LDL R22, [R1+0x2a4c] ;  /* 0x002a4c0001167983 */ /* 0x000ea80000100800 */
[----:B------:R-:W2:Y:S04]  /*4ede0*/  LDL R24, [R1+0x2a48] ;  /* 0x002a480001187983 */ /* 0x000ea80000100800 */
[----:B----4-:R0:W-:Y:S04]  /*4edf0*/  @P2 STL [R1+0x2a64], R33 ;  /* 0x002a642101002387 */ /* 0x0101e80000100800 */
[----:B---3--:R-:W-:Y:S01]  /*4ee00*/  @P2 STL [R1+0x2a68], R32 ;  /* 0x002a682001002387 */ /* 0x008fe20000100800 */
[----:B--2---:R-:W-:-:S02]  /*4ee10*/  IMAD.MOV.U32 R9, RZ, RZ, R8 ;  /* 0x000000ffff097224 */ /* 0x004fc400078e0008 */
[----:B------:R-:W-:Y:S01]  /*4ee20*/  IMAD.MOV.U32 R8, RZ, RZ, R5 ;  /* 0x000000ffff087224 */ /* 0x000fe200078e0005 */
[----:B------:R-:W-:Y:S04]  /*4ee30*/  @P2 STL [R1+0x2a6c], R27 ;  /* 0x002a6c1b01002387 */ /* 0x000fe80000100800 */
[----:B------:R1:W-:Y:S04]  /*4ee40*/  @P2 STL [R1+0x2a70], R26 ;  /* 0x002a701a01002387 */ /* 0x0003e80000100800 */
[----:B0-----:R-:W2:Y:S04]  /*4ee50*/  LDL R33, [R1+0x2a44] ;  /* 0x002a440001217983 */ /* 0x001ea80000100800 */
[----:B------:R-:W3:Y:S04]  /*4ee60*/  LDL.LU R10, [R1+0x754] ;  /* 0x00075400010a7983 */ /* 0x000ee80000300800 */
[----:B------:R-:W4:Y:S01]  /*4ee70*/  LDL.LU R5, [R1+0x764] ;  /* 0x0007640001057983 */ /* 0x000f220000300800 */
[----:B------:R-:W-:Y:S01]  /*4ee80*/  ISETP.GT.AND P4, PT, R6, 0x45, PT ;  /* 0x000000450600780c */ /* 0x000fe20003f84270 */
[----:B------:R-:W-:-:S02]  /*4ee90*/  IMAD.MOV.U32 R12, RZ, RZ, R3 ;  /* 0x000000ffff0c7224 */ /* 0x000fc400078e0003 */
[----:B------:R-:W-:Y:S02]  /*4eea0*/  IMAD.MOV.U32 R13, RZ, RZ, R4 ;  /* 0x000000ffff0d7224 */ /* 0x000fe400078e0004 */
[----:B------:R-:W-:Y:S02]  /*4eeb0*/  IMAD.MOV.U32 R18, RZ, RZ, R0 ;  /* 0x000000ffff127224 */ /* 0x000fe400078e0000 */
[----:B------:R-:W-:Y:S01]  /*4eec0*/  IMAD.MOV.U32 R19, RZ, RZ, R2 ;  /* 0x000000ffff137224 */ /* 0x000fe200078e0002 */
[----:B------:R-:W-:Y:S04]  /*4eed0*/  STL.64 [R1+0x16f8], R8 ;  /* 0x0016f80801007387 */ /* 0x000fe80000100a00 */
[----:B------:R-:W2:Y:S04]  /*4eee0*/  LDL.LU R4, [R1+0x768] ;  /* 0x0007680001047983 */ /* 0x000ea80000300800 */
[----:B------:R2:W-:Y:S04]  /*4eef0*/  STL.64 [R1+0x1700], R12 ;  /* 0x0017000c01007387 */ /* 0x0005e80000100a00 */
[----:B------:R-:W-:Y:S04]  /*4ef00*/  STL.64 [R1+0x1708], R18 ;  /* 0x0017081201007387 */ /* 0x000fe80000100a00 */
[----:B------:R-:W2:Y:S04]  /*4ef10*/  LDL.LU R0, [R1+0x784] ;  /* 0x0007840001007983 */ /* 0x000ea80000300800 */
[----:B------:R-:W2:Y:S04]  /*4ef20*/  LDL.LU R15, [R1+0x76c] ;  /* 0x00076c00010f7983 */ /* 0x000ea80000300800 */
[----:B------:R-:W2:Y:S04]  /*4ef30*/  LDL.LU R14, [R1+0x778] ;  /* 0x00077800010e7983 */ /* 0x000ea80000300800 */
[----:B------:R-:W2:Y:S04]  /*4ef40*/  @P4 LDG.E.U16 R20, desc[UR6][R8.64] ;  /* 0x0000000608144981 */ /* 0x000ea8000c1e1500 */
[----:B------:R2:W2:Y:S04]  /*4ef50*/  @P4 LDG.E.U16 R21, desc[UR6][R12.64] ;  /* 0x000000060c154981 */ /* 0x0004a8000c1e1500 */
[----:B------:R-:W2:Y:S04]  /*4ef60*/  @P4 LDG.E.U16 R93, desc[UR6][R18.64] ;  /* 0x00000006125d4981 */ /* 0x000ea8000c1e1500 */
[----:B------:R-:W2:Y:S04]  /*4ef70*/  LDL.LU R16, [R1+0x770] ;  /* 0x0007700001107983 */ /* 0x000ea80000300800 */
[----:B------:R-:W2:Y:S04]  /*4ef80*/  LDL.LU R11, [R1+0x77c] ;  /* 0x00077c00010b7983 */ /* 0x000ea80000300800 */
[----:B------:R-:W2:Y:S04]  /*4ef90*/  LDL.LU R3, [R1+0x774] ;  /* 0x0007740001037983 */ /* 0x000ea80000300800 */
[----:B------:R-:W2:Y:S04]  /*4efa0*/  LDL.LU R2, [R1+0x780] ;  /* 0x0007800001027983 */ /* 0x000ea80000300800 */
[----:B------:R-:W2:Y:S04]  /*4efb0*/  LDL R25, [R1+0x2a40] ;  /* 0x002a400001197983 */ /* 0x000ea80000100800 */
[----:B-1----:R-:W2:Y:S04]  /*4efc0*/  LDL R26, [R1+0x2a3c] ;  /* 0x002a3c00011a7983 */ /* 0x002ea80000100800 */
[----:B------:R-:W2:Y:S04]  /*4efd0*/  LDL R27, [R1+0x2a38] ;  /* 0x002a3800011b7983 */ /* 0x000ea80000100800 */
[----:B------:R-:W2:Y:S01]  /*4efe0*/  LDL R32, [R1+0x2a34] ;  /* 0x002a340001207983 */ /* 0x000ea20000100800 */
[----:B---3--:R-:W-:-:S02]  /*4eff0*/  IMAD.MOV.U32 R35, RZ, RZ, R10 ;  /* 0x000000ffff237224 */ /* 0x008fc400078e000a */
[----:B----4-:R-:W-:-:S05]  /*4f000*/  IMAD.MOV.U32 R34, RZ, RZ, R5 ;  /* 0x000000ffff227224 */ /* 0x010fca00078e0005 */
[----:B------:R-:W3:Y:S01]  /*4f010*/  @P4 LDG.E.U16 R92, desc[UR6][R34.64] ;  /* 0x00000006225c4981 */ /* 0x000ee2000c1e1500 */
[----:B------:R-:W-:-:S03]  /*4f020*/  ISETP.GT.AND P5, PT, R6, 0x46, PT ;  /* 0x000000460600780c */ /* 0x000fc60003fa4270 */
[----:B------:R-:W-:Y:S01]  /*4f030*/  STL.64 [R1+0x1710], R34 ;  /* 0x0017102201007387 */ /* 0x000fe20000100a00 */
[----:B--2---:R-:W-:Y:S02]  /*4f040*/  IMAD.MOV.U32 R13, RZ, RZ, R4 ;  /* 0x000000ffff0d7224 */ /* 0x004fe400078e0004 */
[----:B------:R-:W-:Y:S01]  /*4f050*/  IMAD.MOV.U32 R12, RZ, RZ, R0 ;  /* 0x000000ffff0c7224 */ /* 0x000fe200078e0000 */
[----:B------:R-:W-:Y:S04]  /*4f060*/  @P4 STL [R1+0x2a54], R20 ;  /* 0x002a541401004387 */ /* 0x000fe80000100800 */
[----:B------:R-:W-:Y:S04]  /*4f070*/  @P4 STL [R1+0x2a58], R21 ;  /* 0x002a581501004387 */ /* 0x000fe80000100800 */
[----:B------:R-:W-:Y:S01]  /*4f080*/  @P4 STL [R1+0x2a5c], R93 ;  /* 0x002a5c5d01004387 */ /* 0x000fe20000100800 */
[----:B------:R-:W-:-:S02]  /*4f090*/  IMAD.MOV.U32 R17, RZ, RZ, R16 ;  /* 0x000000ffff117224 */ /* 0x000fc400078e0010 */
[----:B------:R-:W-:Y:S01]  /*4f0a0*/  IMAD.MOV.U32 R16, RZ, RZ, R11 ;  /* 0x000000ffff107224 */ /* 0x000fe200078e000b */
[----:B------:R-:W2:Y:S04]  /*4f0b0*/  @P5 LDG.E.U16 R33, desc[UR6][R12.64] ;  /* 0x000000060c215981 */ /* 0x000ea8000c1e1500 */
[----:B------:R-:W4:Y:S04]  /*4f0c0*/  @P5 LDG.E.U16 R23, desc[UR6][R2.64] ;  /* 0x0000000602175981 */ /* 0x000f28000c1e1500 */
[----:B------:R-:W2:Y:S04]  /*4f0d0*/  @P5 LDG.E.U16 R24, desc[UR6][R14.64] ;  /* 0x000000060e185981 */ /* 0x000ea8000c1e1500 */
[----:B------:R-:W2:Y:S04]  /*4f0e0*/  @P5 LDG.E.U16 R22, desc[UR6][R16.64] ;  /* 0x0000000610165981 */ /* 0x000ea8000c1e1500 */
[----:B---3--:R-:W-:Y:S04]  /*4f0f0*/  @P4 STL [R1+0x2a60], R92 ;  /* 0x002a605c01004387 */ /* 0x008fe80000100800 */
[----:B------:R-:W3:Y:S04]  /*4f100*/  LDL.LU R9, [R1+0x788] ;  /* 0x0007880001097983 */ /* 0x000ee80000300800 */
[----:B------:R-:W3:Y:S04]  /*4f110*/  LDL.LU R8, [R1+0x7a0] ;  /* 0x0007a00001087983 */ /* 0x000ee80000300800 */
[----:B------:R-:W3:Y:S04]  /*4f120*/  LDL.LU R10, [R1+0x78c] ;  /* 0x00078c00010a7983 */ /* 0x000ee80000300800 */
[----:B------:R-:W-:Y:S04]  /*4f130*/  STL.64 [R1+0x16d8], R12 ;  /* 0x0016d80c01007387 */ /* 0x000fe80000100a00 */
[----:B------:R-:W3:Y:S04]  /*4f140*/  LDL.LU R5, [R1+0x7a4] ;  /* 0x0007a40001057983 */ /* 0x000ee80000300800 */
[----:B------:R-:W3:Y:S04]  /*4f150*/  LDL.LU R4, [R1+0x790] ;  /* 0x0007900001047983 */ /* 0x000ee80000300800 */
[----:B------:R-:W3:Y:S04]  /*4f160*/  LDL.LU R0, [R1+0x798] ;  /* 0x0007980001007983 */ /* 0x000ee80000300800 */
[----:B------:R0:W-:Y:S04]  /*4f170*/  STL.64 [R1+0x16f0], R2 ;  /* 0x0016f00201007387 */ /* 0x0001e80000100a00 */
[----:B------:R-:W-:Y:S04]  /*4f180*/  STL.64 [R1+0x16e0], R14 ;  /* 0x0016e00e01007387 */ /* 0x000fe80000100a00 */
[----:B------:R-:W-:Y:S04]  /*4f190*/  STL.64 [R1+0x16e8], R16 ;  /* 0x0016e81001007387 */ /* 0x000fe80000100a00 */
[----:B0-----:R-:W3:Y:S04]  /*4f1a0*/  LDL.LU R3, [R1+0x794] ;  /* 0x0007940001037983 */ /* 0x001ee80000300800 */
[----:B------:R-:W3:Y:S01]  /*4f1b0*/  LDL.LU R2, [R1+0x79c] ;  /* 0x00079c0001027983 */ /* 0x000ee20000300800 */
[----:B------:R-:W-:-:S03]  /*4f1c0*/  ISETP.GT.AND P2, PT, R6, 0x47, PT ;  /* 0x000000470600780c */ /* 0x000fc60003f44270 */
[----:B------:R-:W3:Y:S04]  /*4f1d0*/  LDL R21, [R1+0x2a30] ;  /* 0x002a300001157983 */ /* 0x000ee80000100800 */
[----:B------:R-:W3:Y:S04]  /*4f1e0*/  LDL R20, [R1+0x2a2c] ;  /* 0x002a2c0001147983 */ /* 0x000ee80000100800 */
[----:B----4-:R0:W-:Y:S04]  /*4f1f0*/  @P5 STL [R1+0x2a50], R23 ;  /* 0x002a501701005387 */ /* 0x0101e80000100800 */
[----:B0-----:R-:W4:Y:S04]  /*4f200*/  LDL R23, [R1+0x2a28] ;  /* 0x002a280001177983 */ /* 0x001f280000100800 */
[----:B--2---:R0:W-:Y:S04]  /*4f210*/  @P5 STL [R1+0x2a44], R33 ;  /* 0x002a442101005387 */ /* 0x0041e80000100800 */
[----:B------:R-:W-:Y:S04]  /*4f220*/  @P5 STL [R1+0x2a48], R24 ;  /* 0x002a481801005387 */ /* 0x000fe80000100800 */
[----:B------:R-:W-:Y:S04]  /*4f230*/  @P5 STL [R1+0x2a4c], R22 ;  /* 0x002a4c1601005387 */ /* 0x000fe80000100800 */
[----:B0-----:R-:W2:Y:S01]  /*4f240*/  LDL R33, [R1+0x2a24] ;  /* 0x002a240001217983 */ /* 0x001ea20000100800 */
[----:B---3--:R-:W-:-:S03]  /*4f250*/  IMAD.MOV.U32 R11, RZ, RZ, R10 ;  /* 0x000000ffff0b7224 */ /* 0x008fc600078e000a */
[----:B------:R0:W3:Y:S01]  /*4f260*/  @P2 LDG.E.U16 R32, desc[UR6][R8.64] ;  /* 0x0000000608202981 */ /* 0x0000e2000c1e1500 */
[----:B------:R-:W-:Y:S02]  /*4f270*/  IMAD.MOV.U32 R10, RZ, RZ, R5 ;  /* 0x000000ffff0a7224 */ /* 0x000fe400078e0005 */
[----:B------:R-:W-:Y:S02]  /*4f280*/  IMAD.MOV.U32 R13, RZ, RZ, R4 ;  /* 0x000000ffff0d7224 */ /* 0x000fe400078e0004 */
[----:B------:R-:W-:Y:S01]  /*4f290*/  IMAD.MOV.U32 R12, RZ, RZ, R0 ;  /* 0x000000ffff0c7224 */ /* 0x000fe200078e0000 */
[----:B------:R-:W-:Y:S04]  /*4f2a0*/  STL.64 [R1+0x16b8], R8 ;  /* 0x0016b80801007387 */ /* 0x000fe80000100a00 */
[----:B------:R-:W2:Y:S04]  /*4f2b0*/  LDL.LU R4, [R1+0x7a8] ;  /* 0x0007a80001047983 */ /* 0x000ea80000300800 */
[----:B------:R-:W-:Y:S04]  /*4f2c0*/  STL.64 [R1+0x16c0], R10 ;  /* 0x0016c00a01007387 */ /* 0x000fe80000100a00 */
[----:B------:R-:W3:Y:S04]  /*4f2d0*/  @P2 LDG.E.U16 R27, desc[UR6][R10.64] ;  /* 0x000000060a1b2981 */ /* 0x000ee8000c1e1500 */
[----:B------:R1:W-:Y:S04]  /*4f2e0*/  STL.64 [R1+0x16c8], R12 ;  /* 0x0016c80c01007387 */ /* 0x0003e80000100a00 */
[----:B------:R-:W3:Y:S04]  /*4f2f0*/  LDL.LU R0, [R1+0x7b8] ;  /* 0x0007b80001007983 */ /* 0x000ee80000300800 */
[----:B------:R-:W4:Y:S01]  /*4f300*/  @P2 LDG.E.U16 R26, desc[UR6][R12.64] ;  /* 0x000000060c1a2981 */ /* 0x000f22000c1e1500 */
[----:B------:R-:W-:-:S02]  /*4f310*/  IMAD.MOV.U32 R15, RZ, RZ, R3 ;  /* 0x000000ffff0f7224 */ /* 0x000fc400078e0003 */
[----:B------:R-:W-:Y:S01]  /*4f320*/  IMAD.MOV.U32 R14, RZ, RZ, R2 ;  /* 0x000000ffff0e7224 */ /* 0x000fe200078e0002 */
[----:B------:R-:W4:Y:S04]  /*4f330*/  LDL.LU R3, [R1+0x7ac] ;  /* 0x0007ac0001037983 */ /* 0x000f280000300800 */
[----:B------:R-:W0:Y:S04]  /*4f340*/  LDL.LU R2, [R1+0x7bc] ;  /* 0x0007bc0001027983 */ /* 0x000e280000300800 */
[----:B------:R-:W4:Y:S04]  /*4f350*/  @P2 LDG.E.U16 R25, desc[UR6][R14.64] ;  /* 0x000000060e192981 */ /* 0x000f28000c1e1500 */
[----:B------:R1:W-:Y:S04]  /*4f360*/  STL.64 [R1+0x16d0], R14 ;  /* 0x0016d00e01007387 */ /* 0x0003e80000100a00 */
[----:B-1----:R-:W4:Y:S04]  /*4f370*/  LDL.LU R13, [R1+0x7b0] ;  /* 0x0007b000010d7983 */ /* 0x002f280000300800 */
[----:B------:R-:W4:Y:S04]  /*4f380*/  LDL.LU R12, [R1+0x7c0] ;  /* 0x0007c000010c7983 */ /* 0x000f280000300800 */
[----:B------:R-:W4:Y:S04]  /*4f390*/  LDL.LU R15, [R1+0x7b4] ;  /* 0x0007b400010f7983 */ /* 0x000f280000300800 */
[----:B------:R-:W4:Y:S04]  /*4f3a0*/  LDL.LU R14, [R1+0x7c4] ;  /* 0x0007c400010e7983 */ /* 0x000f280000300800 */
[----:B------:R-:W4:Y:S04]  /*4f3b0*/  LDL R22, [R1+0x2a20] ;  /* 0x002a200001167983 */ /* 0x000f280000100800 */
[----:B------:R-:W4:Y:S01]  /*4f3c0*/  LDL R24, [R1+0x2a1c] ;  /* 0x002a1c0001187983 */ /* 0x000f220000100800 */
[----:B------:R-:W-:Y:S01]  /*4f3d0*/  ISETP.GT.AND P4, PT, R6, 0x48, PT ;  /* 0x000000480600780c */ /* 0x000fe20003f84270 */
[----:B--2---:R-:W-:-:S02]  /*4f3e0*/  IMAD.MOV.U32 R5, RZ, RZ, R4 ;  /* 0x000000ffff057224 */ /* 0x004fc400078e0004 */
[----:B---3--:R-:W-:-:S10]  /*4f3f0*/  IMAD.MOV.U32 R4, RZ, RZ, R0 ;  /* 0x000000ffff047224 */ /* 0x008fd400078e0000 */
[----:B------:R-:W2:Y:S04]  /*4f400*/  @P4 LDG.E.U16 R33, desc[UR6][R4.64] ;  /* 0x0000000604214981 */ /* 0x000ea8000c1e1500 */
[----:B----4-:R1:W-:Y:S01]  /*4f410*/  @P2 STL [R1+0x2a40], R25 ;  /* 0x002a401901002387 */ /* 0x0103e20000100800 */
[----:B0-----:R-:W-:Y:S02]  /*4f420*/  IMAD.MOV.U32 R8, RZ, RZ, R2 ;  /* 0x000000ffff087224 */ /* 0x001fe400078e0002 */
[----:B------:R-:W-:Y:S01]  /*4f430*/  IMAD.MOV.U32 R9, RZ, RZ, R3 ;  /* 0x000000ffff097224 */ /* 0x000fe200078e0003 */
[----:B------:R-:W3:Y:S04]  /*4f440*/  @P4 LDG.E.U16 R20, desc[UR6][R12.64] ;  /* 0x000000060c144981 */ /* 0x000ee8000c1e1500 */
[----:B------:R-:W4:Y:S04]  /*4f450*/  @P4 LDG.E.U16 R23, desc[UR6][R8.64] ;  /* 0x0000000608174981 */ /* 0x000f28000c1e1500 */
[----:B-1----:R-:W3:Y:S04]  /*4f460*/  LDL R25, [R1+0x2a18] ;  /* 0x002a180001197983 */ /* 0x002ee80000100800 */
[----:B------:R0:W-:Y:S04]  /*4f470*/  @P2 STL [R1+0x2a3c], R26 ;  /* 0x002a3c1a01002387 */ /* 0x0001e80000100800 */
[----:B------:R-:W3:Y:S04]  /*4f480*/  @P4 LDG.E.U16 R21, desc[UR6][R14.64] ;  /* 0x000000060e154981 */ /* 0x000ee8000c1e1500 */
[----:B0-----:R-:W3:Y:S04]  /*4f490*/  LDL R26, [R1+0x2a14] ;  /* 0x002a1400011a7983 */ /* 0x001ee80000100800 */
[----:B------:R-:W-:Y:S04]  /*4f4a0*/  @P2 STL [R1+0x2a34], R32 ;  /* 0x002a342001002387 */ /* 0x000fe80000100800 */
[----:B------:R0:W-:Y:S04]  /*4f4b0*/  @P2 STL [R1+0x2a38], R27 ;  /* 0x002a381b01002387 */ /* 0x0001e80000100800 */
[----:B------:R-:W3:Y:S04]  /*4f4c0*/  LDL R0, [R1+0x2a0c] ;  /* 0x002a0c0001007983 */ /* 0x000ee80000100800 */
[----:B0-----:R-:W3:Y:S04]  /*4f4d0*/  LDL R27, [R1+0x2a10] ;  /* 0x002a1000011b7983 */ /* 0x001ee80000100800 */
[----:B------:R0:W-:Y:S04]  /*4f4e0*/  STL.64 [R1+0x1698], R4 ;  /* 0x0016980401007387 */ /* 0x0001e80000100a00 */
[----:B------:R-:W3:Y:S04]  /*4f4f0*/  LDL.LU R11, [R1+0x7c8] ;  /* 0x0007c800010b7983 */ /* 0x000ee80000300800 */
[----:B------:R-:W3:Y:S04]  /*4f500*/  LDL.LU R10, [R1+0x7e4] ;  /* 0x0007e400010a7983 */ /* 0x000ee80000300800 */
[----:B------:R1:W-:Y:S04]  /*4f510*/  STL.64 [R1+0x16a0], R8 ;  /* 0x0016a00801007387 */ /* 0x0003e80000100a00 */
[----:B------:R-:W3:Y:S04]  /*4f520*/  LDL.LU R3, [R1+0x7cc] ;  /* 0x0007cc0001037983 */ /* 0x000ee80000300800 */
[----:B------:R-:W3:Y:S04]  /*4f530*/  LDL.LU R2, [R1+0x7d8] ;  /* 0x0007d80001027983 */ /* 0x000ee80000300800 */
[----:B------:R-:W3:Y:S04]  /*4f540*/  LDL R32, [R1+0x2a08] ;  /* 0x002a080001207983 */ /* 0x000ee80000100800 */
[----:B------:R-:W-:Y:S04]  /*4f550*/  STL.64 [R1+0x16b0], R14 ;  /* 0x0016b00e01007387 */ /* 0x000fe80000100a00 */
[----:B------:R0:W-:Y:S04]  /*4f560*/  STL.64 [R1+0x16a8], R12 ;  /* 0x0016a80c01007387 */ /* 0x0001e80000100a00 */
[----:B------:R-:W3:Y:S04]  /*4f570*/  LDL.LU R17, [R1+0x7d0] ;  /* 0x0007d00001117983 */ /* 0x000ee80000300800 */
[----:B------:R-:W3:Y:S04]  /*4f580*/  LDL.LU R16, [R1+0x7dc] ;  /* 0x0007dc0001107983 */ /* 0x000ee80000300800 */
[----:B------:R-:W3:Y:S04]  /*4f590*/  LDL.LU R19, [R1+0x7d4] ;  /* 0x0007d40001137983 */ /* 0x000ee80000300800 */
[----:B------:R-:W3:Y:S01]  /*4f5a0*/  LDL.LU R18, [R1+0x7e0] ;  /* 0x0007e00001127983 */ /* 0x000ee20000300800 */
[----:B------:R-:W-:-:S03]  /*4f5b0*/  ISETP.GT.AND P5, PT, R6, 0x49, PT ;  /* 0x000000490600780c */ /* 0x000fc60003fa4270 */
[----:B0-----:R-:W3:Y:S04]  /*4f5c0*/  LDL.LU R5, [R1+0x7e8] ;  /* 0x0007e80001057983 */ /* 0x001ee80000300800 */
[----:B------:R-:W3:Y:S04]  /*4f5d0*/  LDL.LU R4, [R1+0x800] ;  /* 0x0008000001047983 */ /* 0x000ee80000300800 */
[----:B-1----:R-:W3:Y:S04]  /*4f5e0*/  LDL.LU R9, [R1+0x7ec] ;  /* 0x0007ec0001097983 */ /* 0x002ee80000300800 */
[----:B------:R-:W3:Y:S04]  /*4f5f0*/  LDL.LU R8, [R1+0x804] ;  /* 0x0008040001087983 */ /* 0x000ee80000300800 */
[----:B--2---:R0:W-:Y:S04]  /*4f600*/  @P4 STL [R1+0x2a24], R33 ;  /* 0x002a242101004387 */ /* 0x0041e80000100800 */
[----:B----4-:R-:W-:Y:S04]  /*4f610*/  @P4 STL [R1+0x2a28], R23 ;  /* 0x002a281701004387 */ /* 0x010fe80000100800 */
[----:B---3--:R-:W-:Y:S04]  /*4f620*/  @P4 STL [R1+0x2a2c], R20 ;  /* 0x002a2c1401004387 */ /* 0x008fe80000100800 */
[----:B------:R1:W-:Y:S01]  /*4f630*/  @P4 STL [R1+0x2a30], R21 ;  /* 0x002a301501004387 */ /* 0x0003e20000100800 */
[----:B------:R-:W-:-:S02]  /*4f640*/  IMAD.MOV.U32 R13, RZ, RZ, R11 ;  /* 0x000000ffff0d7224 */ /* 0x000fc400078e000b */
[----:B------:R-:W-:Y:S02]  /*4f650*/  IMAD.MOV.U32 R12, RZ, RZ, R10 ;  /* 0x000000ffff0c7224 */ /* 0x000fe400078e000a */
[----:B------:R-:W-:Y:S02]  /*4f660*/  IMAD.MOV.U32 R15, RZ, RZ, R3 ;  /* 0x000000ffff0f7224 */ /* 0x000fe400078e0003 */
[----:B------:R-:W-:Y:S01]  /*4f670*/  IMAD.MOV.U32 R14, RZ, RZ, R2 ;  /* 0x000000ffff0e7224 */ /* 0x000fe200078e0002 */
[----:B------:R-:W2:Y:S04]  /*4f680*/  LDL.LU R3, [R1+0x7f0] ;  /* 0x0007f00001037983 */ /* 0x000ea80000300800 */
[----:B------:R-:W3:Y:S04]  /*4f690*/  @P5 LDG.E.U16 R26, desc[UR6][R12.64] ;  /* 0x000000060c1a5981 */ /* 0x000ee8000c1e1500 */
[----:B------:R-:W4:Y:S04]  /*4f6a0*/  @P5 LDG.E.U16 R25, desc[UR6][R14.64] ;  /* 0x000000060e195981 */ /* 0x000f28000c1e1500 */
[----:B------:R-:W2:Y:S04]  /*4f6b0*/  @P5 LDG.E.U16 R24, desc[UR6][R16.64] ;  /* 0x0000000610185981 */ /* 0x000ea8000c1e1500 */
[----:B------:R-:W2:Y:S04]  /*4f6c0*/  @P5 LDG.E.U16 R22, desc[UR6][R18.64] ;  /* 0x0000000612165981 */ /* 0x000ea8000c1e1500 */
[----:B------:R-:W2:Y:S04]  /*4f6d0*/  LDL.LU R2, [R1+0x7f8] ;  /* 0x0007f80001027983 */ /* 0x000ea80000300800 */
[----:B------:R-:W-:Y:S04]  /*4f6e0*/  STL.64 [R1+0x1678], R12 ;  /* 0x0016780c01007387 */ /* 0x000fe80000100a00 */
[----:B------:R-:W-:Y:S04]  /*4f6f0*/  STL.64 [R1+0x1680], R14 ;  /* 0x0016800e01007387 */ /* 0x000fe80000100a00 */
[----:B------:R-:W2:Y:S04]  /*4f700*/  LDL.LU R11, [R1+0x7f4] ;  /* 0x0007f400010b7983 */ /* 0x000ea80000300800 */
[----:B------:R-:W2:Y:S04]  /*4f710*/  LDL.LU R10, [R1+0x7fc] ;  /* 0x0007fc00010a7983 */ /* 0x000ea80000300800 */
[----:B0-----:R-:W2:Y:S01]  /*4f720*/  LDL R33, [R1+0x2a04] ;  /* 0x002a040001217983 */ /* 0x001ea20000100800 */
[----:B------:R-:W-:-:S03]  /*4f730*/  ISETP.GT.AND P2, PT, R6, 0x4a, PT ;  /* 0x0000004a0600780c */ /* 0x000fc60003f44270 */
[----:B------:R-:W-:Y:S04]  /*4f740*/  STL.64 [R1+0x1690], R18 ;  /* 0x0016901201007387 */ /* 0x000fe80000100a00 */
[----:B------:R-:W-:Y:S04]  /*4f750*/  STL.64 [R1+0x1688], R16 ;  /* 0x0016881001007387 */ /* 0x000fe80000100a00 */
[----:B------:R-:W2:Y:S04]  /*4f760*/  LDL R93, [R1+0x2a00] ;  /* 0x002a0000015d7983 */ /* 0x000ea80000100800 */
[----:B------:R-:W2:Y:S04]  /*4f770*/  @P2 LDG.E.U16 R32, desc[UR6][R8.64] ;  /* 0x0000000608202981 */ /* 0x000ea8000c1e1500 */
[----:B---3--:R-:W-:Y:S04]  /*4f780*/  @P5 STL [R1+0x2a14], R26 ;  /* 0x002a141a01005387 */ /* 0x008fe80000100800 */
[----:B----4-:R-:W-:Y:S04]  /*4f790*/  @P5 STL [R1+0x2a18], R25 ;  /* 0x002a181901005387 */ /* 0x010fe80000100800 */
[----:B--2---:R-:W-:Y:S04]  /*4f7a0*/  @P5 STL [R1+0x2a1c], R24 ;  /* 0x002a1c1801005387 */ /* 0x004fe80000100800 */
[----:B------:R-:W-:Y:S04]  /*4f7b0*/  @P5 STL [R1+0x2a20], R22 ;  /* 0x002a201601005387 */ /* 0x000fe80000100800 */
[----:B-1----:R-:W2:Y:S04]  /*4f7c0*/  LDL R21, [R1+0x29fc] ;  /* 0x0029fc0001157983 */ /* 0x002ea80000100800 */
[----:B------:R-:W3:Y:S04]  /*4f7d0*/  LDL R20, [R1+0x29f8] ;  /* 0x0029f80001147983 */ /* 0x000ee80000100800 */
[----:B------:R-:W-:Y:S04]  /*4f7e0*/  STL.64 [R1+0x1658], R4 ;  /* 0x0016580401007387 */ /* 0x000fe80000100a00 */
[----:B------:R-:W-:Y:S04]  /*4f7f0*/  STL.64 [R1+0x1660], R8 ;  /* 0x0016600801007387 */ /* 0x000fe80000100a00 */
[----:B------:R-:W4:Y:S04]  /*4f800*/  LDL R23, [R1+0x29f4] ;  /* 0x0029f40001177983 */ /* 0x000f280000100800 */
[----:B------:R-:W-:Y:S04]  /*4f810*/  STL.64 [R1+0x1670], R10 ;  /* 0x0016700a01007387 */ /* 0x000fe80000100a00 */
[----:B------:R-:W2:Y:S04]  /*4f820*/  @P2 LDG.E.U16 R27, desc[UR6][R10.64] ;  /* 0x000000060a1b2981 */ /* 0x000ea8000c1e1500 */
[----:B------:R0:W-:Y:S04]  /*4f830*/  STL.64 [R1+0x1668], R2 ;  /* 0x0016680201007387 */ /* 0x0001e80000100a00 */
[----:B------:R-:W3:Y:S04]  /*4f840*/  @P2 LDG.E.U16 R0, desc[UR6][R2.64] ;  /* 0x0000000602002981 */ /* 0x000ee8000c1e1500 */
[----:B------:R-:W3:Y:S04]  /*4f850*/  @P2 LDG.E.U16 R33, desc[UR6][R4.64] ;  /* 0x0000000604212981 */ /* 0x000ee8000c1e1500 */
        /* <DEDUP_REMOVED lines=9> */
[----:B------:R-:W4:Y:S04]  /*4f8f0*/  LDL R24, [R1+0x29ec] ;  /* 0x0029ec0001187983 */ /* 0x000f280000100800 */
[----:B------:R-:W4:Y:S04]  /*4f900*/  LDL R25, [R1+0x29e8] ;  /* 0x0029e80001197983 */ /* 0x000f280000100800 */
[----:B------:R0:W-:Y:S01]  /*4f910*/  @P2 STL [R1+0x2a08], R32 ;  /* 0x002a082001002387 */ /* 0x0001e20000100800 */
[----:B------:R-:W-:-:S03]  /*4f920*/  ISETP.GT.AND P4, PT, R6, 0x4b, PT ;  /* 0x0000004b0600780c */ /* 0x000fc60003f84270 */
[----:B------:R-:W4:Y:S04]  /*4f930*/  LDL R26, [R1+0x29e0] ;  /* 0x0029e000011a7983 */ /* 0x000f280000100800 */
[----:B0-----:R-:W4:Y:S04]  /*4f940*/  LDL R32, [R1+0x29e4] ;  /* 0x0029e40001207983 */ /* 0x001f280000100800 */
[----:B--2---:R0:W-:Y:S04]  /*4f950*/  @P2 STL [R1+0x2a10], R27 ;  /* 0x002a101b01002387 */ /* 0x0041e80000100800 */
[----:B0-----:R-:W2:Y:S04]  /*4f960*/  LDL R27, [R1+0x29dc] ;  /* 0x0029dc00011b7983 */ /* 0x001ea80000100800 */
[----:B---3--:R0:W-:Y:S04]  /*4f970*/  @P2 STL [R1+0x2a0c], R0 ;  /* 0x002a0c0001002387 */ /* 0x0081e80000100800 */
[----:B----4-:R-:W3:Y:S04]  /*4f980*/  @P4 LDG.E.U16 R23, desc[UR6][R2.64] ;  /* 0x0000000602174981 */ /* 0x010ee8000c1e1500 */
[----:B------:R-:W4:Y:S04]  /*4f990*/  @P4 LDG.E.U16 R20, desc[UR6][R8.64] ;  /* 0x0000000608144981 */ /* 0x000f28000c1e1500 */
[----:B------:R-:W2:Y:S04]  /*4f9a0*/  @P4 LDG.E.U16 R21, desc[UR6][R10.64] ;  /* 0x000000060a154981 */ /* 0x000ea8000c1e1500 */
[----:B------:R1:W2:Y:S04]  /*4f9b0*/  @P4 LDG.E.U16 R93, desc[UR6][R12.64] ;  /* 0x000000060c5d4981 */ /* 0x0002a8000c1e1500 */
[----:B0-----:R-:W2:Y:S04]  /*4f9c0*/  LDL R0, [R1+0x29d8] ;  /* 0x0029d80001007983 */ /* 0x001ea80000100800 */
[----:B------:R0:W-:Y:S04]  /*4f9d0*/  @P2 STL [R1+0x2a04], R33 ;  /* 0x002a042101002387 */ /* 0x0001e80000100800 */
[----:B------:R-:W1:Y:S04]  /*4f9e0*/  LDL.LU R5, [R1+0x828] ;  /* 0x0008280001057983 */ /* 0x000e680000300800 */
[----:B------:R-:W2:Y:S04]  /*4f9f0*/  LDL.LU R4, [R1+0x844] ;  /* 0x0008440001047983 */ /* 0x000ea80000300800 */
[----:B0-----:R-:W2:Y:S04]  /*4fa00*/  LDL R33, [R1+0x29d4] ;  /* 0x0029d40001217983 */ /* 0x001ea80000100800 */
[----:B------:R0:W-:Y:S04]  /*4fa10*/  STL.64 [R1+0x1638], R2 ;  /* 0x0016380201007387 */ /* 0x0001e80000100a00 */
[----:B------:R1:W-:Y:S04]  /*4fa20*/  STL.64 [R1+0x1650], R12 ;  /* 0x0016500c01007387 */ /* 0x0003e80000100a00 */
[----:B------:R0:W-:Y:S04]  /*4fa30*/  STL.64 [R1+0x1640], R8 ;  /* 0x0016400801007387 */ /* 0x0001e80000100a00 */
[----:B------:R0:W-:Y:S04]  /*4fa40*/  STL.64 [R1+0x1648], R10 ;  /* 0x0016480a01007387 */ /* 0x0001e80000100a00 */
[----:B------:R-:W2:Y:S04]  /*4fa50*/  LDL.LU R15, [R1+0x82c] ;  /* 0x00082c00010f7983 */ /* 0x000ea80000300800 */
[----:B------:R-:W2:Y:S04]  /*4fa60*/  LDL.LU R14, [R1+0x838] ;  /* 0x00083800010e7983 */ /* 0x000ea80000300800 */
[----:B------:R-:W2:Y:S04]  /*4fa70*/  LDL.LU R17, [R1+0x830] ;  /* 0x0008300001117983 */ /* 0x000ea80000300800 */
[----:B------:R-:W2:Y:S04]  /*4fa80*/  LDL.LU R16, [R1+0x83c] ;  /* 0x00083c0001107983 */ /* 0x000ea80000300800 */
[----:B------:R-:W2:Y:S04]  /*4fa90*/  LDL.LU R19, [R1+0x834] ;  /* 0x0008340001137983 */ /* 0x000ea80000300800 */
[----:B------:R-:W2:Y:S01]  /*4faa0*/  LDL.LU R18, [R1+0x840] ;  /* 0x0008400001127983 */ /* 0x000ea20000300800 */
[----:B------:R-:W-:-:S03]  /*4fab0*/  ISETP.GT.AND P5, PT, R6, 0x4c, PT ;  /* 0x0000004c0600780c */ /* 0x000fc60003fa4270 */
[----:B0-----:R-:W2:Y:S04]  /*4fac0*/  LDL.LU R3, [R1+0x848] ;  /* 0x0008480001037983 */ /* 0x001ea80000300800 */
[----:B------:R-:W2:Y:S04]  /*4fad0*/  LDL.LU R2, [R1+0x860] ;  /* 0x0008600001027983 */ /* 0x000ea80000300800 */
[----:B---3--:R-:W-:Y:S04]  /*4fae0*/  @P4 STL [R1+0x29f4], R23 ;  /* 0x0029f41701004387 */ /* 0x008fe80000100800 */
[----:B----4-:R-:W-:Y:S04]  /*4faf0*/  @P4 STL [R1+0x29f8], R20 ;  /* 0x0029f81401004387 */ /* 0x010fe80000100800 */
[----:B--2---:R-:W-:Y:S01]  /*4fb00*/  @P4 STL [R1+0x29fc], R21 ;  /* 0x0029fc1501004387 */ /* 0x004fe20000100800 */
[----:B-1----:R-:W-:-:S02]  /*4fb10*/  IMAD.MOV.U32 R13, RZ, RZ, R5 ;  /* 0x000000ffff0d7224 */ /* 0x002fc400078e0005 */
[----:B------:R-:W-:Y:S01]  /*4fb20*/  IMAD.MOV.U32 R12, RZ, RZ, R4 ;  /* 0x000000ffff0c7224 */ /* 0x000fe200078e0004 */
[----:B------:R-:W-:Y:S04]  /*4fb30*/  @P4 STL [R1+0x2a00], R93 ;  /* 0x002a005d01004387 */ /* 0x000fe80000100800 */
[----:B------:R-:W2:Y:S04]  /*4fb40*/  LDL.LU R5, [R1+0x84c] ;  /* 0x00084c0001057983 */ /* 0x000ea80000300800 */
[----:B------:R-:W2:Y:S04]  /*4fb50*/  LDL.LU R4, [R1+0x864] ;  /* 0x0008640001047983 */ /* 0x000ea80000300800 */
[----:B------:R-:W3:Y:S04]  /*4fb60*/  LDL.LU R9, [R1+0x850] ;  /* 0x0008500001097983 */ /* 0x000ee80000300800 */
[----:B------:R-:W4:Y:S04]  /*4fb70*/  @P5 LDG.E.U16 R32, desc[UR6][R12.64] ;  /* 0x000000060c205981 */ /* 0x000f28000c1e1500 */
[----:B------:R-:W-:Y:S04]  /*4fb80*/  STL.64 [R1+0x1618], R12 ;  /* 0x0016180c01007387 */ /* 0x000fe80000100a00 */
[----:B------:R-:W3:Y:S04]  /*4fb90*/  LDL.LU R8, [R1+0x858] ;  /* 0x0008580001087983 */ /* 0x000ee80000300800 */
[----:B------:R-:W3:Y:S04]  /*4fba0*/  LDL.LU R11, [R1+0x854] ;  /* 0x00085400010b7983 */ /* 0x000ee80000300800 */
[----:B------:R-:W3:Y:S04]  /*4fbb0*/  LDL.LU R10, [R1+0x85c] ;  /* 0x00085c00010a7983 */ /* 0x000ee80000300800 */
[----:B------:R-:W3:Y:S04]  /*4fbc0*/  @P5 LDG.E.U16 R25, desc[UR6][R14.64] ;  /* 0x000000060e195981 */ /* 0x000ee8000c1e1500 */
[----:B------:R-:W3:Y:S04]  /*4fbd0*/  @P5 LDG.E.U16 R24, desc[UR6][R16.64] ;  /* 0x0000000610185981 */ /* 0x000ee8000c1e1500 */
[----:B------:R-:W3:Y:S04]  /*4fbe0*/  @P5 LDG.E.U16 R22, desc[UR6][R18.64] ;  /* 0x0000000612165981 */ /* 0x000ee8000c1e1500 */
[----:B------:R-:W-:Y:S04]  /*4fbf0*/  STL.64 [R1+0x1630], R18 ;  /* 0x0016301201007387 */ /* 0x000fe80000100a00 */
[----:B------:R-:W-:Y:S04]  /*4fc00*/  STL.64 [R1+0x1620], R14 ;  /* 0x0016200e01007387 */ /* 0x000fe80000100a00 */
[----:B------:R-:W-:Y:S01]  /*4fc10*/  STL.64 [R1+0x1628], R16 ;  /* 0x0016281001007387 */ /* 0x000fe20000100a00 */
[----:B------:R-:W-:-:S13]  /*4fc20*/  ISETP.GT.AND P2, PT, R6, 0x4d, PT ;  /* 0x0000004d0600780c */ /* 0x000fda0003f44270 */
[----:B------:R-:W3:Y:S04]  /*4fc30*/  @P2 LDG.E.U16 R33, desc[UR6][R2.64] ;  /* 0x0000000602212981 */ /* 0x000ee8000c1e1500 */
[----:B--2---:R-:W2:Y:S04]  /*4fc40*/  @P2 LDG.E.U16 R0, desc[UR6][R4.64] ;  /* 0x0000000604002981 */ /* 0x004ea8000c1e1500 */
[----:B----4-:R0:W-:Y:S04]  /*4fc50*/  @P5 STL [R1+0x29e4], R32 ;  /* 0x0029e42001005387 */ /* 0x0101e80000100800 */
[----:B---3--:R-:W3:Y:S04]  /*4fc60*/  @P2 LDG.E.U16 R27, desc[UR6][R8.64] ;  /* 0x00000006081b2981 */ /* 0x008ee8000c1e1500 */
[----:B------:R-:W4:Y:S04]  /*4fc70*/  @P2 LDG.E.U16 R26, desc[UR6][R10.64] ;  /* 0x000000060a1a2981 */ /* 0x000f28000c1e1500 */
[----:B------:R-:W-:Y:S04]  /*4fc80*/  @P5 STL [R1+0x29e8], R25 ;  /* 0x0029e81901005387 */ /* 0x000fe80000100800 */
[----:B------:R1:W-:Y:S04]  /*4fc90*/  @P5 STL [R1+0x29ec], R24 ;  /* 0x0029ec1801005387 */ /* 0x0003e80000100800 */
[----:B------:R1:W-:Y:S04]  /*4fca0*/  @P5 STL [R1+0x29f0], R22 ;  /* 0x0029f01601005387 */ /* 0x0003e80000100800 */
[----:B0-----:R-:W2:Y:S04]  /*4fcb0*/  LDL R32, [R1+0x29c8] ;  /* 0x0029c80001207983 */ /* 0x001ea80000100800 */
[----:B-1----:R-:W2:Y:S04]  /*4fcc0*/  LDL R24, [R1+0x29cc] ;  /* 0x0029cc0001187983 */ /* 0x002ea80000100800 */
[----:B------:R-:W2:Y:S04]  /*4fcd0*/  LDL R22, [R1+0x29d0] ;  /* 0x0029d00001167983 */ /* 0x000ea80000100800 */
[----:B------:R-:W-:Y:S04]  /*4fce0*/  STL.64 [R1+0x15f8], R2 ;  /* 0x0015f80201007387 */ /* 0x000fe80000100a00 */
[----:B------:R-:W2:Y:S04]  /*4fcf0*/  LDL R25, [R1+0x29c4] ;  /* 0x0029c40001197983 */ /* 0x000ea80000100800 */
        /* <DEDUP_REMOVED lines=14> */
[----:B-1----:R-:W2:Y:S04]  /*4fde0*/  LDL.LU R11, [R1+0x88c] ;  /* 0x00088c00010b7983 */ /* 0x002ea80000300800 */
[----:B------:R-:W2:Y:S04]  /*4fdf0*/  LDL.LU R10, [R1+0x898] ;  /* 0x00089800010a7983 */ /* 0x000ea80000300800 */
[----:B------:R-:W2:Y:S04]  /*4fe00*/  LDL.LU R9, [R1+0x890] ;  /* 0x0008900001097983 */ /* 0x000ea80000300800 */
[----:B------:R-:W2:Y:S04]  /*4fe10*/  LDL.LU R8, [R1+0x89c] ;  /* 0x00089c0001087983 */ /* 0x000ea80000300800 */
[----:B------:R-:W2:Y:S04]  /*4fe20*/  LDL.LU R3, [R1+0x894] ;  /* 0x0008940001037983 */ /* 0x000ea80000300800 */
[----:B------:R-:W2:Y:S04]  /*4fe30*/  LDL.LU R2, [R1+0x8a0] ;  /* 0x0008a00001027983 */ /* 0x000ea80000300800 */
[----:B----4-:R0:W-:Y:S04]  /*4fe40*/  @P2 STL [R1+0x29e0], R26 ;  /* 0x0029e01a01002387 */ /* 0x0101e80000100800 */
[----:B0-----:R-:W4:Y:S04]  /*4fe50*/  LDL R26, [R1+0x29c0] ;  /* 0x0029c000011a7983 */ /* 0x001f280000100800 */
[----:B---3--:R0:W-:Y:S04]  /*4fe60*/  @P2 STL [R1+0x29dc], R27 ;  /* 0x0029dc1b01002387 */ /* 0x0081e80000100800 */
[----:B0-----:R-:W3:Y:S04]  /*4fe70*/  LDL R27, [R1+0x29bc] ;  /* 0x0029bc00011b7983 */ /* 0x001ee80000100800 */
[----:B--2---:R-:W2:Y:S04]  /*4fe80*/  @P4 LDG.E.U16 R25, desc[UR6][R12.64] ;  /* 0x000000060c194981 */ /* 0x004ea8000c1e1500 */
[----:B------:R-:W2:Y:S04]  /*4fe90*/  @P4 LDG.E.U16 R32, desc[UR6][R14.64] ;  /* 0x000000060e204981 */ /* 0x000ea8000c1e1500 */
[----:B------:R0:W2:Y:S04]  /*4fea0*/  @P4 LDG.E.U16 R24, desc[UR6][R16.64] ;  /* 0x0000000610184981 */ /* 0x0000a8000c1e1500 */
[----:B------:R1:W2:Y:S04]  /*4feb0*/  @P4 LDG.E.U16 R22, desc[UR6][R18.64] ;  /* 0x0000000612164981 */ /* 0x0002a8000c1e1500 */
[----:B------:R0:W-:Y:S04]  /*4fec0*/  @P2 STL [R1+0x29d8], R0 ;  /* 0x0029d80001002387 */ /* 0x0001e80000100800 */
[----:B0-----:R-:W2:Y:S04]  /*4fed0*/  LDL R0, [R1+0x29b8] ;  /* 0x0029b80001007983 */ /* 0x001ea80000100800 */
[----:B------:R0:W-:Y:S04]  /*4fee0*/  @P2 STL [R1+0x29d4], R33 ;  /* 0x0029d42101002387 */ /* 0x0001e80000100800 */
[----:B0-----:R-:W2:Y:S04]  /*4fef0*/  LDL R33, [R1+0x29b4] ;  /* 0x0029b40001217983 */ /* 0x001ea80000100800 */
[----:B------:R-:W-:Y:S04]  /*4ff00*/  STL.64 [R1+0x15d8], R12 ;  /* 0x0015d80c01007387 */ /* 0x000fe80000100a00 */
[----:B------:R-:W-:Y:S04]  /*4ff10*/  STL.64 [R1+0x15e0], R14 ;  /* 0x0015e00e01007387 */ /* 0x000fe80000100a00 */
[----:B------:R0:W-:Y:S04]  /*4ff20*/  STL.64 [R1+0x15e8], R16 ;  /* 0x0015e81001007387 */ /* 0x0001e80000100a00 */
[----:B------:R1:W-:Y:S01]  /*4ff30*/  STL.64 [R1+0x15f0], R18 ;  /* 0x0015f01201007387 */ /* 0x0003e20000100a00 */
[----:B------:R-:W-:-:S03]  /*4ff40*/  ISETP.GT.AND P5, PT, R6, 0x4f, PT ;  /* 0x0000004f0600780c */ /* 0x000fc60003fa4270 */
[----:B------:R-:W2:Y:S01]  /*4ff50*/  LDL R23, [R1+0x29b0] ;  /* 0x0029b00001177983 */ /* 0x000ea20000100800 */
[----:B------:R-:W-:Y:S02]  /*4ff60*/  IMAD.MOV.U32 R20, RZ, RZ, R2 ;  /* 0x000000ffff147224 */ /* 0x000fe400078e0002 */
[----:B------:R-:W-:Y:S02]  /*4ff70*/  IMAD.MOV.U32 R21, RZ, RZ, R3 ;  /* 0x000000ffff157224 */ /* 0x000fe400078e0003 */
[----:B0-----:R-:W-:Y:S02]  /*4ff80*/  IMAD.MOV.U32 R16, RZ, RZ, R10 ;  /* 0x000000ffff107224 */ /* 0x001fe400078e000a */
[----:B------:R-:W-:Y:S02]  /*4ff90*/  IMAD.MOV.U32 R17, RZ, RZ, R11 ;  /* 0x000000ffff117224 */ /* 0x000fe400078e000b */
[----:B-1----:R-:W-:Y:S02]  /*4ffa0*/  IMAD.MOV.U32 R18, RZ, RZ, R8 ;  /* 0x000000ffff127224 */ /* 0x002fe400078e0008 */
[----:B------:R-:W-:Y:S01]  /*4ffb0*/  IMAD.MOV.U32 R19, RZ, RZ, R9 ;  /* 0x000000ffff137224 */ /* 0x000fe200078e0009 */
[----:B----4-:R-:W4:Y:S04]  /*4ffc0*/  @P5 LDG.E.U16 R26, desc[UR6][R20.64] ;  /* 0x00000006141a5981 */ /* 0x010f28000c1e1500 */
[----:B---3--:R-:W3:Y:S04]  /*4ffd0*/  @P5 LDG.E.U16 R27, desc[UR6][R18.64] ;  /* 0x00000006121b5981 */ /* 0x008ee8000c1e1500 */
[----:B--2---:R0:W-:Y:S04]  /*4ffe0*/  @P4 STL [R1+0x29d0], R22 ;  /* 0x0029d01601004387 */ /* 0x0041e80000100800 */
[----:B0-----:R-:W2:Y:S04]  /*4fff0*/  LDL R22, [R1+0x29ac] ;  /* 0x0029ac0001167983 */ /* 0x001ea80000100800 */
[----:B------:R0:W-:Y:S04]  /*50000*/  @P4 STL [R1+0x29cc], R24 ;  /* 0x0029cc1801004387 */ /* 0x0001e80000100800 */
[----:B------:R-:W2:Y:S04]  /*50010*/  @P5 LDG.E.U16 R0, desc[UR6][R16.64] ;  /* 0x0000000610005981 */ /* 0x000ea8000c1e1500 */
[----:B0-----:R-:W3:Y:S04]  /*50020*/  LDL R24, [R1+0x29a8] ;  /* 0x0029a80001187983 */ /* 0x001ee80000100800 */
[----:B------:R0:W-:Y:S04]  /*50030*/  @P4 STL [R1+0x29c8], R32 ;  /* 0x0029c82001004387 */ /* 0x0001e80000100800 */
[----:B------:R-:W3:Y:S04]  /*50040*/  @P5 LDG.E.U16 R33, desc[UR6][R4.64] ;  /* 0x0000000604215981 */ /* 0x000ee8000c1e1500 */
[----:B0-----:R-:W3:Y:S04]  /*50050*/  LDL R32, [R1+0x29a4] ;  /* 0x0029a40001207983 */ /* 0x001ee80000100800 */
[----:B------:R0:W-:Y:S04]  /*50060*/  @P4 STL [R1+0x29c4], R25 ;  /* 0x0029c41901004387 */ /* 0x0001e80000100800 */
[----:B------:R1:W-:Y:S04]  /*50070*/  STL.64 [R1+0x15b8], R4 ;  /* 0x0015b80401007387 */ /* 0x0003e80000100a00 */
        /* <DEDUP_REMOVED lines=11> */
[----:B0-----:R-:W3:Y:S04]  /*50130*/  LDL R25, [R1+0x29a0] ;  /* 0x0029a00001197983 */ /* 0x001ee80000100800 */
[----:B-1----:R-:W3:Y:S01]  /*50140*/  LDL.LU R5, [R1+0x8c8] ;  /* 0x0008c80001057983 */ /* 0x002ee20000300800 */
[----:B------:R-:W-:-:S03]  /*50150*/  ISETP.GT.AND P2, PT, R6, 0x50, PT ;  /* 0x000000500600780c */ /* 0x000fc60003f44270 */
[----:B------:R-:W3:Y:S04]  /*50160*/  LDL.LU R4, [R1+0x8d8] ;  /* 0x0008d80001047983 */ /* 0x000ee80000300800 */
[----:B------:R-:W3:Y:S04]  /*50170*/  LDL.LU R2, [R1+0x8cc] ;  /* 0x0008cc0001027983 */ /* 0x000ee80000300800 */
[----:B--2---:R0:W-:Y:S04]  /*50180*/  @P5 STL [R1+0x29b8], R0 ;  /* 0x0029b80001005387 */ /* 0x0041e80000100800 */
[----:B0-----:R-:W2:Y:S04]  /*50190*/  LDL.LU R0, [R1+0x8dc] ;  /* 0x0008dc0001007983 */ /* 0x001ea80000300800 */
[----:B----4-:R0:W-:Y:S04]  /*501a0*/  @P5 STL [R1+0x29c0], R26 ;  /* 0x0029c01a01005387 */ /* 0x0101e80000100800 */
[----:B0-----:R-:W4:Y:S04]  /*501b0*/  LDL R26, [R1+0x299c] ;  /* 0x00299c00011a7983 */ /* 0x001f280000100800 */
[----:B---3--:R0:W-:Y:S04]  /*501c0*/  @P5 STL [R1+0x29bc], R27 ;  /* 0x0029bc1b01005387 */ /* 0x0081e80000100800 */
[----:B------:R1:W3:Y:S04]  /*501d0*/  @P2 LDG.E.U16 R32, desc[UR6][R8.64] ;  /* 0x0000000608202981 */ /* 0x0002e8000c1e1500 */
[----:B------:R0:W4:Y:S04]  /*501e0*/  @P2 LDG.E.U16 R24, desc[UR6][R12.64] ;  /* 0x000000060c182981 */ /* 0x000128000c1e1500 */
[----:B------:R-:W4:Y:S04]  /*501f0*/  @P2 LDG.E.U16 R22, desc[UR6][R10.64] ;  /* 0x000000060a162981 */ /* 0x000f28000c1e1500 */
[----:B0-----:R-:W4:Y:S04]  /*50200*/  LDL R27, [R1+0x2998] ;  /* 0x00299800011b7983 */ /* 0x001f280000100800 */
[----:B------:R0:W-:Y:S01]  /*50210*/  @P5 STL [R1+0x29b4], R33 ;  /* 0x0029b42101005387 */ /* 0x0001e20000100800 */
[----:B------:R-:W-:-:S02]  /*50220*/  IMAD.MOV.U32 R15, RZ, RZ, R14 ;  /* 0x000000ffff0f7224 */ /* 0x000fc400078e000e */
[----:B------:R-:W-:-:S05]  /*50230*/  IMAD.MOV.U32 R14, RZ, RZ, R3 ;  /* 0x000000ffff0e7224 */ /* 0x000fca00078e0003 */
[----:B------:R-:W4:Y:S04]  /*50240*/  @P2 LDG.E.U16 R23, desc[UR6][R14.64] ;  /* 0x000000060e172981 */ /* 0x000f28000c1e1500 */
[----:B0-----:R-:W4:Y:S04]  /*50250*/  LDL R33, [R1+0x2994] ;  /* 0x0029940001217983 */ /* 0x001f280000100800 */
[----:B------:R-:W-:Y:S04]  /*50260*/  STL.64 [R1+0x1598], R8 ;  /* 0x0015980801007387 */ /* 0x000fe80000100a00 */
[----:B------:R-:W-:Y:S04]  /*50270*/  STL.64 [R1+0x15a0], R12 ;  /* 0x0015a00c01007387 */ /* 0x000fe80000100a00 */
[----:B------:R-:W-:Y:S04]  /*50280*/  STL.64 [R1+0x15a8], R10 ;  /* 0x0015a80a01007387 */ /* 0x000fe80000100a00 */
[----:B------:R0:W-:Y:S04]  /*50290*/  STL.64 [R1+0x15b0], R14 ;  /* 0x0015b00e01007387 */ /* 0x0001e80000100a00 */
[----:B0-----:R-:W4:Y:S04]  /*502a0*/  LDL.LU R14, [R1+0x8d0] ;  /* 0x0008d000010e7983 */ /* 0x001f280000300800 */
[----:B------:R-:W4:Y:S04]  /*502b0*/  LDL.LU R11, [R1+0x8e0] ;  /* 0x0008e000010b7983 */ /* 0x000f280000300800 */
[----:B------:R-:W4:Y:S04]  /*502c0*/  LDL.LU R10, [R1+0x8d4] ;  /* 0x0008d400010a7983 */ /* 0x000f280000300800 */
[----:B------:R-:W4:Y:S01]  /*502d0*/  LDL.LU R3, [R1+0x8e4] ;  /* 0x0008e40001037983 */ /* 0x000f220000300800 */
[----:B------:R-:W-:Y:S01]  /*502e0*/  ISETP.GT.AND P4, PT, R6, 0x51, PT ;  /* 0x000000510600780c */ /* 0x000fe20003f84270 */
[----:B-1----:R-:W-:-:S02]  /*502f0*/  IMAD.MOV.U32 R8, RZ, RZ, R4 ;  /* 0x000000ffff087224 */ /* 0x002fc400078e0004 */
[----:B------:R-:W-:Y:S02]  /*50300*/  IMAD.MOV.U32 R9, RZ, RZ, R5 ;  /* 0x000000ffff097224 */ /* 0x000fe400078e0005 */
[----:B------:R-:W-:Y:S02]  /*50310*/  IMAD.MOV.U32 R13, RZ, RZ, R2 ;  /* 0x000000ffff0d7224 */ /* 0x000fe400078e0002 */
[----:B--2---:R-:W-:Y:S01]  /*50320*/  IMAD.MOV.U32 R12, RZ, RZ, R0 ;  /* 0x000000ffff0c7224 */ /* 0x004fe200078e0000 */
[----:B---3--:R0:W-:Y:S04]  /*50330*/  @P2 STL [R1+0x29a4], R32 ;  /* 0x0029a42001002387 */ /* 0x0081e80000100800 */
[----:B----4-:R-:W-:Y:S04]  /*50340*/  @P2 STL [R1+0x29a8], R24 ;  /* 0x0029a81801002387 */ /* 0x010fe80000100800 */
[----:B------:R-:W-:Y:S04]  /*50350*/  @P2 STL [R1+0x29ac], R22 ;  /* 0x0029ac1601002387 */ /* 0x000fe80000100800 */
[----:B------:R-:W2:Y:S04]  /*50360*/  @P4 LDG.E.U16 R27, desc[UR6][R12.64] ;  /* 0x000000060c1b4981 */ /* 0x000ea8000c1e1500 */
[----:B------:R-:W-:Y:S04]  /*50370*/  @P2 STL [R1+0x29b0], R23 ;  /* 0x0029b01701002387 */ /* 0x000fe80000100800 */
[----:B------:R-:W3:Y:S04]  /*50380*/  LDL.LU R5, [R1+0x8e8] ;  /* 0x0008e80001057983 */ /* 0x000ee80000300800 */
[----:B------:R-:W4:Y:S04]  /*50390*/  LDL.LU R4, [R1+0x904] ;  /* 0x0009040001047983 */ /* 0x000f280000300800 */
[----:B------:R-:W-:Y:S04]  /*503a0*/  STL.64 [R1+0x1578], R8 ;  /* 0x0015780801007387 */ /* 0x000fe80000100a00 */
[----:B------:R-:W-:Y:S04]  /*503b0*/  STL.64 [R1+0x1580], R12 ;  /* 0x0015800c01007387 */ /* 0x000fe80000100a00 */
[----:B------:R-:W2:Y:S04]  /*503c0*/  LDL.LU R2, [R1+0x8ec] ;  /* 0x0008ec0001027983 */ /* 0x000ea80000300800 */
[----:B------:R3:W2:Y:S04]  /*503d0*/  @P4 LDG.E.U16 R33, desc[UR6][R8.64] ;  /* 0x0000000608214981 */ /* 0x0006a8000c1e1500 */
[----:B------:R-:W2:Y:S04]  /*503e0*/  LDL.LU R0, [R1+0x8f8] ;  /* 0x0008f80001007983 */ /* 0x000ea80000300800 */
[----:B------:R-:W2:Y:S04]  /*503f0*/  LDL R93, [R1+0x2990] ;  /* 0x00299000015d7983 */ /* 0x000ea80000100800 */
[----:B------:R-:W2:Y:S04]  /*50400*/  LDL R21, [R1+0x298c] ;  /* 0x00298c0001157983 */ /* 0x000ea80000100800 */
[----:B0-----:R-:W2:Y:S04]  /*50410*/  LDL R32, [R1+0x2988] ;  /* 0x0029880001207983 */ /* 0x001ea80000100800 */
[----:B------:R-:W2:Y:S01]  /*50420*/  LDL R20, [R1+0x2984] ;  /* 0x0029840001147983 */ /* 0x000ea20000100800 */
[----:B------:R-:W-:-:S02]  /*50430*/  IMAD.MOV.U32 R17, RZ, RZ, R14 ;  /* 0x000000ffff117224 */ /* 0x000fc400078e000e */
[----:B------:R-:W-:Y:S02]  /*50440*/  IMAD.MOV.U32 R16, RZ, RZ, R11 ;  /* 0x000000ffff107224 */ /* 0x000fe400078e000b */
[----:B------:R-:W-:Y:S02]  /*50450*/  IMAD.MOV.U32 R11, RZ, RZ, R10 ;  /* 0x000000ffff0b7224 */ /* 0x000fe400078e000a */
[----:B------:R-:W-:Y:S01]  /*50460*/  IMAD.MOV.U32 R10, RZ, RZ, R3 ;  /* 0x000000ffff0a7224 */ /* 0x000fe200078e0003 */
[----:B------:R-:W2:Y:S04]  /*50470*/  @P4 LDG.E.U16 R26, desc[UR6][R16.64] ;  /* 0x00000006101a4981 */ /* 0x000ea8000c1e1500 */
[----:B------:R0:W-:Y:S04]  /*50480*/  STL.64 [R1+0x1590], R10 ;  /* 0x0015900a01007387 */ /* 0x0001e80000100a00 */
[----:B------:R-:W2:Y:S04]  /*50490*/  @P4 LDG.E.U16 R25, desc[UR6][R10.64] ;  /* 0x000000060a194981 */ /* 0x000ea8000c1e1500 */
[----:B------:R-:W2:Y:S04]  /*504a0*/  LDL.LU R14, [R1+0x8f0] ;  /* 0x0008f000010e7983 */ /* 0x000ea80000300800 */
[----:B------:R-:W-:Y:S04]  /*504b0*/  STL.64 [R1+0x1588], R16 ;  /* 0x0015881001007387 */ /* 0x000fe80000100a00 */
[----:B0-----:R-:W2:Y:S04]  /*504c0*/  LDL.LU R11, [R1+0x8fc] ;  /* 0x0008fc00010b7983 */ /* 0x001ea80000300800 */
[----:B------:R-:W2:Y:S04]  /*504d0*/  LDL.LU R10, [R1+0x8f4] ;  /* 0x0008f400010a7983 */ /* 0x000ea80000300800 */
[----:B------:R-:W2:Y:S04]  /*504e0*/  LDL.LU R3, [R1+0x900] ;  /* 0x0009000001037983 */ /* 0x000ea80000300800 */
[----:B------:R-:W2:Y:S04]  /*504f0*/  LDL R22, [R1+0x2980] ;  /* 0x0029800001167983 */ /* 0x000ea80000100800 */
[----:B------:R-:W2:Y:S01]  /*50500*/  LDL R24, [R1+0x297c] ;  /* 0x00297c0001187983 */ /* 0x000ea20000100800 */
[----:B------:R-:W-:Y:S01]  /*50510*/  ISETP.GT.AND P5, PT, R6, 0x52, PT ;  /* 0x000000520600780c */ /* 0x000fe20003fa4270 */
[----:B---3--:R-:W-:-:S02]  /*50520*/  IMAD.MOV.U32 R9, RZ, RZ, R5 ;  /* 0x000000ffff097224 */ /* 0x008fc400078e0005 */
[----:B----4-:R-:W-:Y:S02]  /*50530*/  IMAD.MOV.U32 R8, RZ, RZ, R4 ;  /* 0x000000ffff087224 */ /* 0x010fe400078e0004 */
[----:B--2---:R-:W-:Y:S02]  /*50540*/  IMAD.MOV.U32 R13, RZ, RZ, R2 ;  /* 0x000000ffff0d7224 */ /* 0x004fe400078e0002 */
[----:B------:R-:W-:-:S06]  /*50550*/  IMAD.MOV.U32 R12, RZ, RZ, R0 ;  /* 0x000000ffff0c7224 */ /* 0x000fcc00078e0000 */
[----:B------:R-:W2:Y:S04]  /*50560*/  @P5 LDG.E.U16 R20, desc[UR6][R8.64] ;  /* 0x0000000608145981 */ /* 0x000ea8000c1e1500 */
[----:B------:R-:W3:Y:S04]  /*50570*/  @P5 LDG.E.U16 R32, desc[UR6][R12.64] ;  /* 0x000000060c205981 */ /* 0x000ee8000c1e1500 */
[----:B------:R0:W-:Y:S04]  /*50580*/  @P4 STL [R1+0x299c], R26 ;  /* 0x00299c1a01004387 */ /* 0x0001e80000100800 */
[----:B0-----:R-:W4:Y:S04]  /*50590*/  LDL R26, [R1+0x2978] ;  /* 0x00297800011a7983 */ /* 0x001f280000100800 */
[----:B------:R0:W-:Y:S01]  /*505a0*/  @P4 STL [R1+0x2994], R33 ;  /* 0x0029942101004387 */ /* 0x0001e20000100800 */
[----:B------:R-:W-:-:S02]  /*505b0*/  IMAD.MOV.U32 R16, RZ, RZ, R11 ;  /* 0x000000ffff107224 */ /* 0x000fc400078e000b */
[----:B------:R-:W-:Y:S02]  /*505c0*/  IMAD.MOV.U32 R17, RZ, RZ, R14 ;  /* 0x000000ffff117224 */ /* 0x000fe400078e000e */
[----:B------:R-:W-:Y:S02]  /*505d0*/  IMAD.MOV.U32 R19, RZ, RZ, R10 ;  /* 0x000000ffff137224 */ /* 0x000fe400078e000a */
[----:B------:R-:W-:Y:S01]  /*505e0*/  IMAD.MOV.U32 R18, RZ, RZ, R3 ;  /* 0x000000ffff127224 */ /* 0x000fe200078e0003 */
[----:B------:R-:W4:Y:S04]  /*505f0*/  @P5 LDG.E.U16 R21, desc[UR6][R16.64] ;  /* 0x0000000610155981 */ /* 0x000f28000c1e1500 */
[----:B0-----:R-:W4:Y:S04]  /*50600*/  LDL R33, [R1+0x2974] ;  /* 0x0029740001217983 */ /* 0x001f280000100800 */
[----:B------:R-:W-:Y:S04]  /*50610*/  @P4 STL [R1+0x2998], R27 ;  /* 0x0029981b01004387 */ /* 0x000fe80000100800 */
[----:B------:R0:W-:Y:S04]  /*50620*/  @P4 STL [R1+0x29a0], R25 ;  /* 0x0029a01901004387 */ /* 0x0001e80000100800 */
[----:B------:R-:W4:Y:S04]  /*50630*/  LDL.LU R5, [R1+0x908] ;  /* 0x0009080001057983 */ /* 0x000f280000300800 */
[----:B------:R-:W4:Y:S04]  /*50640*/  LDL.LU R4, [R1+0x920] ;  /* 0x0009200001047983 */ /* 0x000f280000300800 */
[----:B------:R-:W-:Y:S04]  /*50650*/  STL.64 [R1+0x1558], R8 ;  /* 0x0015580801007387 */ /* 0x000fe80000100a00 */
[----:B------:R-:W-:Y:S04]  /*50660*/  STL.64 [R1+0x1560], R12 ;  /* 0x0015600c01007387 */ /* 0x000fe80000100a00 */
[----:B------:R-:W4:Y:S04]  /*50670*/  LDL.LU R2, [R1+0x90c] ;  /* 0x00090c0001027983 */ /* 0x000f280000300800 */
[----:B------:R-:W4:Y:S04]  /*50680*/  LDL.LU R0, [R1+0x924] ;  /* 0x0009240001007983 */ /* 0x000f280000300800 */
[----:B------:R-:W4:Y:S04]  /*50690*/  LDL.LU R11, [R1+0x910] ;  /* 0x00091000010b7983 */ /* 0x000f280000300800 */
[----:B------:R-:W4:Y:S04]  /*506a0*/  LDL.LU R10, [R1+0x918] ;  /* 0x00091800010a7983 */ /* 0x000f280000300800 */
[----:B------:R-:W-:Y:S04]  /*506b0*/  STL.64 [R1+0x1568], R16 ;  /* 0x0015681001007387 */ /* 0x000fe80000100a00 */
[----:B------:R-:W-:Y:S04]  /*506c0*/  STL.64 [R1+0x1570], R18 ;  /* 0x0015701201007387 */ /* 0x000fe80000100a00 */
[----:B------:R-:W4:Y:S04]  /*506d0*/  LDL.LU R14, [R1+0x914] ;  /* 0x00091400010e7983 */ /* 0x000f280000300800 */
[----:B------:R-:W4:Y:S04]  /*506e0*/  LDL.LU R3, [R1+0x91c] ;  /* 0x00091c0001037983 */ /* 0x000f280000300800 */
[----:B------:R-:W4:Y:S01]  /*506f0*/  @P5 LDG.E.U16 R93, desc[UR6][R18.64] ;  /* 0x00000006125d5981 */ /* 0x000f22000c1e1500 */
[----:B------:R-:W-:-:S03]  /*50700*/  ISETP.GT.AND P2, PT, R6, 0x53, PT ;  /* 0x000000530600780c */ /* 0x000fc60003f44270 */
[----:B------:R-:W4:Y:S04]  /*50710*/  LDL R23, [R1+0x2970] ;  /* 0x0029700001177983 */ /* 0x000f280000100800 */
[----:B0-----:R-:W4:Y:S04]  /*50720*/  LDL R25, [R1+0x296c] ;  /* 0x00296c0001197983 */ /* 0x001f280000100800 */
[----:B------:R-:W4:Y:S04]  /*50730*/  LDL R27, [R1+0x2968] ;  /* 0x00296800011b7983 */ /* 0x000f280000100800 */
[----:B---3--:R0:W-:Y:S04]  /*50740*/  @P5 STL [R1+0x2988], R32 ;  /* 0x0029882001005387 */ /* 0x0081e80000100800 */
[----:B0-----:R-:W3:Y:S04]  /*50750*/  LDL R32, [R1+0x2964] ;  /* 0x0029640001207983 */ /* 0x001ee80000100800 */
[----:B--2---:R-:W-:Y:S04]  /*50760*/  @P5 STL [R1+0x2984], R20 ;  /* 0x0029841401005387 */ /* 0x004fe80000100800 */
[----:B----4-:R-:W-:Y:S01]  /*50770*/  @P5 STL [R1+0x298c], R21 ;  /* 0x00298c1501005387 */ /* 0x010fe20000100800 */
[----:B------:R-:W-:-:S02]  /*50780*/  IMAD.MOV.U32 R9, RZ, RZ, R5 ;  /* 0x000000ffff097224 */ /* 0x000fc400078e0005 */
[----:B------:R-:W-:Y:S02]  /*50790*/  IMAD.MOV.U32 R8, RZ, RZ, R4 ;  /* 0x000000ffff087224 */ /* 0x000fe400078e0004 */
[----:B------:R-:W-:Y:S02]  /*507a0*/  IMAD.MOV.U32 R13, RZ, RZ, R2 ;  /* 0x000000ffff0d7224 */ /* 0x000fe400078e0002 */
[----:B------:R-:W-:Y:S01]  /*507b0*/  IMAD.MOV.U32 R12, RZ, RZ, R0 ;  /* 0x000000ffff0c7224 */ /* 0x000fe200078e0000 */
[----:B------:R-:W2:Y:S04]  /*507c0*/  @P2 LDG.E.U16 R33, desc[UR6][R8.64] ;  /* 0x0000000608212981 */ /* 0x000ea8000c1e1500 */
[----:B------:R-:W4:Y:S04]  /*507d0*/  @P2 LDG.E.U16 R24, desc[UR6][R10.64] ;  /* 0x000000060a182981 */ /* 0x000f28000c1e1500 */
[----:B------:R0:W2:Y:S01]  /*507e0*/  @P2 LDG.E.U16 R26, desc[UR6][R12.64] ;  /* 0x000000060c1a2981 */ /* 0x0000a2000c1e1500 */
[----:B------:R-:W-:-:S02]  /*507f0*/  IMAD.MOV.U32 R15, RZ, RZ, R14 ;  /* 0x000000ffff0f7224 */ /* 0x000fc400078e000e */
[----:B------:R-:W-:Y:S01]  /*50800*/  IMAD.MOV.U32 R14, RZ, RZ, R3 ;  /* 0x000000ffff0e7224 */ /* 0x000fe200078e0003 */
[----:B------:R-:W-:Y:S04]  /*50810*/  @P5 STL [R1+0x2990], R93 ;  /* 0x0029905d01005387 */ /* 0x000fe80000100800 */
[----:B------:R-:W0:Y:S04]  /*50820*/  LDL.LU R5, [R1+0x928] ;  /* 0x0009280001057983 */ /* 0x000e280000300800 */
[----:B------:R-:W2:Y:S04]  /*50830*/  LDL.LU R4, [R1+0x938] ;  /* 0x0009380001047983 */ /* 0x000ea80000300800 */
[----:B------:R-:W-:Y:S04]  /*50840*/  STL.64 [R1+0x1538], R8 ;  /* 0x0015380801007387 */ /* 0x000fe80000100a00 */
[----:B------:R-:W-:Y:S04]  /*50850*/  STL.64 [R1+0x1540], R12 ;  /* 0x0015400c01007387 */ /* 0x000fe80000100a00 */
[----:B------:R-:W2:Y:S04]  /*50860*/  LDL.LU R2, [R1+0x92c] ;  /* 0x00092c0001027983 */ /* 0x000ea80000300800 */
[----:B------:R-:W2:Y:S04]  /*50870*/  @P2 LDG.E.U16 R22, desc[UR6][R14.64] ;  /* 0x000000060e162981 */ /* 0x000ea8000c1e1500 */
[----:B------:R-:W3:Y:S04]  /*50880*/  LDL.LU R0, [R1+0x93c] ;  /* 0x00093c0001007983 */ /* 0x000ee80000300800 */
[----:B------:R-:W-:Y:S04]  /*50890*/  STL.64 [R1+0x1550], R14 ;  /* 0x0015500e01007387 */ /* 0x000fe80000100a00 */
[----:B------:R1:W-:Y:S04]  /*508a0*/  STL.64 [R1+0x1548], R10 ;  /* 0x0015480a01007387 */ /* 0x0003e80000100a00 */
[----:B-1----:R-:W4:Y:S04]  /*508b0*/  LDL.LU R11, [R1+0x930] ;  /* 0x00093000010b7983 */ /* 0x002f280000300800 */
[----:B------:R-:W4:Y:S04]  /*508c0*/  LDL.LU R10, [R1+0x940] ;  /* 0x00094000010a7983 */ /* 0x000f280000300800 */
[----:B------:R-:W4:Y:S04]  /*508d0*/  LDL.LU R14, [R1+0x934] ;  /* 0x00093400010e7983 */ /* 0x000f280000300800 */
[----:B------:R-:W4:Y:S01]  /*508e0*/  LDL.LU R3, [R1+0x944] ;  /* 0x0009440001037983 */ /* 0x000f220000300800 */
[----:B------:R-:W-:Y:S01]  /*508f0*/  ISETP.GT.AND P4, PT, R6, 0x54, PT ;  /* 0x000000540600780c */ /* 0x000fe20003f84270 */
[----:B0-----:R-:W-:-:S02]  /*50900*/  IMAD.MOV.U32 R13, RZ, RZ, R5 ;  /* 0x000000ffff0d7224 */ /* 0x001fc400078e0005 */
[----:B--2---:R0:W-:Y:S01]  /*50910*/  @P2 STL [R1+0x2980], R22 ;  /* 0x0029801601002387 */ /* 0x0041e20000100800 */
[----:B------:R-:W-:Y:S02]  /*50920*/  IMAD.MOV.U32 R12, RZ, RZ, R4 ;  /* 0x000000ffff0c7224 */ /* 0x000fe400078e0004 */
[----:B---3--:R-:W-:Y:S02]  /*50930*/  IMAD.MOV.U32 R4, RZ, RZ, R0 ;  /* 0x000000ffff047224 */ /* 0x008fe400078e0000 */
[----:B------:R-:W-:-:S05]  /*50940*/  IMAD.MOV.U32 R5, RZ, RZ, R2 ;  /* 0x000000ffff057224 */ /* 0x000fca00078e0002 */
[----:B------:R1:W2:Y:S04]  /*50950*/  @P4 LDG.E.U16 R32, desc[UR6][R12.64] ;  /* 0x000000060c204981 */ /* 0x0002a8000c1e1500 */
[----:B------:R-:W3:Y:S04]  /*50960*/  @P4 LDG.E.U16 R27, desc[UR6][R4.64] ;  /* 0x00000006041b4981 */ /* 0x000ee8000c1e1500 */
[----:B0-----:R-:W2:Y:S04]  /*50970*/  LDL R22, [R1+0x2960] ;  /* 0x0029600001167983 */ /* 0x001ea80000100800 */
[----:B----4-:R0:W-:Y:S04]  /*50980*/  @P2 STL [R1+0x297c], R24 ;  /* 0x00297c1801002387 */ /* 0x0101e80000100800 */
[----:B------:R-:W4:Y:S04]  /*50990*/  @P4 LDG.E.U16 R25, desc[UR6][R10.64] ;  /* 0x000000060a194981 */ /* 0x000f28000c1e1500 */
[----:B0-----:R-:W2:Y:S04]  /*509a0*/  LDL R24, [R1+0x295c] ;  /* 0x00295c0001187983 */ /* 0x001ea80000100800 */
[----:B------:R0:W-:Y:S01]  /*509b0*/  @P2 STL [R1+0x2978], R26 ;  /* 0x0029781a01002387 */ /* 0x0001e20000100800 */
[----:B------:R-:W-:-:S02]  /*509c0*/  IMAD.MOV.U32 R15, RZ, RZ, R14 ;  /* 0x000000ffff0f7224 */ /* 0x000fc400078e000e */
[----:B------:R-:W-:-:S05]  /*509d0*/  IMAD.MOV.U32 R14, RZ, RZ, R3 ;  /* 0x000000ffff0e7224 */ /* 0x000fca00078e0003 */
[----:B------:R-:W2:Y:S04]  /*509e0*/  @P4 LDG.E.U16 R23, desc[UR6][R14.64] ;  /* 0x000000060e174981 */ /* 0x000ea8000c1e1500 */
[----:B0-----:R-:W3:Y:S04]  /*509f0*/  LDL R26, [R1+0x2958] ;  /* 0x00295800011a7983 */ /* 0x001ee80000100800 */
[----:B------:R0:W-:Y:S04]  /*50a00*/  @P2 STL [R1+0x2974], R33 ;  /* 0x0029742101002387 */ /* 0x0001e80000100800 */
[----:B0-----:R-:W3:Y:S04]  /*50a10*/  LDL R33, [R1+0x2954] ;  /* 0x0029540001217983 */ /* 0x001ee80000100800 */
[----:B------:R-:W3:Y:S04]  /*50a20*/  LDL.LU R9, [R1+0x948] ;  /* 0x0009480001097983 */ /* 0x000ee80000300800 */
[----:B------:R-:W1:Y:S04]  /*50a30*/  LDL.LU R8, [R1+0x964] ;  /* 0x0009640001087983 */ /* 0x000e680000300800 */
[----:B------:R-:W-:Y:S04]  /*50a40*/  STL.64 [R1+0x1518], R12 ;  /* 0x0015180c01007387 */ /* 0x000fe80000100a00 */
[----:B------:R-:W-:Y:S04]  /*50a50*/  STL.64 [R1+0x1520], R4 ;  /* 0x0015200401007387 */ /* 0x000fe80000100a00 */
[----:B------:R-:W3:Y:S04]  /*50a60*/  LDL.LU R2, [R1+0x94c] ;  /* 0x00094c0001027983 */ /* 0x000ee80000300800 */
[----:B------:R-:W3:Y:S04]  /*50a70*/  LDL.LU R0, [R1+0x958] ;  /* 0x0009580001007983 */ /* 0x000ee80000300800 */
[----:B------:R-:W-:Y:S04]  /*50a80*/  STL.64 [R1+0x1530], R14 ;  /* 0x0015300e01007387 */ /* 0x000fe80000100a00 */
[----:B------:R0:W-:Y:S04]  /*50a90*/  STL.64 [R1+0x1528], R10 ;  /* 0x0015280a01007387 */ /* 0x0001e80000100a00 */
[----:B0-----:R-:W3:Y:S04]  /*50aa0*/  LDL.LU R10, [R1+0x950] ;  /* 0x00095000010a7983 */ /* 0x001ee80000300800 */
[----:B------:R-:W3:Y:S04]  /*50ab0*/  LDL.LU R5, [R1+0x95c] ;  /* 0x00095c0001057983 */ /* 0x000ee80000300800 */
[----:B------:R-:W3:Y:S04]  /*50ac0*/  LDL.LU R4, [R1+0x954] ;  /* 0x0009540001047983 */ /* 0x000ee80000300800 */
[----:B------:R-:W3:Y:S01]  /*50ad0*/  LDL.LU R3, [R1+0x960] ;  /* 0x0009600001037983 */ /* 0x000ee20000300800 */
[----:B------:R-:W-:-:S03]  /*50ae0*/  ISETP.GT.AND P5, PT, R6, 0x55, PT ;  /* 0x000000550600780c */ /* 0x000fc60003fa4270 */
[----:B------:R-:W3:Y:S04]  /*50af0*/  LDL R20, [R1+0x2950] ;  /* 0x0029500001147983 */ /* 0x000ee80000100800 */
[----:B--2---:R0:W-:Y:S04]  /*50b00*/  @P4 STL [R1+0x2970], R23 ;  /* 0x0029701701004387 */ /* 0x0041e80000100800 */
[----:B0-----:R-:W2:Y:S04]  /*50b10*/  LDL R23, [R1+0x294c] ;  /* 0x00294c0001177983 */ /* 0x001ea80000100800 */
[----:B----4-:R0:W-:Y:S01]  /*50b20*/  @P4 STL [R1+0x296c], R25 ;  /* 0x00296c1901004387 */ /* 0x0101e20000100800 */
[----:B-1----:R-:W-:-:S02]  /*50b30*/  IMAD.MOV.U32 R12, RZ, RZ, R8 ;  /* 0x000000ffff0c7224 */ /* 0x002fc400078e0008 */
[----:B---3--:R-:W-:Y:S02]  /*50b40*/  IMAD.MOV.U32 R13, RZ, RZ, R9 ;  /* 0x000000ffff0d7224 */ /* 0x008fe400078e0009 */
[----:B------:R-:W-:Y:S02]  /*50b50*/  IMAD.MOV.U32 R15, RZ, RZ, R2 ;  /* 0x000000ffff0f7224 */ /* 0x000fe400078e0002 */
[----:B------:R-:W-:Y:S01]  /*50b60*/  IMAD.MOV.U32 R14, RZ, RZ, R0 ;  /* 0x000000ffff0e7224 */ /* 0x000fe200078e0000 */
[----:B------:R1:W3:Y:S04]  /*50b70*/  @P5 LDG.E.U16 R33, desc[UR6][R12.64] ;  /* 0x000000060c215981 */ /* 0x0002e8000c1e1500 */
[----:B0-----:R-:W4:Y:S04]  /*50b80*/  LDL R25, [R1+0x2948] ;  /* 0x0029480001197983 */ /* 0x001f280000100800 */
[----:B------:R0:W-:Y:S04]  /*50b90*/  @P4 STL [R1+0x2964], R32 ;  /* 0x0029642001004387 */ /* 0x0001e80000100800 */
[----:B------:R1:W2:Y:S04]  /*50ba0*/  @P5 LDG.E.U16 R26, desc[UR6][R14.64] ;  /* 0x000000060e1a5981 */ /* 0x0002a8000c1e1500 */
[----:B0-----:R-:W2:Y:S04]  /*50bb0*/  LDL R32, [R1+0x2944] ;  /* 0x0029440001207983 */ /* 0x001ea80000100800 */
[----:B------:R0:W-:Y:S01]  /*50bc0*/  @P4 STL [R1+0x2968], R27 ;  /* 0x0029681b01004387 */ /* 0x0001e20000100800 */
[----:B------:R-:W-:-:S02]  /*50bd0*/  IMAD.MOV.U32 R16, RZ, RZ, R5 ;  /* 0x000000ffff107224 */ /* 0x000fc400078e0005 */
[----:B------:R-:W-:Y:S01]  /*50be0*/  IMAD.MOV.U32 R5, RZ, RZ, R4 ;  /* 0x000000ffff057224 */ /* 0x000fe200078e0004 */
[----:B------:R-:W1:Y:S01]  /*50bf0*/  LDL.LU R9, [R1+0x968] ;  /* 0x0009680001097983 */ /* 0x000e620000300800 */
[----:B------:R-:W-:-:S03]  /*50c00*/  IMAD.MOV.U32 R4, RZ, RZ, R3 ;  /* 0x000000ffff047224 */ /* 0x000fc600078e0003 */
[----:B------:R-:W2:Y:S04]  /*50c10*/  LDL.LU R8, [R1+0x980] ;  /* 0x0009800001087983 */ /* 0x000ea80000300800 */
[----:B------:R-:W-:Y:S01]  /*50c20*/  STL.64 [R1+0x14f8], R12 ;  /* 0x0014f80c01007387 */ /* 0x000fe20000100a00 */
[----:B------:R-:W-:-:S03]  /*50c30*/  IMAD.MOV.U32 R17, RZ, RZ, R10 ;  /* 0x000000ffff117224 */ /* 0x000fc600078e000a */
[----:B------:R-:W-:Y:S04]  /*50c40*/  STL.64 [R1+0x1500], R14 ;  /* 0x0015000e01007387 */ /* 0x000fe80000100a00 */
[----:B------:R-:W3:Y:S04]  /*50c50*/  LDL.LU R2, [R1+0x96c] ;  /* 0x00096c0001027983 */ /* 0x000ee80000300800 */
[----:B------:R-:W4:Y:S04]  /*50c60*/  LDL.LU R0, [R1+0x984] ;  /* 0x0009840001007983 */ /* 0x000f280000300800 */
[----:B------:R-:W4:Y:S04]  /*50c70*/  @P5 LDG.E.U16 R22, desc[UR6][R4.64] ;  /* 0x0000000604165981 */ /* 0x000f28000c1e1500 */
[----:B0-----:R-:W4:Y:S04]  /*50c80*/  LDL R27, [R1+0x2940] ;  /* 0x00294000011b7983 */ /* 0x001f280000100800 */
[----:B------:R0:W-:Y:S04]  /*50c90*/  STL.64 [R1+0x1510], R4 ;  /* 0x0015100401007387 */ /* 0x0001e80000100a00 */
[----:B------:R-:W4:Y:S04]  /*50ca0*/  @P5 LDG.E.U16 R24, desc[UR6][R16.64] ;  /* 0x0000000610185981 */ /* 0x000f28000c1e1500 */
[----:B------:R-:W-:Y:S04]  /*50cb0*/  STL.64 [R1+0x1508], R16 ;  /* 0x0015081001007387 */ /* 0x000fe80000100a00 */
[----:B------:R-:W4:Y:S04]  /*50cc0*/  LDL.LU R10, [R1+0x970] ;  /* 0x00097000010a7983 */ /* 0x000f280000300800 */
[----:B0-----:R-:W4:Y:S04]  /*50cd0*/  LDL.LU R5, [R1+0x978] ;  /* 0x0009780001057983 */ /* 0x001f280000300800 */
[----:B------:R-:W4:Y:S04]  /*50ce0*/  LDL.LU R4, [R1+0x974] ;  /* 0x0009740001047983 */ /* 0x000f280000300800 */
[----:B------:R-:W4:Y:S01]  /*50cf0*/  LDL.LU R3, [R1+0x97c] ;  /* 0x00097c0001037983 */ /* 0x000f220000300800 */
[----:B------:R-:W-:Y:S01]  /*50d00*/  ISETP.GT.AND P2, PT, R6, 0x56, PT ;  /* 0x000000560600780c */ /* 0x000fe20003f44270 */
[----:B-1----:R-:W-:-:S02]  /*50d10*/  IMAD.MOV.U32 R13, RZ, RZ, R9 ;  /* 0x000000ffff0d7224 */ /* 0x002fc400078e0009 */
[----:B--2---:R-:W-:Y:S02]  /*50d20*/  IMAD.MOV.U32 R12, RZ, RZ, R8 ;  /* 0x000000ffff0c7224 */ /* 0x004fe400078e0008 */
[----:B---3--:R-:W-:Y:S02]  /*50d30*/  IMAD.MOV.U32 R15, RZ, RZ, R2 ;  /* 0x000000ffff0f7224 */ /* 0x008fe400078e0002 */
[----:B----4-:R-:W-:Y:S01]  /*50d40*/  IMAD.MOV.U32 R14, RZ, RZ, R0 ;  /* 0x000000ffff0e7224 */ /* 0x010fe200078e0000 */
[----:B------:R0:W-:Y:S05]  /*50d50*/  @P5 STL [R1+0x2960], R22 ;  /* 0x0029601601005387 */ /* 0x0001ea0000100800 */
[----:B------:R-:W2:Y:S04]  /*50d60*/  @P2 LDG.E.U16 R32, desc[UR6][R12.64] ;  /* 0x000000060c202981 */ /* 0x000ea8000c1e1500 */
[----:B------:R-:W3:Y:S04]  /*50d70*/  @P2 LDG.E.U16 R25, desc[UR6][R14.64] ;  /* 0x000000060e192981 */ /* 0x000ee8000c1e1500 */
[----:B0-----:R-:W4:Y:S04]  /*50d80*/  LDL R22, [R1+0x293c] ;  /* 0x00293c0001167983 */ /* 0x001f280000100800 */
[----:B------:R0:W-:Y:S01]  /*50d90*/  @P5 STL [R1+0x295c], R24 ;  /* 0x00295c1801005387 */ /* 0x0001e20000100800 */
[----:B------:R-:W-:-:S02]  /*50da0*/  IMAD.MOV.U32 R16, RZ, RZ, R5 ;  /* 0x000000ffff107224 */ /* 0x000fc400078e0005 */
[----:B------:R-:W-:Y:S02]  /*50db0*/  IMAD.MOV.U32 R19, RZ, RZ, R4 ;  /* 0x000000ffff137224 */ /* 0x000fe400078e0004 */
[----:B------:R-:W-:Y:S01]  /*50dc0*/  IMAD.MOV.U32 R18, RZ, RZ, R3 ;  /* 0x000000ffff127224 */ /* 0x000fe200078e0003 */
[----:B0-----:R-:W2:Y:S04]  /*50dd0*/  LDL R24, [R1+0x2938] ;  /* 0x0029380001187983 */ /* 0x001ea80000100800 */
[----:B------:R0:W-:Y:S01]  /*50de0*/  @P5 STL [R1+0x2954], R33 ;  /* 0x0029542101005387 */ /* 0x0001e20000100800 */
[----:B------:R-:W-:-:S03]  /*50df0*/  IMAD.MOV.U32 R17, RZ, RZ, R10 ;  /* 0x000000ffff117224 */ /* 0x000fc600078e000a */
[----:B------:R-:W2:Y:S04]  /*50e00*/  @P2 LDG.E.U16 R20, desc[UR6][R18.64] ;  /* 0x0000000612142981 */ /* 0x000ea8000c1e1500 */
[----:B------:R1:W3:Y:S04]  /*50e10*/  @P2 LDG.E.U16 R23, desc[UR6][R16.64] ;  /* 0x0000000610172981 */ /* 0x0002e8000c1e1500 */
[----:B0-----:R-:W3:Y:S04]  /*50e20*/  LDL R33, [R1+0x2934] ;  /* 0x0029340001217983 */ /* 0x001ee80000100800 */
[----:B------:R0:W-:Y:S04]  /*50e30*/  @P5 STL [R1+0x2958], R26 ;  /* 0x0029581a01005387 */ /* 0x0001e80000100800 */
[----:B------:R-:W4:Y:S04]  /*50e40*/  LDL.LU R9, [R1+0x988] ;  /* 0x0009880001097983 */ /* 0x000f280000300800 */
[----:B------:R-:W4:Y:S04]  /*50e50*/  LDL.LU R8, [R1+0x998] ;  /* 0x0009980001087983 */ /* 0x000f280000300800 */
[----:B------:R-:W-:Y:S04]  /*50e60*/  STL.64 [R1+0x14d8], R12 ;  /* 0x0014d80c01007387 */ /* 0x000fe80000100a00 */
[----:B------:R-:W-:Y:S04]  /*50e70*/  STL.64 [R1+0x14e0], R14 ;  /* 0x0014e00e01007387 */ /* 0x000fe80000100a00 */
[----:B------:R-:W1:Y:S04]  /*50e80*/  LDL.LU R2, [R1+0x98c] ;  /* 0x00098c0001027983 */ /* 0x000e680000300800 */
[----:B------:R-:W4:Y:S04]  /*50e90*/  LDL.LU R0, [R1+0x99c] ;  /* 0x00099c0001007983 */ /* 0x000f280000300800 */
[----:B------:R-:W4:Y:S04]  /*50ea0*/  LDL.LU R10, [R1+0x990] ;  /* 0x00099000010a7983 */ /* 0x000f280000300800 */
[----:B------:R-:W4:Y:S04]  /*50eb0*/  LDL.LU R5, [R1+0x9a0] ;  /* 0x0009a00001057983 */ /* 0x000f280000300800 */
[----:B------:R-:W-:Y:S04]  /*50ec0*/  STL.64 [R1+0x14e8], R16 ;  /* 0x0014e81001007387 */ /* 0x000fe80000100a00 */
[----:B------:R-:W-:Y:S04]  /*50ed0*/  STL.64 [R1+0x14f0], R18 ;  /* 0x0014f01201007387 */ /* 0x000fe80000100a00 */
[----:B------:R-:W4:Y:S04]  /*50ee0*/  LDL.LU R4, [R1+0x994] ;  /* 0x0009940001047983 */ /* 0x000f280000300800 */
[----:B------:R-:W4:Y:S01]  /*50ef0*/  LDL.LU R3, [R1+0x9a4] ;  /* 0x0009a40001037983 */ /* 0x000f220000300800 */
[----:B------:R-:W-:-:S03]  /*50f00*/  ISETP.GT.AND P4, PT, R6, 0x57, PT ;  /* 0x000000570600780c */ /* 0x000fc60003f84270 */
[----:B0-----:R-:W4:Y:S04]  /*50f10*/  LDL R26, [R1+0x2930] ;  /* 0x00293000011a7983 */ /* 0x001f280000100800 */
[----:B--2---:R0:W-:Y:S04]  /*50f20*/  @P2 STL [R1+0x2950], R20 ;  /* 0x0029501401002387 */ /* 0x0041e80000100800 */
[----:B0-----:R-:W2:Y:S04]  /*50f30*/  LDL R20, [R1+0x292c] ;  /* 0x00292c0001147983 */ /* 0x001ea80000100800 */
[----:B---3--:R0:W-:Y:S01]  /*50f40*/  @P2 STL [R1+0x2948], R25 ;  /* 0x0029481901002387 */ /* 0x0081e20000100800 */
[----:B-1----:R-:W-:-:S03]  /*50f50*/  IMAD.MOV.U32 R17, RZ, RZ, R2 ;  /* 0x000000ffff117224 */ /* 0x002fc600078e0002 */
[----:B----4-:R1:W3:Y:S01]  /*50f60*/  @P4 LDG.E.U16 R33, desc[UR6][R8.64] ;  /* 0x0000000608214981 */ /* 0x0102e2000c1e1500 */
[----:B------:R-:W-:Y:S02]  /*50f70*/  IMAD.MOV.U32 R16, RZ, RZ, R0 ;  /* 0x000000ffff107224 */ /* 0x000fe400078e0000 */
[----:B------:R-:W-:Y:S01]  /*50f80*/  IMAD.MOV.U32 R18, RZ, RZ, R5 ;  /* 0x000000ffff127224 */ /* 0x000fe200078e0005 */
[----:B0-----:R-:W4:Y:S04]  /*50f90*/  LDL R25, [R1+0x2928] ;  /* 0x0029280001197983 */ /* 0x001f280000100800 */
[----:B------:R0:W-:Y:S01]  /*50fa0*/  @P2 STL [R1+0x2944], R32 ;  /* 0x0029442001002387 */ /* 0x0001e20000100800 */
[----:B------:R-:W-:Y:S02]  /*50fb0*/  IMAD.MOV.U32 R5, RZ, RZ, R4 ;  /* 0x000000ffff057224 */ /* 0x000fe400078e0004 */
[----:B------:R-:W-:-:S02]  /*50fc0*/  IMAD.MOV.U32 R4, RZ, RZ, R3 ;  /* 0x000000ffff047224 */ /* 0x000fc400078e0003 */
[----:B------:R-:W-:Y:S01]  /*50fd0*/  IMAD.MOV.U32 R19, RZ, RZ, R10 ;  /* 0x000000ffff137224 */ /* 0x000fe200078e000a */
[----:B------:R0:W2:Y:S04]  /*50fe0*/  @P4 LDG.E.U16 R24, desc[UR6][R16.64] ;  /* 0x0000000610184981 */ /* 0x0000a8000c1e1500 */
[----:B------:R-:W2:Y:S04]  /*50ff0*/  @P4 LDG.E.U16 R27, desc[UR6][R4.64] ;  /* 0x00000006041b4981 */ /* 0x000ea8000c1e1500 */
[----:B------:R-:W3:Y:S04]  /*51000*/  @P4 LDG.E.U16 R22, desc[UR6][R18.64] ;  /* 0x0000000612164981 */ /* 0x000ee8000c1e1500 */
[----:B0-----:R-:W3:Y:S04]  /*51010*/  LDL R32, [R1+0x2924] ;  /* 0x0029240001207983 */ /* 0x001ee80000100800 */
[----:B------:R-:W-:Y:S04]  /*51020*/  @P2 STL [R1+0x294c], R23 ;  /* 0x00294c1701002387 */ /* 0x000fe80000100800 */
[----:B------:R-:W1:Y:S04]  /*51030*/  LDL.LU R2, [R1+0x9a8] ;  /* 0x0009a80001027983 */ /* 0x000e680000300800 */
[----:B------:R-:W3:Y:S04]  /*51040*/  LDL.LU R0, [R1+0x9c4] ;  /* 0x0009c40001007983 */ /* 0x000ee80000300800 */
[----:B------:R-:W-:Y:S04]  /*51050*/  STL.64 [R1+0x14b8], R8 ;  /* 0x0014b80801007387 */ /* 0x000fe80000100a00 */
[----:B------:R-:W-:Y:S04]  /*51060*/  STL.64 [R1+0x14c0], R16 ;  /* 0x0014c01001007387 */ /* 0x000fe80000100a00 */
[----:B------:R0:W-:Y:S04]  /*51070*/  STL.64 [R1+0x14d0], R4 ;  /* 0x0014d00401007387 */ /* 0x0001e80000100a00 */
[----:B------:R-:W4:Y:S04]  /*51080*/  LDL.LU R11, [R1+0x9ac] ;  /* 0x0009ac00010b7983 */ /* 0x000f280000300800 */
[----:B------:R-:W-:Y:S04]  /*51090*/  STL.64 [R1+0x14c8], R18 ;  /* 0x0014c81201007387 */ /* 0x000fe80000100a00 */
[----:B------:R-:W4:Y:S04]  /*510a0*/  LDL.LU R10, [R1+0x9b8] ;  /* 0x0009b800010a7983 */ /* 0x000f280000300800 */
[----:B------:R-:W4:Y:S04]  /*510b0*/  LDL.LU R14, [R1+0x9b0] ;  /* 0x0009b000010e7983 */ /* 0x000f280000300800 */
[----:B------:R-:W4:Y:S04]  /*510c0*/  LDL.LU R13, [R1+0x9bc] ;  /* 0x0009bc00010d7983 */ /* 0x000f280000300800 */
[----:B------:R-:W4:Y:S04]  /*510d0*/  LDL.LU R12, [R1+0x9b4] ;  /* 0x0009b400010c7983 */ /* 0x000f280000300800 */
[----:B0-----:R-:W4:Y:S01]  /*510e0*/  LDL.LU R5, [R1+0x9c0] ;  /* 0x0009c00001057983 */ /* 0x001f220000300800 */
[----:B------:R-:W-:-:S03]  /*510f0*/  ISETP.GT.AND P5, PT, R6, 0x58, PT ;  /* 0x000000580600780c */ /* 0x000fc60003fa4270 */
[----:B--2---:R0:W-:Y:S04]  /*51100*/  @P4 STL [R1+0x2940], R27 ;  /* 0x0029401b01004387 */ /* 0x0041e80000100800 */
[----:B------:R-:W2:Y:S01]  /*51110*/  LDL R23, [R1+0x291c] ;  /* 0x00291c0001177983 */ /* 0x000ea20000100800 */
[----:B-1----:R-:W-:-:S03]  /*51120*/  IMAD.MOV.U32 R9, RZ, RZ, R2 ;  /* 0x000000ffff097224 */ /* 0x002fc600078e0002 */
[----:B0-----:R-:W2:Y:S04]  /*51130*/  LDL R27, [R1+0x2920] ;  /* 0x00292000011b7983 */ /* 0x001ea80000100800 */
[----:B---3--:R0:W-:Y:S01]  /*51140*/  @P4 STL [R1+0x293c], R22 ;  /* 0x00293c1601004387 */ /* 0x0081e20000100800 */
[----:B------:R-:W-:-:S03]  /*51150*/  IMAD.MOV.U32 R8, RZ, RZ, R0 ;  /* 0x000000ffff087224 */ /* 0x000fc600078e0000 */
[----:B----4-:R-:W3:Y:S01]  /*51160*/  @P5 LDG.E.U16 R25, desc[UR6][R10.64] ;  /* 0x000000060a195981 */ /* 0x010ee2000c1e1500 */
[----:B------:R-:W-:Y:S02]  /*51170*/  IMAD.MOV.U32 R17, RZ, RZ, R14 ;  /* 0x000000ffff117224 */ /* 0x000fe400078e000e */
[----:B------:R-:W-:Y:S02]  /*51180*/  IMAD.MOV.U32 R16, RZ, RZ, R13 ;  /* 0x000000ffff107224 */ /* 0x000fe400078e000d */
[----:B------:R-:W-:Y:S01]  /*51190*/  IMAD.MOV.U32 R13, RZ, RZ, R12 ;  /* 0x000000ffff0d7224 */ /* 0x000fe200078e000c */
[----:B------:R1:W4:Y:S04]  /*511a0*/  @P5 LDG.E.U16 R32, desc[UR6][R8.64] ;  /* 0x0000000608205981 */ /* 0x000328000c1e1500 */
[----:B0-----:R-:W2:Y:S04]  /*511b0*/  LDL R22, [R1+0x2918] ;  /* 0x0029180001167983 */ /* 0x001ea80000100800 */
[----:B------:R0:W-:Y:S04]  /*511c0*/  @P4 STL [R1+0x2934], R33 ;  /* 0x0029342101004387 */ /* 0x0001e80000100800 */
[----:B------:R-:W-:Y:S04]  /*511d0*/  @P4 STL [R1+0x2938], R24 ;  /* 0x0029381801004387 */ /* 0x000fe80000100800 */
[----:B------:R-:W1:Y:S04]  /*511e0*/  LDL.LU R4, [R1+0x9c8] ;  /* 0x0009c80001047983 */ /* 0x000e680000300800 */
[----:B------:R-:W2:Y:S01]  /*511f0*/  LDL.LU R3, [R1+0x9e0] ;  /* 0x0009e00001037983 */ /* 0x000ea20000300800 */
[----:B------:R-:W-:-:S03]  /*51200*/  IMAD.MOV.U32 R12, RZ, RZ, R5 ;  /* 0x000000ffff0c7224 */ /* 0x000fc600078e0005 */
[----:B------:R-:W3:Y:S04]  /*51210*/  LDL.LU R2, [R1+0x9cc] ;  /* 0x0009cc0001027983 */ /* 0x000ee80000300800 */
[----:B------:R-:W-:Y:S04]  /*51220*/  STL.64 [R1+0x1498], R8 ;  /* 0x0014980801007387 */ /* 0x000fe80000100a00 */
[----:B------:R-:W4:Y:S04]  /*51230*/  LDL.LU R0, [R1+0x9e4] ;  /* 0x0009e40001007983 */ /* 0x000f280000300800 */
[----:B0-----:R-:W4:Y:S04]  /*51240*/  LDL R33, [R1+0x2914] ;  /* 0x0029140001217983 */ /* 0x001f280000100800 */
[----:B------:R0:W-:Y:S04]  /*51250*/  STL.64 [R1+0x14b0], R12 ;  /* 0x0014b00c01007387 */ /* 0x0001e80000100a00 */
[----:B------:R-:W4:Y:S04]  /*51260*/  @P5 LDG.E.U16 R26, desc[UR6][R12.64] ;  /* 0x000000060c1a5981 */ /* 0x000f28000c1e1500 */
[----:B------:R3:W-:Y:S04]  /*51270*/  STL.64 [R1+0x14a0], R10 ;  /* 0x0014a00a01007387 */ /* 0x0007e80000100a00 */
[----:B------:R-:W-:Y:S04]  /*51280*/  STL.64 [R1+0x14a8], R16 ;  /* 0x0014a81001007387 */ /* 0x000fe80000100a00 */
[----:B------:R-:W4:Y:S04]  /*51290*/  LDL.LU R14, [R1+0x9d0] ;  /* 0x0009d000010e7983 */ /* 0x000f280000300800 */
[----:B------:R1:W4:Y:S04]  /*512a0*/  @P5 LDG.E.U16 R20, desc[UR6][R16.64] ;  /* 0x0000000610145981 */ /* 0x000328000c1e1500 */
[----:B0-----:R-:W4:Y:S04]  /*512b0*/  LDL.LU R13, [R1+0x9d8] ;  /* 0x0009d800010d7983 */ /* 0x001f280000300800 */
[----:B------:R-:W4:Y:S04]  /*512c0*/  LDL.LU R12, [R1+0x9d4] ;  /* 0x0009d400010c7983 */ /* 0x000f280000300800 */
[----:B------:R-:W4:Y:S01]  /*512d0*/  LDL.LU R5, [R1+0x9dc] ;  /* 0x0009dc0001057983 */ /* 0x000f220000300800 */
[----:B------:R-:W-:-:S03]  /*512e0*/  ISETP.GT.AND P2, PT, R6, 0x59, PT ;  /* 0x000000590600780c */ /* 0x000fc60003f44270 */
[----:B------:R-:W4:Y:S01]  /*512f0*/  LDL R24, [R1+0x2910] ;  /* 0x0029100001187983 */ /* 0x000f220000100800 */
[----:B-1----:R-:W-:Y:S02]  /*51300*/  IMAD.MOV.U32 R9, RZ, RZ, R4 ;  /* 0x000000ffff097224 */ /* 0x002fe400078e0004 */
[----:B--2---:R-:W-:Y:S02]  /*51310*/  IMAD.MOV.U32 R8, RZ, RZ, R3 ;  /* 0x000000ffff087224 */ /* 0x004fe400078e0003 */
[----:B---3--:R-:W-:Y:S02]  /*51320*/  IMAD.MOV.U32 R11, RZ, RZ, R2 ;  /* 0x000000ffff0b7224 */ /* 0x008fe400078e0002 */
[----:B----4-:R-:W-:-:S03]  /*51330*/  IMAD.MOV.U32 R10, RZ, RZ, R0 ;  /* 0x000000ffff0a7224 */ /* 0x010fc600078e0000 */
[----:B------:R0:W2:Y:S04]  /*51340*/  @P2 LDG.E.U16 R33, desc[UR6][R8.64] ;  /* 0x0000000608212981 */ /* 0x0000a8000c1e1500 */
[----:B------:R1:W-:Y:S04]  /*51350*/  @P5 STL [R1+0x2930], R26 ;  /* 0x0029301a01005387 */ /* 0x0003e80000100800 */
[----:B------:R-:W3:Y:S04]  /*51360*/  @P2 LDG.E.U16 R22, desc[UR6][R10.64] ;  /* 0x000000060a162981 */ /* 0x000ee8000c1e1500 */
[----:B-1----:R-:W4:Y:S04]  /*51370*/  LDL R26, [R1+0x290c] ;  /* 0x00290c00011a7983 */ /* 0x002f280000100800 */
[----:B------:R1:W-:Y:S01]  /*51380*/  @P5 STL [R1+0x2924], R32 ;  /* 0x0029242001005387 */ /* 0x0003e20000100800 */
[----:B------:R-:W-:-:S02]  /*51390*/  IMAD.MOV.U32 R16, RZ, RZ, R13 ;  /* 0x000000ffff107224 */ /* 0x000fc400078e000d */
[----:B------:R-:W-:Y:S02]  /*513a0*/  IMAD.MOV.U32 R13, RZ, RZ, R12 ;  /* 0x000000ffff0d7224 */ /* 0x000fe400078e000c */
[----:B------:R-:W-:Y:S02]  /*513b0*/  IMAD.MOV.U32 R12, RZ, RZ, R5 ;  /* 0x000000ffff0c7224 */ /* 0x000fe400078e0005 */
[----:B------:R-:W-:-:S03]  /*513c0*/  IMAD.MOV.U32 R17, RZ, RZ, R14 ;  /* 0x000000ffff117224 */ /* 0x000fc600078e000e */
[----:B------:R-:W2:Y:S04]  /*513d0*/  @P2 LDG.E.U16 R27, desc[UR6][R12.64] ;  /* 0x000000060c1b2981 */ /* 0x000ea8000c1e1500 */
[----:B-1----:R-:W3:Y:S04]  /*513e0*/  LDL R32, [R1+0x2908] ;  /* 0x0029080001207983 */ /* 0x002ee80000100800 */
[----:B------:R1:W-:Y:S04]  /*513f0*/  @P5 STL [R1+0x2928], R25 ;  /* 0x0029281901005387 */ /* 0x0003e80000100800 */
[----:B------:R-:W-:Y:S04]  /*51400*/  @P5 STL [R1+0x292c], R20 ;  /* 0x00292c1401005387 */ /* 0x000fe80000100800 */
[----:B------:R-:W3:Y:S04]  /*51410*/  LDL.LU R4, [R1+0x9e8] ;  /* 0x0009e80001047983 */ /* 0x000ee80000300800 */
[----:B------:R-:W0:Y:S04]  /*51420*/  LDL.LU R3, [R1+0x9f8] ;  /* 0x0009f80001037983 */ /* 0x000e280000300800 */
[----:B------:R-:W-:Y:S04]  /*51430*/  STL.64 [R1+0x1478], R8 ;  /* 0x0014780801007387 */ /* 0x000fe80000100a00 */
[----:B------:R-:W-:Y:S04]  /*51440*/  STL.64 [R1+0x1480], R10 ;  /* 0x0014800a01007387 */ /* 0x000fe80000100a00 */
[----:B------:R-:W4:Y:S04]  /*51450*/  LDL.LU R2, [R1+0x9ec] ;  /* 0x0009ec0001027983 */ /* 0x000f280000300800 */
[----:B------:R-:W4:Y:S04]  /*51460*/  LDL.LU R0, [R1+0x9fc] ;  /* 0x0009fc0001007983 */ /* 0x000f280000300800 */
[----:B-1----:R-:W4:Y:S04]  /*51470*/  LDL R25, [R1+0x2904] ;  /* 0x0029040001197983 */ /* 0x002f280000100800 */
[----:B------:R1:W-:Y:S04]  /*51480*/  STL.64 [R1+0x1490], R12 ;  /* 0x0014900c01007387 */ /* 0x0003e80000100a00 */
[----:B------:R-:W4:Y:S04]  /*51490*/  @P2 LDG.E.U16 R23, desc[UR6][R16.64] ;  /* 0x0000000610172981 */ /* 0x000f28000c1e1500 */
[----:B-1----:R-:W4:Y:S04]  /*514a0*/  LDL.LU R13, [R1+0x9f0] ;  /* 0x0009f000010d7983 */ /* 0x002f280000300800 */
[----:B------:R-:W-:Y:S04]  /*514b0*/  STL.64 [R1+0x1488], R16 ;  /* 0x0014881001007387 */ /* 0x000fe80000100a00 */
[----:B------:R-:W4:Y:S04]  /*514c0*/  LDL.LU R12, [R1+0xa00] ;  /* 0x000a0000010c7983 */ /* 0x000f280000300800 */
[----:B------:R-:W4:Y:S04]  /*514d0*/  LDL.LU R14, [R1+0x9f4] ;  /* 0x0009f400010e7983 */ /* 0x000f280000300800 */
[----:B------:R-:W4:Y:S01]  /*514e0*/  LDL.LU R5, [R1+0xa04] ;  /* 0x000a040001057983 */ /* 0x000f220000300800 */
[----:B------:R-:W-:-:S03]  /*514f0*/  ISETP.GT.AND P4, PT, R6, 0x5a, PT ;  /* 0x0000005a0600780c */ /* 0x000fc60003f84270 */
[----:B--2---:R1:W-:Y:S04]  /*51500*/  @P2 STL [R1+0x2920], R27 ;  /* 0x0029201b01002387 */ /* 0x0043e80000100800 */
[----:B------:R-:W2:Y:S04]  /*51510*/  LDL R21, [R1+0x28fc] ;  /* 0x0028fc0001157983 */ /* 0x000ea80000100800 */
[----:B------:R-:W2:Y:S01]  /*51520*/  LDL R20, [R1+0x28f8] ;  /* 0x0028f80001147983 */ /* 0x000ea20000100800 */
[----:B0-----:R-:W-:Y:S02]  /*51530*/  IMAD.MOV.U32 R8, RZ, RZ, R3 ;  /* 0x000000ffff087224 */ /* 0x001fe400078e0003 */
[----:B---3--:R-:W-:Y:S01]  /*51540*/  IMAD.MOV.U32 R9, RZ, RZ, R4 ;  /* 0x000000ffff097224 */ /* 0x008fe200078e0004 */
[----:B-1----:R-:W3:Y:S04]  /*51550*/  LDL R27, [R1+0x2900] ;  /* 0x00290000011b7983 */ /* 0x002ee80000100800 */
[----:B------:R0:W-:Y:S04]  /*51560*/  @P2 STL [R1+0x2914], R33 ;  /* 0x0029142101002387 */ /* 0x0001e80000100800 */
[----:B------:R-:W-:Y:S04]  /*51570*/  @P2 STL [R1+0x2918], R22 ;  /* 0x0029181601002387 */ /* 0x000fe80000100800 */
[----:B----4-:R-:W-:Y:S01]  /*51580*/  @P2 STL [R1+0x291c], R23 ;  /* 0x00291c1701002387 */ /* 0x010fe20000100800 */
[----:B------:R-:W-:-:S02]  /*51590*/  IMAD.MOV.U32 R10, RZ, RZ, R0 ;  /* 0x000000ffff0a7224 */ /* 0x000fc400078e0000 */
[----:B------:R-:W-:Y:S01]  /*515a0*/  IMAD.MOV.U32 R11, RZ, RZ, R2 ;  /* 0x000000ffff0b7224 */ /* 0x000fe200078e0002 */
[----:B------:R-:W-:Y:S01]  /*515b0*/  ISETP.GT.AND P5, PT, R6, 0x5b, PT ;  /* 0x0000005b0600780c */ /* 0x000fe20003fa4270 */
[----:B------:R1:W4:Y:S04]  /*515c0*/  @P4 LDG.E.U16 R25, desc[UR6][R8.64] ;  /* 0x0000000608194981 */ /* 0x000328000c1e1500 */
[----:B------:R1:W2:Y:S04]  /*515d0*/  @P4 LDG.E.U16 R32, desc[UR6][R10.64] ;  /* 0x000000060a204981 */ /* 0x0002a8000c1e1500 */
[----:B0-----:R-:W2:Y:S04]  /*515e0*/  LDL R33, [R1+0x28f4] ;  /* 0x0028f40001217983 */ /* 0x001ea80000100800 */
[----:B------:R-:W1:Y:S04]  /*515f0*/  LDL.LU R4, [R1+0xa08] ;  /* 0x000a080001047983 */ /* 0x000e680000300800 */
[----:B------:R-:W-:Y:S04]  /*51600*/  STL.64 [R1+0x1458], R8 ;  /* 0x0014580801007387 */ /* 0x000fe80000100a00 */
[----:B------:R-:W2:Y:S04]  /*51610*/  LDL.LU R3, [R1+0xa24] ;  /* 0x000a240001037983 */ /* 0x000ea80000300800 */
[----:B------:R-:W-:Y:S04]  /*51620*/  STL.64 [R1+0x1460], R10 ;  /* 0x0014600a01007387 */ /* 0x000fe80000100a00 */
[----:B------:R-:W3:Y:S01]  /*51630*/  LDL.LU R2, [R1+0xa0c] ;  /* 0x000a0c0001027983 */ /* 0x000ee20000300800 */
[----:B------:R-:W-:-:S03]  /*51640*/  IMAD.MOV.U32 R15, RZ, RZ, R14 ;  /* 0x000000ffff0f7224 */ /* 0x000fc600078e000e */
[----:B------:R-:W4:Y:S01]  /*51650*/  LDL.LU R0, [R1+0xa18] ;  /* 0x000a180001007983 */ /* 0x000f220000300800 */
[----:B------:R-:W-:-:S03]  /*51660*/  IMAD.MOV.U32 R14, RZ, RZ, R5 ;  /* 0x000000ffff0e7224 */ /* 0x000fc600078e0005 */
[----:B------:R-:W4:Y:S04]  /*51670*/  @P4 LDG.E.U16 R26, desc[UR6][R12.64] ;  /* 0x000000060c1a4981 */ /* 0x000f28000c1e1500 */
[----:B------:R-:W-:Y:S04]  /*51680*/  STL.64 [R1+0x1470], R14 ;  /* 0x0014700e01007387 */ /* 0x000fe80000100a00 */
[----:B------:R0:W-:Y:S04]  /*51690*/  STL.64 [R1+0x1468], R12 ;  /* 0x0014680c01007387 */ /* 0x0001e80000100a00 */
[----:B------:R1:W4:Y:S04]  /*516a0*/  @P4 LDG.E.U16 R24, desc[UR6][R14.64] ;  /* 0x000000060e184981 */ /* 0x000328000c1e1500 */
[----:B0-----:R-:W4:Y:S04]  /*516b0*/  LDL.LU R13, [R1+0xa10] ;  /* 0x000a1000010d7983 */ /* 0x001f280000300800 */
[----:B------:R-:W4:Y:S04]  /*516c0*/  LDL.LU R12, [R1+0xa1c] ;  /* 0x000a1c00010c7983 */ /* 0x000f280000300800 */
[----:B------:R-:W4:Y:S04]  /*516d0*/  LDL.LU R14, [R1+0xa14] ;  /* 0x000a1400010e7983 */ /* 0x000f280000300800 */
[----:B------:R-:W4:Y:S04]  /*516e0*/  LDL.LU R5, [R1+0xa20] ;  /* 0x000a200001057983 */ /* 0x000f280000300800 */
[----:B------:R-:W4:Y:S04]  /*516f0*/  LDL R23, [R1+0x28f0] ;  /* 0x0028f00001177983 */ /* 0x000f280000100800 */
[----:B------:R-:W4:Y:S01]  /*51700*/  LDL R22, [R1+0x28ec] ;  /* 0x0028ec0001167983 */ /* 0x000f220000100800 */
[----:B-1----:R-:W-:-:S02]  /*51710*/  IMAD.MOV.U32 R9, RZ, RZ, R4 ;  /* 0x000000ffff097224 */ /* 0x002fc400078e0004 */
[----:B--2---:R-:W-:Y:S02]  /*51720*/  IMAD.MOV.U32 R8, RZ, RZ, R3 ;  /* 0x000000ffff087224 */ /* 0x004fe400078e0003 */
[----:B---3--:R-:W-:Y:S02]  /*51730*/  IMAD.MOV.U32 R11, RZ, RZ, R2 ;  /* 0x000000ffff0b7224 */ /* 0x008fe400078e0002 */
[----:B----4-:R-:W-:Y:S01]  /*51740*/  IMAD.MOV.U32 R10, RZ, RZ, R0 ;  /* 0x000000ffff0a7224 */ /* 0x010fe200078e0000 */
[----:B------:R-:W2:Y:S04]  /*51750*/  @P5 LDG.E.U16 R33, desc[UR6][R8.64] ;  /* 0x0000000608215981 */ /* 0x000ea8000c1e1500 */
[----:B------:R-:W3:Y:S01]  /*51760*/  @P5 LDG.E.U16 R21, desc[UR6][R12.64] ;  /* 0x000000060c155981 */ /* 0x000ee2000c1e1500 */
[----:B------:R-:W-:Y:S01]  /*51770*/  MOV R15, R14 ;  /* 0x0000000e000f7202 */ /* 0x000fe20000000f00 */
[----:B------:R-:W-:-:S02]  /*51780*/  IMAD.MOV.U32 R14, RZ, RZ, R5 ;  /* 0x000000ffff0e7224 */ /* 0x000fc400078e0005 */
[----:B------:R0:W-:Y:S04]  /*51790*/  @P4 STL [R1+0x290c], R26 ;  /* 0x00290c1a01004387 */ /* 0x0001e80000100800 */
[----:B------:R-:W4:Y:S04]  /*517a0*/  @P5 LDG.E.U16 R20, desc[UR6][R10.64] ;  /* 0x000000060a145981 */ /* 0x000f28000c1e1500 */
[----:B------:R-:W2:Y:S04]  /*517b0*/  @P5 LDG.E.U16 R27, desc[UR6][R14.64] ;  /* 0x000000060e1b5981 */ /* 0x000ea8000c1e1500 */
[----:B0-----:R-:W3:Y:S04]  /*517c0*/  LDL R26, [R1+0x28e8] ;  /* 0x0028e800011a7983 */ /* 0x001ee80000100800 */
[----:B------:R0:W-:Y:S04]  /*517d0*/  @P4 STL [R1+0x2908], R32 ;  /* 0x0029082001004387 */ /* 0x0001e80000100800 */
[----:B0-----:R-:W3:Y:S04]  /*517e0*/  LDL R32, [R1+0x28e4] ;  /* 0x0028e40001207983 */ /* 0x001ee80000100800 */
[----:B------:R-:W-:Y:S04]  /*517f0*/  @P4 STL [R1+0x2904], R25 ;  /* 0x0029041901004387 */ /* 0x000fe80000100800 */
[----:B------:R0:W-:Y:S04]  /*51800*/  @P4 STL [R1+0x2910], R24 ;  /* 0x0029101801004387 */ /* 0x0001e80000100800 */
[----:B------:R-:W3:Y:S04]  /*51810*/  LDL.LU R4, [R1+0xa28] ;  /* 0x000a280001047983 */ /* 0x000ee80000300800 */
[----:B------:R-:W4:Y:S04]  /*51820*/  LDL.LU R3, [R1+0xa40] ;  /* 0x000a400001037983 */ /* 0x000f280000300800 */
[----:B------:R-:W-:Y:S04]  /*51830*/  STL.64 [R1+0x1438], R8 ;  /* 0x0014380801007387 */ /* 0x000fe80000100a00 */
[----:B------:R-:W-:Y:S04]  /*51840*/  STL.64 [R1+0x1440], R10 ;  /* 0x0014400a01007387 */ /* 0x000fe80000100a00 */
[----:B------:R-:W4:Y:S04]  /*51850*/  LDL.LU R2, [R1+0xa2c] ;  /* 0x000a2c0001027983 */ /* 0x000f280000300800 */
[----:B------:R-:W4:Y:S04]  /*51860*/  LDL.LU R0, [R1+0xa44] ;  /* 0x000a440001007983 */ /* 0x000f280000300800 */
[----:B------:R-:W-:Y:S04]  /*51870*/  STL.64 [R1+0x1450], R14 ;  /* 0x0014500e01007387 */ /* 0x000fe80000100a00 */
[----:B0-----:R-:W4:Y:S04]  /*51880*/  LDL R24, [R1+0x28e0] ;  /* 0x0028e00001187983 */ /* 0x001f280000100800 */
[----:B------:R-:W-:Y:S04]  /*51890*/  STL.64 [R1+0x1448], R12 ;  /* 0x0014480c01007387 */ /* 0x000fe80000100a00 */
        /* <DEDUP_REMOVED lines=8> */
[----:B------:R0:W-:Y:S01]  /*51920*/  @P5 STL [R1+0x28f4], R33 ;  /* 0x0028f42101005387 */ /* 0x0001e20000100800 */
[----:B---3--:R-:W-:Y:S02]  /*51930*/  IMAD.MOV.U32 R5, RZ, RZ, R4 ;  /* 0x000000ffff057224 */ /* 0x008fe400078e0004 */
[----:B----4-:R-:W-:Y:S01]  /*51940*/  IMAD.MOV.U32 R4, RZ, RZ, R3 ;  /* 0x000000ffff047224 */ /* 0x010fe200078e0003 */
[----:B0-----:R-:W3:Y:S04]  /*51950*/  LDL R33, [R1+0x28d4] ;  /* 0x0028d40001217983 */ /* 0x001ee80000100800 */
[----:B------:R-:W-:Y:S01]  /*51960*/  @P5 STL [R1+0x28f8], R20 ;  /* 0x0028f81401005387 */ /* 0x000fe20000100800 */
[----:B------:R-:W-:Y:S02]  /*51970*/  IMAD.MOV.U32 R14, RZ, RZ, R0 ;  /* 0x000000ffff0e7224 */ /* 0x000fe400078e0000 */
[----:B------:R-:W-:Y:S01]  /*51980*/  IMAD.MOV.U32 R15, RZ, RZ, R2 ;  /* 0x000000ffff0f7224 */ /* 0x000fe200078e0002 */
[----:B------:R-:W-:Y:S04]  /*51990*/  @P5 STL [R1+0x28fc], R21 ;  /* 0x0028fc1501005387 */ /* 0x000fe80000100800 */
        /* <DEDUP_REMOVED lines=694> */
[----:B0-----:R-:W-:-:S02]  /*54500*/  IMAD.MOV.U32 R27, RZ, RZ, R5 ;  /* 0x000000ffff1b7224 */ /* 0x001fc400078e0005 */
[----:B----4-:R-:W-:-:S05]  /*54510*/  IMAD.MOV.U32 R26, RZ, RZ, R4 ;  /* 0x000000ffff1a7224 */ /* 0x010fca00078e0004 */
        /* <DEDUP_REMOVED lines=117> */
[----:B------:R-:W-:Y:S01]  /*54c70*/  MOV R17, R16 ;  /* 0x0000001000117202 */ /* 0x000fe20000000f00 */
[----:B------:R-:W-:-:S02]  /*54c80*/  IMAD.MOV.U32 R16, RZ, RZ, R11 ;  /* 0x000000ffff107224 */ /* 0x000fc400078e000b */
        /* <DEDUP_REMOVED lines=96> */
[----:B------:R-:W2:Y:S04]  /*55290*/  LDL.LU R2, [R1+0xe3c] ;  /* 0x000e3c0001027983 */ /* 0x000ea80000300800 */
[----:B------:R-:W2:Y:S04]  /*552a0*/  @P4 LDG.E.U16 R24, desc[UR6][R16.64] ;  /* 0x0000000610184981 */ /* 0x000ea8000c1e1500 */
[----:B------:R-:W-:Y:S04]  /*552b0*/  STL.64 [R1+0x1038], R12 ;  /* 0x0010380c01007387 */ /* 0x000fe80000100a00 */
[----:B------:R-:W2:Y:S04]  /*552c0*/  @P4 LDG.E.U16 R22, desc[UR6][R18.64] ;  /* 0x0000000612164981 */ /* 0x000ea8000c1e1500 */
        /* <DEDUP_REMOVED lines=12> */
[----:B------:R-:W2:Y:S04]  /*55390*/  @P5 LDG.E.U16 R0, desc[UR6][R2.64] ;  /* 0x0000000602005981 */ /* 0x000ea8000c1e1500 */
[----:B------:R-:W-:Y:S04]  /*553a0*/  @P4 STL [R1+0x2700], R22 ;  /* 0x0027001601004387 */ /* 0x000fe80000100800 */
[----:B-1----:R-:W3:Y:S04]  /*553b0*/  LDL R21, [R1+0x26dc] ;  /* 0x0026dc0001157983 */ /* 0x002ee80000100800 */
[----:B------:R-:W4:Y:S04]  /*553c0*/  LDL R20, [R1+0x26d8] ;  /* 0x0026d80001147983 */ /* 0x000f280000100800 */
[----:B------:R-:W-:Y:S04]  /*553d0*/  STL.64 [R1+0x1018], R4 ;  /* 0x0010180401007387 */ /* 0x000fe80000100a00 */
[----:B------:R-:W-:Y:S04]  /*553e0*/  STL.64 [R1+0x1020], R8 ;  /* 0x0010200801007387 */ /* 0x000fe80000100a00 */
[----:B------:R-:W2:Y:S04]  /*553f0*/  @P5 LDG.E.U16 R27, desc[UR6][R10.64] ;  /* 0x000000060a1b5981 */ /* 0x000ea8000c1e1500 */
[----:B------:R-:W3:Y:S04]  /*55400*/  LDL R23, [R1+0x26d4] ;  /* 0x0026d40001177983 */ /* 0x000ee80000100800 */
[----:B------:R-:W-:Y:S04]  /*55410*/  STL.64 [R1+0x1030], R10 ;  /* 0x0010300a01007387 */ /* 0x000fe80000100a00 */
[----:B------:R0:W-:Y:S04]  /*55420*/  STL.64 [R1+0x1028], R2 ;  /* 0x0010280201007387 */ /* 0x0001e80000100a00 */
[----:B------:R-:W3:Y:S04]  /*55430*/  @P5 LDG.E.U16 R33, desc[UR6][R4.64] ;  /* 0x0000000604215981 */ /* 0x000ee8000c1e1500 */
[----:B0-----:R-:W3:Y:S04]  /*55440*/  LDL.LU R3, [R1+0xe48] ;  /* 0x000e480001037983 */ /* 0x001ee80000300800 */
[----:B------:R-:W3:Y:S04]  /*55450*/  LDL.LU R2, [R1+0xe60] ;  /* 0x000e600001027983 */ /* 0x000ee80000300800 */
        /* <DEDUP_REMOVED lines=9> */
[----:B------:R-:W4:Y:S01]  /*554f0*/  LDL R26, [R1+0x26c4] ;  /* 0x0026c400011a7983 */ /* 0x000f220000100800 */
[----:B------:R-:W-:-:S03]  /*55500*/  ISETP.GT.AND P2, PT, R6, 0x7d, PT ;  /* 0x0000007d0600780c */ /* 0x000fc60003f44270 */
[----:B--2---:R0:W-:Y:S04]  /*55510*/  @P5 STL [R1+0x26f0], R27 ;  /* 0x0026f01b01005387 */ /* 0x0041e80000100800 */
[----:B0-----:R-:W2:Y:S04]  /*55520*/  LDL R27, [R1+0x26c0] ;  /* 0x0026c000011b7983 */ /* 0x001ea80000100800 */
[----:B------:R0:W-:Y:S04]  /*55530*/  @P5 STL [R1+0x26ec], R0 ;  /* 0x0026ec0001005387 */ /* 0x0001e80000100800 */
[----:B---3--:R-:W3:Y:S04]  /*55540*/  @P2 LDG.E.U16 R23, desc[UR6][R2.64] ;  /* 0x0000000602172981 */ /* 0x008ee8000c1e1500 */
[----:B----4-:R-:W4:Y:S04]  /*55550*/  @P2 LDG.E.U16 R20, desc[UR6][R8.64] ;  /* 0x0000000608142981 */ /* 0x010f28000c1e1500 */
[----:B------:R-:W2:Y:S04]  /*55560*/  @P2 LDG.E.U16 R21, desc[UR6][R10.64] ;  /* 0x000000060a152981 */ /* 0x000ea8000c1e1500 */
[----:B0-----:R-:W2:Y:S04]  /*55570*/  LDL R0, [R1+0x26bc] ;  /* 0x0026bc0001007983 */ /* 0x001ea80000100800 */
[----:B------:R0:W-:Y:S04]  /*55580*/  @P5 STL [R1+0x26e8], R32 ;  /* 0x0026e82001005387 */ /* 0x0001e80000100800 */
[----:B------:R-:W2:Y:S04]  /*55590*/  @P2 LDG.E.U16 R93, desc[UR6][R12.64] ;  /* 0x000000060c5d2981 */ /* 0x000ea8000c1e1500 */
[----:B0-----:R-:W2:Y:S04]  /*555a0*/  LDL R32, [R1+0x26b8] ;  /* 0x0026b80001207983 */ /* 0x001ea80000100800 */
[----:B------:R0:W-:Y:S04]  /*555b0*/  @P5 STL [R1+0x26e4], R33 ;  /* 0x0026e42101005387 */ /* 0x0001e80000100800 */
[----:B------:R-:W2:Y:S04]  /*555c0*/  LDL.LU R5, [R1+0xe68] ;  /* 0x000e680001057983 */ /* 0x000ea80000300800 */
        /* <DEDUP_REMOVED lines=17> */
[----:B--2---:R-:W-:Y:S04]  /*556e0*/  @P2 STL [R1+0x26dc], R21 ;  /* 0x0026dc1501002387 */ /* 0x004fe80000100800 */
[----:B------:R-:W-:Y:S01]  /*556f0*/  @P2 STL [R1+0x26e0], R93 ;  /* 0x0026e05d01002387 */ /* 0x000fe20000100800 */
[----:B-1----:R-:W-:-:S02]  /*55700*/  IMAD.MOV.U32 R13, RZ, RZ, R5 ;  /* 0x000000ffff0d7224 */ /* 0x002fc400078e0005 */
[----:B------:R-:W-:Y:S01]  /*55710*/  IMAD.MOV.U32 R12, RZ, RZ, R4 ;  /* 0x000000ffff0c7224 */ /* 0x000fe200078e0004 */
        /* <DEDUP_REMOVED lines=20> */
[----:B------:R1:W-:Y:S04]  /*55860*/  @P4 STL [R1+0x26c8], R25 ;  /* 0x0026c81901004387 */ /* 0x0003e80000100800 */
[----:B------:R0:W-:Y:S04]  /*55870*/  @P4 STL [R1+0x26cc], R24 ;  /* 0x0026cc1801004387 */ /* 0x0001e80000100800 */
[----:B------:R-:W-:Y:S04]  /*55880*/  @P4 STL [R1+0x26d0], R22 ;  /* 0x0026d01601004387 */ /* 0x000fe80000100800 */
[----:B0-----:R-:W2:Y:S04]  /*55890*/  LDL R26, [R1+0x26a8] ;  /* 0x0026a800011a7983 */ /* 0x001ea80000100800 */
[----:B-1----:R-:W2:Y:S04]  /*558a0*/  LDL R25, [R1+0x26ac] ;  /* 0x0026ac0001197983 */ /* 0x002ea80000100800 */
[----:B------:R-:W2:Y:S04]  /*558b0*/  LDL R24, [R1+0x26b0] ;  /* 0x0026b00001187983 */ /* 0x000ea80000100800 */
[----:B------:R0:W-:Y:S04]  /*558c0*/  STL.64 [R1+0xfb8], R2 ;  /* 0x000fb80201007387 */ /* 0x0001e80000100a00 */
        /* <DEDUP_REMOVED lines=21> */
[----:B---3--:R0:W-:Y:S04]  /*55a20*/  @P5 STL [R1+0x26bc], R0 ;  /* 0x0026bc0001005387 */ /* 0x0081e80000100800 */
[----:B0-----:R-:W3:Y:S04]  /*55a30*/  LDL R0, [R1+0x26a0] ;  /* 0x0026a00001007983 */ /* 0x001ee80000100800 */
[----:B----4-:R0:W-:Y:S04]  /*55a40*/  @P5 STL [R1+0x26c0], R27 ;  /* 0x0026c01b01005387 */ /* 0x0101e80000100800 */
[----:B0-----:R-:W4:Y:S04]  /*55a50*/  LDL R27, [R1+0x269c] ;  /* 0x00269c00011b7983 */ /* 0x001f280000100800 */
[----:B--2---:R-:W2:Y:S04]  /*55a60*/  @P2 LDG.E.U16 R23, desc[UR6][R12.64] ;  /* 0x000000060c172981 */ /* 0x004ea8000c1e1500 */
[----:B------:R-:W2:Y:S04]  /*55a70*/  @P2 LDG.E.U16 R26, desc[UR6][R14.64] ;  /* 0x000000060e1a2981 */ /* 0x000ea8000c1e1500 */
[----:B------:R-:W2:Y:S04]  /*55a80*/  @P2 LDG.E.U16 R25, desc[UR6][R16.64] ;  /* 0x0000000610192981 */ /* 0x000ea8000c1e1500 */
[----:B------:R0:W2:Y:S04]  /*55a90*/  @P2 LDG.E.U16 R24, desc[UR6][R18.64] ;  /* 0x0000000612182981 */ /* 0x0000a8000c1e1500 */
[----:B------:R1:W-:Y:S04]  /*55aa0*/  @P5 STL [R1+0x26b8], R32 ;  /* 0x0026b82001005387 */ /* 0x0003e80000100800 */
[----:B-1----:R-:W2:Y:S04]  /*55ab0*/  LDL R32, [R1+0x2698] ;  /* 0x0026980001207983 */ /* 0x002ea80000100800 */
[----:B------:R1:W-:Y:S04]  /*55ac0*/  @P5 STL [R1+0x26b4], R33 ;  /* 0x0026b42101005387 */ /* 0x0003e80000100800 */
[----:B-1----:R-:W2:Y:S01]  /*55ad0*/  LDL R33, [R1+0x2694] ;  /* 0x0026940001217983 */ /* 0x002ea20000100800 */
[----:B------:R-:W-:-:S03]  /*55ae0*/  ISETP.GT.AND P4, PT, R6, 0x81, PT ;  /* 0x000000810600780c */ /* 0x000fc60003f84270 */
[----:B------:R-:W-:Y:S04]  /*55af0*/  STL.64 [R1+0xf98], R12 ;  /* 0x000f980c01007387 */ /* 0x000fe80000100a00 */
[----:B------:R-:W-:Y:S04]  /*55b00*/  STL.64 [R1+0xfa0], R14 ;  /* 0x000fa00e01007387 */ /* 0x000fe80000100a00 */
[----:B------:R-:W-:Y:S04]  /*55b10*/  STL.64 [R1+0xfa8], R16 ;  /* 0x000fa81001007387 */ /* 0x000fe80000100a00 */
[----:B------:R0:W-:Y:S04]  /*55b20*/  STL.64 [R1+0xfb0], R18 ;  /* 0x000fb01201007387 */ /* 0x0001e80000100a00 */
[----:B------:R-:W2:Y:S01]  /*55b30*/  LDL R22, [R1+0x2690] ;  /* 0x0026900001167983 */ /* 0x000ea20000100800 */
[----:B0-----:R-:W-:-:S02]  /*55b40*/  IMAD.MOV.U32 R18, RZ, RZ, R8 ;  /* 0x000000ffff127224 */ /* 0x001fc400078e0008 */
[----:B------:R-:W-:Y:S02]  /*55b50*/  IMAD.MOV.U32 R19, RZ, RZ, R9 ;  /* 0x000000ffff137224 */ /* 0x000fe400078e0009 */
[----:B------:R-:W-:Y:S02]  /*55b60*/  IMAD.MOV.U32 R16, RZ, RZ, R10 ;  /* 0x000000ffff107224 */ /* 0x000fe400078e000a */
[----:B------:R-:W-:Y:S01]  /*55b70*/  IMAD.MOV.U32 R17, RZ, RZ, R11 ;  /* 0x000000ffff117224 */ /* 0x000fe200078e000b */
[----:B---3--:R-:W3:Y:S04]  /*55b80*/  @P4 LDG.E.U16 R0, desc[UR6][R18.64] ;  /* 0x0000000612004981 */ /* 0x008ee8000c1e1500 */
[----:B----4-:R-:W4:Y:S04]  /*55b90*/  @P4 LDG.E.U16 R27, desc[UR6][R16.64] ;  /* 0x00000006101b4981 */ /* 0x010f28000c1e1500 */
[----:B--2---:R0:W-:Y:S04]  /*55ba0*/  @P2 STL [R1+0x26b0], R24 ;  /* 0x0026b01801002387 */ /* 0x0041e80000100800 */
[----:B0-----:R-:W2:Y:S04]  /*55bb0*/  LDL R24, [R1+0x268c] ;  /* 0x00268c0001187983 */ /* 0x001ea80000100800 */
[----:B------:R0:W-:Y:S04]  /*55bc0*/  @P2 STL [R1+0x26ac], R25 ;  /* 0x0026ac1901002387 */ /* 0x0001e80000100800 */
[----:B------:R-:W2:Y:S04]  /*55bd0*/  @P4 LDG.E.U16 R32, desc[UR6][R4.64] ;  /* 0x0000000604204981 */ /* 0x000ea8000c1e1500 */
[----:B0-----:R-:W2:Y:S04]  /*55be0*/  LDL R25, [R1+0x2688] ;  /* 0x0026880001197983 */ /* 0x001ea80000100800 */
[----:B------:R0:W-:Y:S04]  /*55bf0*/  @P2 STL [R1+0x26a8], R26 ;  /* 0x0026a81a01002387 */ /* 0x0001e80000100800 */
[----:B------:R-:W2:Y:S04]  /*55c00*/  @P4 LDG.E.U16 R33, desc[UR6][R2.64] ;  /* 0x0000000602214981 */ /* 0x000ea8000c1e1500 */
[----:B0-----:R-:W2:Y:S04]  /*55c10*/  LDL R26, [R1+0x2684] ;  /* 0x00268400011a7983 */ /* 0x001ea80000100800 */
[----:B------:R-:W-:Y:S04]  /*55c20*/  @P2 STL [R1+0x26a4], R23 ;  /* 0x0026a41701002387 */ /* 0x000fe80000100800 */
[----:B------:R-:W-:Y:S04]  /*55c30*/  STL.64 [R1+0xf78], R2 ;  /* 0x000f780201007387 */ /* 0x000fe80000100a00 */
[----:B------:R-:W-:Y:S04]  /*55c40*/  STL.64 [R1+0xf80], R4 ;  /* 0x000f800401007387 */ /* 0x000fe80000100a00 */
[----:B------:R-:W-:Y:S04]  /*55c50*/  STL.64 [R1+0xf88], R16 ;  /* 0x000f881001007387 */ /* 0x000fe80000100a00 */
[----:B------:R-:W-:Y:S04]  /*55c60*/  STL.64 [R1+0xf90], R18 ;  /* 0x000f901201007387 */ /* 0x000fe80000100a00 */
        /* <DEDUP_REMOVED lines=9> */
[----:B---3--:R0:W-:Y:S04]  /*55d00*/  @P4 STL [R1+0x26a0], R0 ;  /* 0x0026a00001004387 */ /* 0x0081e80000100800 */
[----:B0-----:R-:W3:Y:S04]  /*55d10*/  LDL R0, [R1+0x2680] ;  /* 0x0026800001007983 */ /* 0x001ee80000100800 */
[----:B------:R-:W3:Y:S04]  /*55d20*/  LDL.LU R5, [R1+0xf08] ;  /* 0x000f080001057983 */ /* 0x000ee80000300800 */
[----:B------:R-:W3:Y:S04]  /*55d30*/  LDL.LU R4, [R1+0xf20] ;  /* 0x000f200001047983 */ /* 0x000ee80000300800 */
[----:B------:R-:W3:Y:S04]  /*55d40*/  LDL.LU R3, [R1+0xf0c] ;  /* 0x000f0c0001037983 */ /* 0x000ee80000300800 */
[----:B------:R-:W3:Y:S04]  /*55d50*/  LDL.LU R2, [R1+0xf24] ;  /* 0x000f240001027983 */ /* 0x000ee80000300800 */
[----:B----4-:R0:W-:Y:S04]  /*55d60*/  @P4 STL [R1+0x269c], R27 ;  /* 0x00269c1b01004387 */ /* 0x0101e80000100800 */
[----:B0-----:R-:W4:Y:S04]  /*55d70*/  LDL R27, [R1+0x267c] ;  /* 0x00267c00011b7983 */ /* 0x001f280000100800 */
[----:B--2---:R0:W-:Y:S04]  /*55d80*/  @P4 STL [R1+0x2698], R32 ;  /* 0x0026982001004387 */ /* 0x0041e80000100800 */
[----:B0-----:R-:W2:Y:S04]  /*55d90*/  LDL R32, [R1+0x2678] ;  /* 0x0026780001207983 */ /* 0x001ea80000100800 */
[----:B------:R0:W-:Y:S04]  /*55da0*/  @P4 STL [R1+0x2694], R33 ;  /* 0x0026942101004387 */ /* 0x0001e80000100800 */
[----:B0-----:R-:W4:Y:S04]  /*55db0*/  LDL R33, [R1+0x2674] ;  /* 0x0026740001217983 */ /* 0x001f280000100800 */
[----:B------:R-:W-:Y:S04]  /*55dc0*/  STL.64 [R1+0xf58], R8 ;  /* 0x000f580801007387 */ /* 0x000fe80000100a00 */
[----:B------:R-:W-:Y:S04]  /*55dd0*/  STL.64 [R1+0xf60], R10 ;  /* 0x000f600a01007387 */ /* 0x000fe80000100a00 */
[----:B------:R3:W4:Y:S04]  /*55de0*/  @P5 LDG.E.U16 R26, desc[UR6][R8.64] ;  /* 0x00000006081a5981 */ /* 0x000728000c1e1500 */
[----:B------:R-:W-:Y:S04]  /*55df0*/  STL.64 [R1+0xf68], R12 ;  /* 0x000f680c01007387 */ /* 0x000fe80000100a00 */
[----:B------:R0:W-:Y:S04]  /*55e00*/  STL.64 [R1+0xf70], R14 ;  /* 0x000f700e01007387 */ /* 0x0001e80000100a00 */
[----:B------:R-:W4:Y:S04]  /*55e10*/  @P5 LDG.E.U16 R22, desc[UR6][R14.64] ;  /* 0x000000060e165981 */ /* 0x000f28000c1e1500 */
[----:B------:R-:W4:Y:S01]  /*55e20*/  @P5 LDG.E.U16 R24, desc[UR6][R12.64] ;  /* 0x000000060c185981 */ /* 0x000f22000c1e1500 */
[----:B------:R-:W-:-:S03]  /*55e30*/  ISETP.GT.AND P2, PT, R6, 0x83, PT ;  /* 0x000000830600780c */ /* 0x000fc60003f44270 */
[----:B------:R1:W4:Y:S04]  /*55e40*/  @P5 LDG.E.U16 R25, desc[UR6][R10.64] ;  /* 0x000000060a195981 */ /* 0x000328000c1e1500 */
[----:B0-----:R-:W4:Y:S04]  /*55e50*/  LDL.LU R15, [R1+0xf10] ;  /* 0x000f1000010f7983 */ /* 0x001f280000300800 */
[----:B------:R-:W4:Y:S04]  /*55e60*/  LDL.LU R14, [R1+0xf18] ;  /* 0x000f1800010e7983 */ /* 0x000f280000300800 */
[----:B------:R-:W4:Y:S04]  /*55e70*/  LDL.LU R13, [R1+0xf14] ;  /* 0x000f1400010d7983 */ /* 0x000f280000300800 */
[----:B------:R-:W4:Y:S01]  /*55e80*/  LDL.LU R12, [R1+0xf1c] ;  /* 0x000f1c00010c7983 */ /* 0x000f220000300800 */
[----:B---3--:R-:W-:-:S02]  /*55e90*/  IMAD.MOV.U32 R9, RZ, RZ, R5 ;  /* 0x000000ffff097224 */ /* 0x008fc400078e0005 */
[----:B-1----:R-:W-:Y:S02]  /*55ea0*/  IMAD.MOV.U32 R11, RZ, RZ, R3 ;  /* 0x000000ffff0b7224 */ /* 0x002fe400078e0003 */
[----:B------:R-:W-:Y:S02]  /*55eb0*/  IMAD.MOV.U32 R10, RZ, RZ, R2 ;  /* 0x000000ffff0a7224 */ /* 0x000fe400078e0002 */
[----:B------:R-:W-:-:S03]  /*55ec0*/  IMAD.MOV.U32 R8, RZ, RZ, R4 ;  /* 0x000000ffff087224 */ /* 0x000fc600078e0004 */
[----:B--2---:R-:W2:Y:S04]  /*55ed0*/  @P2 LDG.E.U16 R32, desc[UR6][R10.64] ;  /* 0x000000060a202981 */ /* 0x004ea8000c1e1500 */
[----:B----4-:R-:W3:Y:S04]  /*55ee0*/  @P2 LDG.E.U16 R33, desc[UR6][R8.64] ;  /* 0x0000000608212981 */ /* 0x010ee8000c1e1500 */
[----:B------:R-:W4:Y:S04]  /*55ef0*/  @P2 LDG.E.U16 R27, desc[UR6][R14.64] ;  /* 0x000000060e1b2981 */ /* 0x000f28000c1e1500 */
[----:B------:R-:W2:Y:S04]  /*55f00*/  @P2 LDG.E.U16 R0, desc[UR6][R12.64] ;  /* 0x000000060c002981 */ /* 0x000ea8000c1e1500 */
[----:B------:R-:W-:Y:S04]  /*55f10*/  @P5 STL [R1+0x2684], R26 ;  /* 0x0026841a01005387 */ /* 0x000fe80000100800 */
[----:B------:R-:W-:Y:S04]  /*55f20*/  @P5 STL [R1+0x2688], R25 ;  /* 0x0026881901005387 */ /* 0x000fe80000100800 */
[----:B------:R-:W-:Y:S04]  /*55f30*/  @P5 STL [R1+0x268c], R24 ;  /* 0x00268c1801005387 */ /* 0x000fe80000100800 */
[----:B------:R-:W-:Y:S04]  /*55f40*/  @P5 STL [R1+0x2690], R22 ;  /* 0x0026901601005387 */ /* 0x000fe80000100800 */
[----:B------:R-:W3:Y:S04]  /*55f50*/  LDL.LU R5, [R1+0xf28] ;  /* 0x000f280001057983 */ /* 0x000ee80000300800 */
[----:B------:R-:W3:Y:S04]  /*55f60*/  LDL.LU R4, [R1+0x1ad4] ;  /* 0x001ad40001047983 */ /* 0x000ee80000300800 */
[----:B------:R-:W-:Y:S04]  /*55f70*/  STL.64 [R1+0xf38], R8 ;  /* 0x000f380801007387 */ /* 0x000fe80000100a00 */
[----:B------:R-:W-:Y:S04]  /*55f80*/  STL.64 [R1+0xf40], R10 ;  /* 0x000f400a01007387 */ /* 0x000fe80000100a00 */
[----:B------:R-:W3:Y:S04]  /*55f90*/  LDL.LU R3, [R1+0x1ad0] ;  /* 0x001ad00001037983 */ /* 0x000ee80000300800 */
[----:B------:R-:W3:Y:S04]  /*55fa0*/  LDL.LU R2, [R1+0x1fb8] ;  /* 0x001fb80001027983 */ /* 0x000ee80000300800 */
[----:B------:R-:W3:Y:S04]  /*55fb0*/  LDL R93, [R1+0x2670] ;  /* 0x00267000015d7983 */ /* 0x000ee80000100800 */
[----:B------:R-:W3:Y:S04]  /*55fc0*/  LDL R21, [R1+0x266c] ;  /* 0x00266c0001157983 */ /* 0x000ee80000100800 */
[----:B------:R-:W3:Y:S04]  /*55fd0*/  LDL R20, [R1+0x2668] ;  /* 0x0026680001147983 */ /* 0x000ee80000100800 */
[----:B------:R-:W3:Y:S04]  /*55fe0*/  LDL R23, [R1+0x2664] ;  /* 0x0026640001177983 */ /* 0x000ee80000100800 */
[----:B------:R0:W-:Y:S04]  /*55ff0*/  STL.64 [R1+0xf50], R12 ;  /* 0x000f500c01007387 */ /* 0x0001e80000100a00 */
[----:B0-----:R-:W3:Y:S04]  /*56000*/  LDL.LU R12, [R1+0xf2c] ;  /* 0x000f2c00010c7983 */ /* 0x001ee80000300800 */
[----:B------:R-:W-:Y:S04]  /*56010*/  STL.64 [R1+0xf48], R14 ;  /* 0x000f480e01007387 */ /* 0x000fe80000100a00 */
[----:B--2---:R0:W-:Y:S04]  /*56020*/  @P2 STL [R1+0x2680], R0 ;  /* 0x0026800001002387 */ /* 0x0041e80000100800 */
[----:B0-----:R-:W2:Y:S04]  /*56030*/  LDL.LU R0, [R1+0x1fbc] ;  /* 0x001fbc0001007983 */ /* 0x001ea80000300800 */
[----:B------:R-:W2:Y:S04]  /*56040*/  LDL R22, [R1+0x2660] ;  /* 0x0026600001167983 */ /* 0x000ea80000100800 */
[----:B------:R-:W2:Y:S04]  /*56050*/  LDL R24, [R1+0x265c] ;  /* 0x00265c0001187983 */ /* 0x000ea80000100800 */
[----:B----4-:R0:W-:Y:S04]  /*56060*/  @P2 STL [R1+0x267c], R27 ;  /* 0x00267c1b01002387 */ /* 0x0101e80000100800 */
[----:B0-----:R-:W4:Y:S04]  /*56070*/  LDL R27, [R1+0x2658] ;  /* 0x00265800011b7983 */ /* 0x001f280000100800 */
[----:B------:R0:W-:Y:S04]  /*56080*/  @P2 STL [R1+0x2678], R32 ;  /* 0x0026782001002387 */ /* 0x0001e80000100800 */
[----:B0-----:R-:W4:Y:S04]  /*56090*/  LDL R32, [R1+0x2654] ;  /* 0x0026540001207983 */ /* 0x001f280000100800 */
[----:B---3--:R0:W-:Y:S04]  /*560a0*/  @P2 STL [R1+0x2674], R33 ;  /* 0x0026742101002387 */ /* 0x0081e80000100800 */
[----:B------:R-:W3:Y:S04]  /*560b0*/  LDL.LU R19, [R1+0xf30] ;  /* 0x000f300001137983 */ /* 0x000ee80000300800 */
[----:B------:R-:W3:Y:S01]  /*560c0*/  LDL.LU R18, [R1+0x1fc0] ;  /* 0x001fc00001127983 */ /* 0x000ee20000300800 */
[----:B------:R-:W-:Y:S01]  /*560d0*/  ISETP.GT.AND P4, PT, R6, 0x84, PT ;  /* 0x000000840600780c */ /* 0x000fe20003f84270 */
[----:B------:R-:W-:-:S02]  /*560e0*/  IMAD.MOV.U32 R8, RZ, RZ, R4 ;  /* 0x000000ffff087224 */ /* 0x000fc400078e0004 */
[----:B------:R-:W-:Y:S02]  /*560f0*/  IMAD.MOV.U32 R9, RZ, RZ, R5 ;  /* 0x000000ffff097224 */ /* 0x000fe400078e0005 */
[----:B------:R-:W-:Y:S02]  /*56100*/  IMAD.MOV.U32 R10, RZ, RZ, R2 ;  /* 0x000000ffff0a7224 */ /* 0x000fe400078e0002 */
[----:B------:R-:W-:Y:S01]  /*56110*/  IMAD.MOV.U32 R11, RZ, RZ, R3 ;  /* 0x000000ffff0b7224 */ /* 0x000fe200078e0003 */
[----:B------:R-:W4:Y:S01]  /*56120*/  LDL.LU R5, [R1+0x1fc8] ;  /* 0x001fc80001057983 */ /* 0x000f220000300800 */
[----:B------:R-:W-:-:S03]  /*56130*/  IMAD.MOV.U32 R17, RZ, RZ, R12 ;  /* 0x000000ffff117224 */ /* 0x000fc600078e000c */
[----:B------:R-:W4:Y:S04]  /*56140*/  LDL.LU R4, [R1+0x1fe4] ;  /* 0x001fe40001047983 */ /* 0x000f280000300800 */
[----:B------:R4:W-:Y:S04]  /*56150*/  STL.64 [R1+0xf18], R8 ;  /* 0x000f180801007387 */ /* 0x0009e80000100a00 */
[----:B------:R1:W-:Y:S04]  /*56160*/  STL.64 [R1+0xf20], R10 ;  /* 0x000f200a01007387 */ /* 0x0003e80000100a00 */
[----:B------:R-:W1:Y:S04]  /*56170*/  LDL.LU R3, [R1+0x1fcc] ;  /* 0x001fcc0001037983 */ /* 0x000e680000300800 */
[----:B------:R-:W4:Y:S04]  /*56180*/  LDL.LU R2, [R1+0x1fd8] ;  /* 0x001fd80001027983 */ /* 0x000f280000300800 */
[----:B------:R-:W4:Y:S04]  /*56190*/  LDL.LU R13, [R1+0x1fd0] ;  /* 0x001fd000010d7983 */ /* 0x000f280000300800 */
[----:B------:R4:W4:Y:S04]  /*561a0*/  @P4 LDG.E.U16 R23, desc[UR6][R8.64] ;  /* 0x0000000608174981 */ /* 0x000928000c1e1500 */
[----:B------:R1:W4:Y:S04]  /*561b0*/  @P4 LDG.E.U16 R20, desc[UR6][R10.64] ;  /* 0x000000060a144981 */ /* 0x000328000c1e1500 */
[----:B------:R-:W4:Y:S04]  /*561c0*/  LDL.LU R12, [R1+0x1fdc] ;  /* 0x001fdc00010c7983 */ /* 0x000f280000300800 */
[----:B------:R-:W4:Y:S01]  /*561d0*/  LDL.LU R15, [R1+0x1fd4] ;  /* 0x001fd400010f7983 */ /* 0x000f220000300800 */
[----:B--2---:R-:W-:-:S05]  /*561e0*/  IMAD.MOV.U32 R16, RZ, RZ, R0 ;  /* 0x000000ffff107224 */ /* 0x004fca00078e0000 */
[----:B------:R-:W2:Y:S04]  /*561f0*/  @P4 LDG.E.U16 R21, desc[UR6][R16.64] ;  /* 0x0000000610154981 */ /* 0x000ea8000c1e1500 */
[----:B------:R-:W-:Y:S04]  /*56200*/  STL.64 [R1+0xf28], R16 ;  /* 0x000f281001007387 */ /* 0x000fe80000100a00 */
[----:B------:R-:W2:Y:S01]  /*56210*/  LDL.LU R14, [R1+0x1fe0] ;  /* 0x001fe000010e7983 */ /* 0x000ea20000300800 */
[----:B------:R-:W-:-:S03]  /*56220*/  ISETP.GT.AND P5, PT, R6, 0x85, PT ;  /* 0x000000850600780c */ /* 0x000fc60003fa4270 */
[----:B------:R-:W2:Y:S04]  /*56230*/  LDL R25, [R1+0x2650] ;  /* 0x0026500001197983 */ /* 0x000ea80000100800 */
[----:B------:R-:W2:Y:S04]  /*56240*/  LDL R26, [R1+0x264c] ;  /* 0x00264c00011a7983 */ /* 0x000ea80000100800 */
[----:B------:R-:W2:Y:S04]  /*56250*/  LDL R0, [R1+0x2648] ;  /* 0x0026480001007983 */ /* 0x000ea80000100800 */
[----:B0-----:R-:W2:Y:S04]  /*56260*/  LDL R33, [R1+0x2644] ;  /* 0x0026440001217983 */ /* 0x001ea80000100800 */
[----:B---3--:R-:W3:Y:S04]  /*56270*/  @P4 LDG.E.U16 R93, desc[UR6][R18.64] ;  /* 0x00000006125d4981 */ /* 0x008ee8000c1e1500 */
[----:B------:R-:W-:Y:S01]  /*56280*/  STL.64 [R1+0xf30], R18 ;  /* 0x000f301201007387 */ /* 0x000fe20000100a00 */
[----:B----4-:R-:W-:-:S02]  /*56290*/  IMAD.MOV.U32 R9, RZ, RZ, R5 ;  /* 0x000000ffff097224 */ /* 0x010fc400078e0005 */
[----:B------:R-:W-:Y:S02]  /*562a0*/  IMAD.MOV.U32 R8, RZ, RZ, R4 ;  /* 0x000000ffff087224 */ /* 0x000fe400078e0004 */
[----:B-1----:R-:W-:Y:S02]  /*562b0*/  IMAD.MOV.U32 R11, RZ, RZ, R3 ;  /* 0x000000ffff0b7224 */ /* 0x002fe400078e0003 */
[----:B------:R-:W-:Y:S01]  /*562c0*/  IMAD.MOV.U32 R10, RZ, RZ, R2 ;  /* 0x000000ffff0a7224 */ /* 0x000fe200078e0002 */
[----:B------:R-:W4:Y:S04]  /*562d0*/  @P5 LDG.E.U16 R32, desc[UR6][R8.64] ;  /* 0x0000000608205981 */ /* 0x000f28000c1e1500 */
[----:B------:R-:W-:Y:S04]  /*562e0*/  @P4 STL [R1+0x2664], R23 ;  /* 0x0026641701004387 */ /* 0x000fe80000100800 */
[----:B------:R-:W-:Y:S04]  /*562f0*/  @P4 STL [R1+0x2668], R20 ;  /* 0x0026681401004387 */ /* 0x000fe80000100800 */
[----:B------:R-:W4:Y:S04]  /*56300*/  @P5 LDG.E.U16 R27, desc[UR6][R10.64] ;  /* 0x000000060a1b5981 */ /* 0x000f28000c1e1500 */
[----:B------:R-:W4:Y:S04]  /*56310*/  @P5 LDG.E.U16 R24, desc[UR6][R12.64] ;  /* 0x000000060c185981 */ /* 0x000f28000c1e1500 */
[----:B--2---:R-:W-:Y:S04]  /*56320*/  @P4 STL [R1+0x266c], R21 ;  /* 0x00266c1501004387 */ /* 0x004fe80000100800 */
[----:B------:R-:W2:Y:S04]  /*56330*/  @P5 LDG.E.U16 R22, desc[UR6][R14.64] ;  /* 0x000000060e165981 */ /* 0x000ea8000c1e1500 */
[----:B---3--:R-:W-:Y:S04]  /*56340*/  @P4 STL [R1+0x2670], R93 ;  /* 0x0026705d01004387 */ /* 0x008fe80000100800 */
[----:B------:R-:W3:Y:S04]  /*56350*/  LDL.LU R5, [R1+0x1fe8] ;  /* 0x001fe80001057983 */ /* 0x000ee80000300800 */
[----:B------:R-:W3:Y:S04]  /*56360*/  LDL.LU R4, [R1+0x2000] ;  /* 0x0020000001047983 */ /* 0x000ee80000300800 */
        /* <DEDUP_REMOVED lines=11> */
[----:B----4-:R0:W-:Y:S04]  /*56420*/  @P5 STL [R1+0x2658], R27 ;  /* 0x0026581b01005387 */ /* 0x0101e80000100800 */
[----:B------:R-:W4:Y:S04]  /*56430*/  LDL R23, [R1+0x263c] ;  /* 0x00263c0001177983 */ /* 0x000f280000100800 */
[----:B0-----:R-:W4:Y:S04]  /*56440*/  LDL R27, [R1+0x2640] ;  /* 0x00264000011b7983 */ /* 0x001f280000100800 */
[----:B------:R0:W-:Y:S04]  /*56450*/  @P5 STL [R1+0x265c], R24 ;  /* 0x00265c1801005387 */ /* 0x0001e80000100800 */
[----:B0-----:R-:W4:Y:S04]  /*56460*/  LDL R24, [R1+0x2638] ;  /* 0x0026380001187983 */ /* 0x001f280000100800 */
[----:B------:R0:W-:Y:S04]  /*56470*/  @P5 STL [R1+0x2654], R32 ;  /* 0x0026542001005387 */ /* 0x0001e80000100800 */
[----:B0-----:R-:W4:Y:S04]  /*56480*/  LDL R32, [R1+0x2634] ;  /* 0x0026340001207983 */ /* 0x001f280000100800 */
[----:B--2---:R-:W-:Y:S01]  /*56490*/  @P5 STL [R1+0x2660], R22 ;  /* 0x0026601601005387 */ /* 0x004fe20000100800 */
[----:B---3--:R-:W-:-:S02]  /*564a0*/  IMAD.MOV.U32 R9, RZ, RZ, R5 ;  /* 0x000000ffff097224 */ /* 0x008fc400078e0005 */
[----:B------:R-:W-:Y:S01]  /*564b0*/  IMAD.MOV.U32 R8, RZ, RZ, R4 ;  /* 0x000000ffff087224 */ /* 0x000fe200078e0004 */
[----:B------:R-:W2:Y:S04]  /*564c0*/  LDL.LU R5, [R1+0x2008] ;  /* 0x0020080001057983 */ /* 0x000ea80000300800 */
[----:B------:R-:W3:Y:S01]  /*564d0*/  LDL.LU R4, [R1+0x2018] ;  /* 0x0020180001047983 */ /* 0x000ee20000300800 */
[----:B------:R-:W-:Y:S02]  /*564e0*/  IMAD.MOV.U32 R10, RZ, RZ, R2 ;  /* 0x000000ffff0a7224 */ /* 0x000fe400078e0002 */
[----:B------:R-:W-:Y:S01]  /*564f0*/  IMAD.MOV.U32 R11, RZ, RZ, R3 ;  /* 0x000000ffff0b7224 */ /* 0x000fe200078e0003 */
[----:B------:R-:W-:Y:S04]  /*56500*/  STL.64 [R1+0xed8], R8 ;  /* 0x000ed80801007387 */ /* 0x000fe80000100a00 */
[----:B------:R-:W4:Y:S04]  /*56510*/  @P2 LDG.E.U16 R33, desc[UR6][R8.64] ;  /* 0x0000000608212981 */ /* 0x000f28000c1e1500 */
[----:B------:R-:W4:Y:S04]  /*56520*/  @P2 LDG.E.U16 R0, desc[UR6][R10.64] ;  /* 0x000000060a002981 */ /* 0x000f28000c1e1500 */
[----:B------:R0:W-:Y:S04]  /*56530*/  STL.64 [R1+0xee0], R10 ;  /* 0x000ee00a01007387 */ /* 0x0001e80000100a00 */
[----:B------:R-:W4:Y:S04]  /*56540*/  LDL.LU R3, [R1+0x200c] ;  /* 0x00200c0001037983 */ /* 0x000f280000300800 */
[----:B------:R-:W4:Y:S04]  /*56550*/  LDL.LU R2, [R1+0x201c] ;  /* 0x00201c0001027983 */ /* 0x000f280000300800 */
[----:B------:R-:W4:Y:S04]  /*56560*/  @P2 LDG.E.U16 R26, desc[UR6][R12.64] ;  /* 0x000000060c1a2981 */ /* 0x000f28000c1e1500 */
[----:B------:R2:W4:Y:S04]  /*56570*/  @P2 LDG.E.U16 R25, desc[UR6][R14.64] ;  /* 0x000000060e192981 */ /* 0x000528000c1e1500 */
[----:B------:R2:W-:Y:S04]  /*56580*/  STL.64 [R1+0xef0], R14 ;  /* 0x000ef00e01007387 */ /* 0x0005e80000100a00 */
[----:B------:R-:W-:Y:S04]  /*56590*/  STL.64 [R1+0xee8], R12 ;  /* 0x000ee80c01007387 */ /* 0x000fe80000100a00 */
[----:B------:R-:W4:Y:S04]  /*565a0*/  LDL.LU R19, [R1+0x2010] ;  /* 0x0020100001137983 */ /* 0x000f280000300800 */
[----:B------:R-:W4:Y:S04]  /*565b0*/  LDL.LU R18, [R1+0x2020] ;  /* 0x0020200001127983 */ /* 0x000f280000300800 */
[----:B0-----:R-:W4:Y:S04]  /*565c0*/  LDL.LU R10, [R1+0x2014] ;  /* 0x00201400010a7983 */ /* 0x001f280000300800 */
[----:B------:R-:W4:Y:S01]  /*565d0*/  LDL.LU R9, [R1+0x2024] ;  /* 0x0020240001097983 */ /* 0x000f220000300800 */
[----:B--2---:R-:W-:-:S02]  /*565e0*/  IMAD.MOV.U32 R15, RZ, RZ, R5 ;  /* 0x000000ffff0f7224 */ /* 0x004fc400078e0005 */
[----:B---3--:R-:W-:Y:S01]  /*565f0*/  IMAD.MOV.U32 R14, RZ, RZ, R4 ;  /* 0x000000ffff0e7224 */ /* 0x008fe200078e0004 */
[----:B----4-:R0:W-:Y:S01]  /*56600*/  @P2 STL [R1+0x2648], R0 ;  /* 0x0026480001002387 */ /* 0x0101e20000100800 */
[----:B------:R-:W-:Y:S02]  /*56610*/  IMAD.MOV.U32 R17, RZ, RZ, R3 ;  /* 0x000000ffff117224 */ /* 0x000fe400078e0003 */
[----:B------:R-:W-:Y:S01]  /*56620*/  IMAD.MOV.U32 R16, RZ, RZ, R2 ;  /* 0x000000ffff107224 */ /* 0x000fe200078e0002 */
[----:B0-----:R-:W2:Y:S04]  /*56630*/  LDL R0, [R1+0x2630] ;  /* 0x0026300001007983 */ /* 0x001ea80000100800 */
[----:B------:R0:W-:Y:S04]  /*56640*/  @P2 STL [R1+0x2650], R25 ;  /* 0x0026501901002387 */ /* 0x0001e80000100800 */
[----:B0-----:R-:W3:Y:S04]  /*56650*/  LDL R25, [R1+0x262c] ;  /* 0x00262c0001197983 */ /* 0x001ee80000100800 */
[----:B------:R0:W-:Y:S04]  /*56660*/  @P2 STL [R1+0x264c], R26 ;  /* 0x00264c1a01002387 */ /* 0x0001e80000100800 */
[----:B0-----:R-:W4:Y:S04]  /*56670*/  LDL R26, [R1+0x2628] ;  /* 0x00262800011a7983 */ /* 0x001f280000100800 */
[----:B------:R0:W-:Y:S04]  /*56680*/  @P2 STL [R1+0x2644], R33 ;  /* 0x0026442101002387 */ /* 0x0001e80000100800 */
[----:B0-----:R-:W2:Y:S04]  /*56690*/  LDL R33, [R1+0x2624] ;  /* 0x0026240001217983 */ /* 0x001ea80000100800 */
[----:B------:R-:W2:Y:S04]  /*566a0*/  LDL.LU R13, [R1+0x2028] ;  /* 0x00202800010d7983 */ /* 0x000ea80000300800 */
[----:B------:R-:W2:Y:S04]  /*566b0*/  LDL.LU R12, [R1+0x2044] ;  /* 0x00204400010c7983 */ /* 0x000ea80000300800 */
[----:B------:R-:W-:Y:S04]  /*566c0*/  STL.64 [R1+0xeb8], R14 ;  /* 0x000eb80e01007387 */ /* 0x000fe80000100a00 */
[----:B------:R-:W-:Y:S04]  /*566d0*/  STL.64 [R1+0xec0], R16 ;  /* 0x000ec01001007387 */ /* 0x000fe80000100a00 */
[----:B------:R-:W3:Y:S04]  /*566e0*/  LDL.LU R11, [R1+0x202c] ;  /* 0x00202c00010b7983 */ /* 0x000ee80000300800 */
[----:B------:R-:W3:Y:S04]  /*566f0*/  LDL.LU R8, [R1+0x2038] ;  /* 0x0020380001087983 */ /* 0x000ee80000300800 */
[----:B------:R-:W3:Y:S04]  /*56700*/  LDL.LU R5, [R1+0x2030] ;  /* 0x0020300001057983 */ /* 0x000ee80000300800 */
[----:B------:R-:W3:Y:S04]  /*56710*/  LDL.LU R4, [R1+0x203c] ;  /* 0x00203c0001047983 */ /* 0x000ee80000300800 */
[----:B------:R-:W3:Y:S04]  /*56720*/  LDL.LU R3, [R1+0x2034] ;  /* 0x0020340001037983 */ /* 0x000ee80000300800 */
[----:B------:R-:W4:Y:S01]  /*56730*/  LDL.LU R2, [R1+0x2040] ;  /* 0x0020400001027983 */ /* 0x000f220000300800 */
[----:B------:R-:W-:Y:S01]  /*56740*/  ISETP.GT.AND P4, PT, R6, 0x87, PT ;  /* 0x000000870600780c */ /* 0x000fe20003f84270 */
[----:B------:R-:W-:-:S02]  /*56750*/  IMAD.MOV.U32 R20, RZ, RZ, R9 ;  /* 0x000000ffff147224 */ /* 0x000fc400078e0009 */
[----:B------:R-:W-:Y:S01]  /*56760*/  IMAD.MOV.U32 R21, RZ, RZ, R10 ;  /* 0x000000ffff157224 */ /* 0x000fe200078e000a */
[----:B------:R-:W-:-:S09]  /*56770*/  ISETP.GT.AND P5, PT, R6, 0x88, PT ;  /* 0x000000880600780c */ /* 0x000fd20003fa4270 */
[----:B------:R-:W4:Y:S04]  /*56780*/  @P4 LDG.E.U16 R27, desc[UR6][R20.64] ;  /* 0x00000006141b4981 */ /* 0x000f28000c1e1500 */
[----:B------:R-:W4:Y:S04]  /*56790*/  @P4 LDG.E.U16 R24, desc[UR6][R16.64] ;  /* 0x0000000610184981 */ /* 0x000f28000c1e1500 */
[----:B------:R-:W4:Y:S04]  /*567a0*/  @P4 LDG.E.U16 R32, desc[UR6][R14.64] ;  /* 0x000000060e204981 */ /* 0x000f28000c1e1500 */
[----:B------:R3:W4:Y:S04]  /*567b0*/  @P4 LDG.E.U16 R23, desc[UR6][R18.64] ;  /* 0x0000000612174981 */ /* 0x000728000c1e1500 */
[----:B------:R-:W-:Y:S04]  /*567c0*/  STL.64 [R1+0xed0], R20 ;  /* 0x000ed01401007387 */ /* 0x000fe80000100a00 */
[----:B------:R-:W4:Y:S04]  /*567d0*/  LDL R22, [R1+0x2620] ;  /* 0x0026200001167983 */ /* 0x000f280000100800 */
[----:B------:R3:W-:Y:S04]  /*567e0*/  STL.64 [R1+0xec8], R18 ;  /* 0x000ec81201007387 */ /* 0x0007e80000100a00 */
[----:B--2---:R-:W2:Y:S01]  /*567f0*/  @P5 LDG.E.U16 R33, desc[UR6][R12.64] ;  /* 0x000000060c215981 */ /* 0x004ea2000c1e1500 */
[----:B---3--:R-:W-:-:S02]  /*56800*/  IMAD.MOV.U32 R19, RZ, RZ, R3 ;  /* 0x000000ffff137224 */ /* 0x008fc400078e0003 */
[----:B----4-:R-:W-:-:S05]  /*56810*/  IMAD.MOV.U32 R18, RZ, RZ, R2 ;  /* 0x000000ffff127224 */ /* 0x010fca00078e0002 */
[----:B------:R-:W3:Y:S01]  /*56820*/  @P5 LDG.E.U16 R0, desc[UR6][R18.64] ;  /* 0x0000000612005981 */ /* 0x000ee2000c1e1500 */
[----:B------:R-:W-:Y:S02]  /*56830*/  IMAD.MOV.U32 R14, RZ, RZ, R8 ;  /* 0x000000ffff0e7224 */ /* 0x000fe400078e0008 */
[----:B------:R-:W-:Y:S02]  /*56840*/  IMAD.MOV.U32 R15, RZ, RZ, R11 ;  /* 0x000000ffff0f7224 */ /* 0x000fe400078e000b */
[----:B------:R-:W-:Y:S02]  /*56850*/  IMAD.MOV.U32 R16, RZ, RZ, R4 ;  /* 0x000000ffff107224 */ /* 0x000fe400078e0004 */
[----:B------:R-:W-:Y:S01]  /*56860*/  IMAD.MOV.U32 R17, RZ, RZ, R5 ;  /* 0x000000ffff117224 */ /* 0x000fe200078e0005 */
[----:B------:R-:W4:Y:S04]  /*56870*/  @P5 LDG.E.U16 R26, desc[UR6][R14.64] ;  /* 0x000000060e1a5981 */ /* 0x000f28000c1e1500 */
[----:B------:R0:W-:Y:S04]  /*56880*/  @P4 STL [R1+0x2640], R27 ;  /* 0x0026401b01004387 */ /* 0x0001e80000100800 */
[----:B------:R-:W2:Y:S04]  /*56890*/  @P5 LDG.E.U16 R25, desc[UR6][R16.64] ;  /* 0x0000000610195981 */ /* 0x000ea8000c1e1500 */
[----:B0-----:R-:W2:Y:S04]  /*568a0*/  LDL R27, [R1+0x261c] ;  /* 0x00261c00011b7983 */ /* 0x001ea80000100800 */
[----:B------:R-:W4:Y:S04]  /*568b0*/  LDL.LU R10, [R1+0x2048] ;  /* 0x00204800010a7983 */ /* 0x000f280000300800 */
[----:B------:R-:W4:Y:S04]  /*568c0*/  LDL.LU R9, [R1+0x2060] ;  /* 0x0020600001097983 */ /* 0x000f280000300800 */
[----:B------:R0:W-:Y:S04]  /*568d0*/  @P4 STL [R1+0x2638], R24 ;  /* 0x0026381801004387 */ /* 0x0001e80000100800 */
[----:B0-----:R-:W4:Y:S04]  /*568e0*/  LDL R24, [R1+0x2618] ;  /* 0x0026180001187983 */ /* 0x001f280000100800 */
[----:B------:R0:W-:Y:S04]  /*568f0*/  @P4 STL [R1+0x2634], R32 ;  /* 0x0026342001004387 */ /* 0x0001e80000100800 */
[----:B0-----:R-:W4:Y:S04]  /*56900*/  LDL R32, [R1+0x2614] ;  /* 0x0026140001207983 */ /* 0x001f280000100800 */
[----:B------:R-:W-:Y:S04]  /*56910*/  @P4 STL [R1+0x263c], R23 ;  /* 0x00263c1701004387 */ /* 0x000fe80000100800 */
[----:B------:R-:W-:Y:S04]  /*56920*/  STL.64 [R1+0xe98], R12 ;  /* 0x000e980c01007387 */ /* 0x000fe80000100a00 */
[----:B------:R-:W-:Y:S04]  /*56930*/  STL.64 [R1+0xea0], R14 ;  /* 0x000ea00e01007387 */ /* 0x000fe80000100a00 */
[----:B------:R-:W-:Y:S04]  /*56940*/  STL.64 [R1+0xea8], R16 ;  /* 0x000ea81001007387 */ /* 0x000fe80000100a00 */
[----:B------:R-:W-:Y:S04]  /*56950*/  STL.64 [R1+0xeb0], R18 ;  /* 0x000eb01201007387 */ /* 0x000fe80000100a00 */
[----:B------:R-:W4:Y:S04]  /*56960*/  LDL.LU R11, [R1+0x204c] ;  /* 0x00204c00010b7983 */ /* 0x000f280000300800 */
[----:B------:R-:W4:Y:S04]  /*56970*/  LDL.LU R8, [R1+0x2064] ;  /* 0x0020640001087983 */ /* 0x000f280000300800 */
[----:B------:R-:W4:Y:S04]  /*56980*/  LDL.LU R5, [R1+0x2050] ;  /* 0x0020500001057983 */ /* 0x000f280000300800 */
[----:B------:R-:W4:Y:S04]  /*56990*/  LDL.LU R3, [R1+0x2058] ;  /* 0x0020580001037983 */ /* 0x000f280000300800 */
[----:B---3--:R0:W-:Y:S04]  /*569a0*/  @P5 STL [R1+0x2630], R0 ;  /* 0x0026300001005387 */ /* 0x0081e80000100800 */
[----:B0-----:R-:W3:Y:S04]  /*569b0*/  LDL R0, [R1+0x2610] ;  /* 0x0026100001007983 */ /* 0x001ee80000100800 */
[----:B------:R-:W3:Y:S04]  /*569c0*/  LDL.LU R4, [R1+0x2054] ;  /* 0x0020540001047983 */ /* 0x000ee80000300800 */
[----:B------:R-:W3:Y:S04]  /*569d0*/  LDL.LU R2, [R1+0x205c] ;  /* 0x00205c0001027983 */ /* 0x000ee80000300800 */
[----:B--2---:R-:W-:Y:S04]  /*569e0*/  @P5 STL [R1+0x2624], R33 ;  /* 0x0026242101005387 */ /* 0x004fe80000100800 */
[----:B----4-:R0:W-:Y:S04]  /*569f0*/  @P5 STL [R1+0x2628], R26 ;  /* 0x0026281a01005387 */ /* 0x0101e80000100800 */
[----:B------:R1:W-:Y:S01]  /*56a00*/  @P5 STL [R1+0x262c], R25 ;  /* 0x00262c1901005387 */ /* 0x0003e20000100800 */
[----:B------:R-:W-:-:S02]  /*56a10*/  IMAD.MOV.U32 R13, RZ, RZ, R10 ;  /* 0x000000ffff0d7224 */ /* 0x000fc400078e000a */
[----:B------:R-:W-:Y:S01]  /*56a20*/  IMAD.MOV.U32 R12, RZ, RZ, R9 ;  /* 0x000000ffff0c7224 */ /* 0x000fe200078e0009 */
[----:B------:R-:W2:Y:S04]  /*56a30*/  LDL.LU R10, [R1+0x2068] ;  /* 0x00206800010a7983 */ /* 0x000ea80000300800 */
[----:B------:R-:W4:Y:S04]  /*56a40*/  LDL.LU R9, [R1+0x2078] ;  /* 0x0020780001097983 */ /* 0x000f280000300800 */
[----:B0-----:R-:W2:Y:S04]  /*56a50*/  LDL R26, [R1+0x260c] ;  /* 0x00260c00011a7983 */ /* 0x001ea80000100800 */
[----:B------:R-:W-:Y:S04]  /*56a60*/  STL.64 [R1+0xe78], R12 ;  /* 0x000e780c01007387 */ /* 0x000fe80000100a00 */
[----:B------:R-:W2:Y:S04]  /*56a70*/  LDL R33, [R1+0x2608] ;  /* 0x0026080001217983 */ /* 0x000ea80000100800 */
[----:B-1----:R-:W2:Y:S01]  /*56a80*/  LDL R25, [R1+0x2604] ;  /* 0x0026040001197983 */ /* 0x002ea20000100800 */
[----:B------:R-:W-:-:S02]  /*56a90*/  IMAD.MOV.U32 R15, RZ, RZ, R11 ;  /* 0x000000ffff0f7224 */ /* 0x000fc400078e000b */
[----:B------:R-:W-:Y:S02]  /*56aa0*/  IMAD.MOV.U32 R14, RZ, RZ, R8 ;  /* 0x000000ffff0e7224 */ /* 0x000fe400078e0008 */
[----:B------:R-:W-:Y:S02]  /*56ab0*/  IMAD.MOV.U32 R17, RZ, RZ, R5 ;  /* 0x000000ffff117224 */ /* 0x000fe400078e0005 */
[----:B------:R-:W-:Y:S01]  /*56ac0*/  IMAD.MOV.U32 R16, RZ, RZ, R3 ;  /* 0x000000ffff107224 */ /* 0x000fe200078e0003 */
[----:B------:R-:W2:Y:S04]  /*56ad0*/  LDL.LU R5, [R1+0x206c] ;  /* 0x00206c0001057983 */ /* 0x000ea80000300800 */
[----:B------:R-:W-:Y:S04]  /*56ae0*/  STL.64 [R1+0xe80], R14 ;  /* 0x000e800e01007387 */ /* 0x000fe80000100a00 */
[----:B------:R-:W2:Y:S04]  /*56af0*/  LDL.LU R3, [R1+0x207c] ;  /* 0x00207c0001037983 */ /* 0x000ea80000300800 */
[----:B------:R-:W-:Y:S01]  /*56b00*/  STL.64 [R1+0xe88], R16 ;  /* 0x000e881001007387 */ /* 0x000fe20000100a00 */
[----:B---3--:R-:W-:-:S02]  /*56b10*/  IMAD.MOV.U32 R19, RZ, RZ, R4 ;  /* 0x000000ffff137224 */ /* 0x008fc400078e0004 */
[----:B------:R-:W-:-:S05]  /*56b20*/  IMAD.MOV.U32 R18, RZ, RZ, R2 ;  /* 0x000000ffff127224 */ /* 0x000fca00078e0002 */
[----:B------:R0:W-:Y:S04]  /*56b30*/  STL.64 [R1+0xe90], R18 ;  /* 0x000e901201007387 */ /* 0x0001e80000100a00 */
[----:B------:R-:W3:Y:S04]  /*56b40*/  LDL.LU R11, [R1+0x2070] ;  /* 0x00207000010b7983 */ /* 0x000ee80000300800 */
[----:B------:R-:W2:Y:S04]  /*56b50*/  LDL.LU R8, [R1+0x2080] ;  /* 0x0020800001087983 */ /* 0x000ea80000300800 */
[----:B------:R-:W0:Y:S04]  /*56b60*/  LDL.LU R4, [R1+0x2074] ;  /* 0x0020740001047983 */ /* 0x000e280000300800 */
[----:B------:R-:W2:Y:S01]  /*56b70*/  LDL.LU R2, [R1+0x2084] ;  /* 0x0020840001027983 */ /* 0x000ea20000300800 */
[----:B------:R-:W-:-:S02]  /*56b80*/  ISETP.GT.AND P2, PT, R6, 0x89, PT ;  /* 0x000000890600780c */ /* 0x000fc40003f44270 */
[----:B------:R-:W-:-:S11]  /*56b90*/  ISETP.GT.AND P4, PT, R6, 0x8a, PT ;  /* 0x0000008a0600780c */ /* 0x000fd60003f84270 */
[----:B------:R-:W3:Y:S04]  /*56ba0*/  @P2 LDG.E.U16 R27, desc[UR6][R16.64] ;  /* 0x00000006101b2981 */ /* 0x000ee8000c1e1500 */
[----:B------:R-:W3:Y:S04]  /*56bb0*/  @P2 LDG.E.U16 R32, desc[UR6][R12.64] ;  /* 0x000000060c202981 */ /* 0x000ee8000c1e1500 */
[----:B------:R-:W3:Y:S04]  /*56bc0*/  @P2 LDG.E.U16 R24, desc[UR6][R14.64] ;  /* 0x000000060e182981 */ /* 0x000ee8000c1e1500 */
[----:B------:R0:W3:Y:S02]  /*56bd0*/  @P2 LDG.E.U16 R22, desc[UR6][R18.64] ;  /* 0x0000000612162981 */ /* 0x0000e4000c1e1500 */
[----:B0-----:R-:W-:-:S02]  /*56be0*/  IMAD.MOV.U32 R19, RZ, RZ, R4 ;  /* 0x000000ffff137224 */ /* 0x001fc400078e0004 */
[----:B--2---:R-:W-:-:S05]  /*56bf0*/  IMAD.MOV.U32 R18, RZ, RZ, R2 ;  /* 0x000000ffff127224 */ /* 0x004fca00078e0002 */
[----:B------:R-:W2:Y:S01]  /*56c00*/  @P4 LDG.E.U16 R0, desc[UR6][R18.64] ;  /* 0x0000000612004981 */ /* 0x000ea2000c1e1500 */
[----:B----4-:R-:W-:Y:S02]  /*56c10*/  IMAD.MOV.U32 R12, RZ, RZ, R9 ;  /* 0x000000ffff0c7224 */ /* 0x010fe400078e0009 */
[----:B------:R-:W-:Y:S02]  /*56c20*/  IMAD.MOV.U32 R13, RZ, RZ, R10 ;  /* 0x000000ffff0d7224 */ /* 0x000fe400078e000a */
[----:B------:R-:W-:Y:S02]  /*56c30*/  IMAD.MOV.U32 R14, RZ, RZ, R3 ;  /* 0x000000ffff0e7224 */ /* 0x000fe400078e0003 */
[----:B------:R-:W-:Y:S02]  /*56c40*/  IMAD.MOV.U32 R15, RZ, RZ, R5 ;  /* 0x000000ffff0f7224 */ /* 0x000fe400078e0005 */
[----:B------:R-:W-:Y:S02]  /*56c50*/  IMAD.MOV.U32 R16, RZ, RZ, R8 ;  /* 0x000000ffff107224 */ /* 0x000fe400078e0008 */
[----:B---3--:R-:W-:Y:S01]  /*56c60*/  IMAD.MOV.U32 R17, RZ, RZ, R11 ;  /* 0x000000ffff117224 */ /* 0x008fe200078e000b */
[----:B------:R0:W3:Y:S04]  /*56c70*/  @P4 LDG.E.U16 R25, desc[UR6][R12.64] ;  /* 0x000000060c194981 */ /* 0x0000e8000c1e1500 */
[----:B------:R1:W-:Y:S04]  /*56c80*/  @P2 STL [R1+0x261c], R27 ;  /* 0x00261c1b01002387 */ /* 0x0003e80000100800 */
[----:B------:R-:W4:Y:S04]  /*56c90*/  @P4 LDG.E.U16 R26, desc[UR6][R16.64] ;  /* 0x00000006101a4981 */ /* 0x000f28000c1e1500 */
[----:B------:R-:W3:Y:S04]  /*56ca0*/  @P4 LDG.E.U16 R33, desc[UR6][R14.64] ;  /* 0x000000060e214981 */ /* 0x000ee8000c1e1500 */
[----:B-1----:R-:W3:Y:S04]  /*56cb0*/  LDL R27, [R1+0x2600] ;  /* 0x00260000011b7983 */ /* 0x002ee80000100800 */
[----:B------:R1:W-:Y:S04]  /*56cc0*/  @P2 STL [R1+0x2614], R32 ;  /* 0x0026142001002387 */ /* 0x0003e80000100800 */
[----:B------:R-:W-:Y:S04]  /*56cd0*/  @P2 STL [R1+0x2618], R24 ;  /* 0x0026181801002387 */ /* 0x000fe80000100800 */
[----:B------:R0:W-:Y:S04]  /*56ce0*/  @P2 STL [R1+0x2620], R22 ;  /* 0x0026201601002387 */ /* 0x0001e80000100800 */
[----:B------:R-:W3:Y:S04]  /*56cf0*/  LDL R20, [R1+0x25fc] ;  /* 0x0025fc0001147983 */ /* 0x000ee80000100800 */
[----:B-1----:R-:W3:Y:S04]  /*56d00*/  LDL R32, [R1+0x25f8] ;  /* 0x0025f80001207983 */ /* 0x002ee80000100800 */
[----:B0-----:R-:W3:Y:S04]  /*56d10*/  LDL R22, [R1+0x25f4] ;  /* 0x0025f40001167983 */ /* 0x001ee80000100800 */
[----:B------:R-:W-:Y:S04]  /*56d20*/  STL.64 [R1+0xe58], R12 ;  /* 0x000e580c01007387 */ /* 0x000fe80000100a00 */
[----:B------:R-:W3:Y:S04]  /*56d30*/  LDL.LU R10, [R1+0x2088] ;  /* 0x00208800010a7983 */ /* 0x000ee80000300800 */
[----:B------:R-:W3:Y:S04]  /*56d40*/  LDL.LU R9, [R1+0x20a4] ;  /* 0x0020a40001097983 */ /* 0x000ee80000300800 */
[----:B------:R-:W3:Y:S04]  /*56d50*/  LDL.LU R5, [R1+0x208c] ;  /* 0x00208c0001057983 */ /* 0x000ee80000300800 */
[----:B------:R-:W-:Y:S04]  /*56d60*/  STL.64 [R1+0xe60], R14 ;  /* 0x000e600e01007387 */ /* 0x000fe80000100a00 */
[----:B------:R-:W3:Y:S04]  /*56d70*/  LDL.LU R3, [R1+0x2098] ;  /* 0x0020980001037983 */ /* 0x000ee80000300800 */
[----:B------:R-:W-:Y:S04]  /*56d80*/  STL.64 [R1+0xe70], R18 ;  /* 0x000e701201007387 */ /* 0x000fe80000100a00 */
[----:B------:R-:W3:Y:S04]  /*56d90*/  LDL.LU R2, [R1+0x2090] ;  /* 0x0020900001027983 */ /* 0x000ee80000300800 */
[----:B------:R-:W-:Y:S04]  /*56da0*/  STL.64 [R1+0xe68], R16 ;  /* 0x000e681001007387 */ /* 0x000fe80000100a00 */
[----:B--2---:R0:W-:Y:S04]  /*56db0*/  @P4 STL [R1+0x2610], R0 ;  /* 0x0026100001004387 */ /* 0x0041e80000100800 */
[----:B0-----:R-:W2:Y:S04]  /*56dc0*/  LDL.LU R0, [R1+0x209c] ;  /* 0x00209c0001007983 */ /* 0x001ea80000300800 */
[----:B------:R-:W2:Y:S04]  /*56dd0*/  LDL.LU R8, [R1+0x2094] ;  /* 0x0020940001087983 */ /* 0x000ea80000300800 */
[----:B------:R-:W2:Y:S01]  /*56de0*/  LDL.LU R4, [R1+0x20a0] ;  /* 0x0020a00001047983 */ /* 0x000ea20000300800 */
[----:B------:R-:W-:-:S03]  /*56df0*/  ISETP.GT.AND P5, PT, R6, 0x8b, PT ;  /* 0x0000008b0600780c */ /* 0x000fc60003fa4270 */
[----:B------:R-:W2:Y:S04]  /*56e00*/  LDL R23, [R1+0x25f0] ;  /* 0x0025f00001177983 */ /* 0x000ea80000100800 */
[----:B------:R-:W2:Y:S04]  /*56e10*/  LDL R24, [R1+0x25ec] ;  /* 0x0025ec0001187983 */ /* 0x000ea80000100800 */
[----:B----4-:R0:W-:Y:S04]  /*56e20*/  @P4 STL [R1+0x260c], R26 ;  /* 0x00260c1a01004387 */ /* 0x0101e80000100800 */
[----:B0-----:R-:W4:Y:S04]  /*56e30*/  LDL R26, [R1+0x25e8] ;  /* 0x0025e800011a7983 */ /* 0x001f280000100800 */
[----:B---3--:R0:W-:Y:S01]  /*56e40*/  @P4 STL [R1+0x2608], R33 ;  /* 0x0026082101004387 */ /* 0x0081e20000100800 */
[----:B------:R-:W-:-:S02]  /*56e50*/  IMAD.MOV.U32 R11, RZ, RZ, R10 ;  /* 0x000000ffff0b7224 */ /* 0x000fc400078e000a */
[----:B------:R-:W-:Y:S02]  /*56e60*/  IMAD.MOV.U32 R10, RZ, RZ, R9 ;  /* 0x000000ffff0a7224 */ /* 0x000fe400078e0009 */
[----:B------:R-:W-:Y:S02]  /*56e70*/  IMAD.MOV.U32 R13, RZ, RZ, R5 ;  /* 0x000000ffff0d7224 */ /* 0x000fe400078e0005 */
[----:B------:R-:W-:Y:S01]  /*56e80*/  IMAD.MOV.U32 R12, RZ, RZ, R3 ;  /* 0x000000ffff0c7224 */ /* 0x000fe200078e0003 */
[----:B0-----:R-:W3:Y:S04]  /*56e90*/  LDL R33, [R1+0x25e4] ;  /* 0x0025e40001217983 */ /* 0x001ee80000100800 */
[----:B------:R-:W-:Y:S04]  /*56ea0*/  @P4 STL [R1+0x2604], R25 ;  /* 0x0026041901004387 */ /* 0x000fe80000100800 */
[----:B------:R-:W3:Y:S04]  /*56eb0*/  LDL.LU R5, [R1+0x20a8] ;  /* 0x0020a80001057983 */ /* 0x000ee80000300800 */
[----:B------:R-:W4:Y:S01]  /*56ec0*/  LDL.LU R3, [R1+0x20c0] ;  /* 0x0020c00001037983 */ /* 0x000f220000300800 */
[----:B------:R-:W-:-:S03]  /*56ed0*/  IMAD.MOV.U32 R17, RZ, RZ, R2 ;  /* 0x000000ffff117224 */ /* 0x000fc600078e0002 */
[----:B------:R-:W-:Y:S04]  /*56ee0*/  STL.64 [R1+0xe38], R10 ;  /* 0x000e380a01007387 */ /* 0x000fe80000100a00 */
[----:B------:R-:W-:Y:S04]  /*56ef0*/  STL.64 [R1+0xe40], R12 ;  /* 0x000e400c01007387 */ /* 0x000fe80000100a00 */
[----:B------:R-:W4:Y:S04]  /*56f00*/  LDL.LU R2, [R1+0x20ac] ;  /* 0x0020ac0001027983 */ /* 0x000f280000300800 */
[----:B------:R-:W4:Y:S04]  /*56f10*/  @P5 LDG.E.U16 R32, desc[UR6][R12.64] ;  /* 0x000000060c205981 */ /* 0x000f28000c1e1500 */
[----:B------:R3:W4:Y:S01]  /*56f20*/  @P5 LDG.E.U16 R22, desc[UR6][R10.64] ;  /* 0x000000060a165981 */ /* 0x000722000c1e1500 */
[----:B--2---:R-:W-:-:S02]  /*56f30*/  IMAD.MOV.U32 R9, RZ, RZ, R8 ;  /* 0x000000ffff097224 */ /* 0x004fc400078e0008 */
[----:B------:R-:W-:Y:S02]  /*56f40*/  IMAD.MOV.U32 R8, RZ, RZ, R4 ;  /* 0x000000ffff087224 */ /* 0x000fe400078e0004 */
[----:B------:R-:W-:Y:S02]  /*56f50*/  IMAD.MOV.U32 R16, RZ, RZ, R0 ;  /* 0x000000ffff107224 */ /* 0x000fe400078e0000 */
[----:B------:R-:W2:Y:S04]  /*56f60*/  LDL.LU R0, [R1+0x20c4] ;  /* 0x0020c40001007983 */ /* 0x000ea80000300800 */
[----:B------:R-:W2:Y:S04]  /*56f70*/  @P5 LDG.E.U16 R27, desc[UR6][R8.64] ;  /* 0x00000006081b5981 */ /* 0x000ea8000c1e1500 */
[----:B------:R-:W-:Y:S04]  /*56f80*/  STL.64 [R1+0xe48], R16 ;  /* 0x000e481001007387 */ /* 0x000fe80000100a00 */
[----:B------:R0:W-:Y:S04]  /*56f90*/  STL.64 [R1+0xe50], R8 ;  /* 0x000e500801007387 */ /* 0x0001e80000100a00 */
[----:B------:R-:W2:Y:S04]  /*56fa0*/  @P5 LDG.E.U16 R20, desc[UR6][R16.64] ;  /* 0x0000000610145981 */ /* 0x000ea8000c1e1500 */
[----:B0-----:R-:W2:Y:S04]  /*56fb0*/  LDL.LU R9, [R1+0x20b0] ;  /* 0x0020b00001097983 */ /* 0x001ea80000300800 */
[----:B------:R-:W2:Y:S04]  /*56fc0*/  LDL.LU R8, [R1+0x20b8] ;  /* 0x0020b80001087983 */ /* 0x000ea80000300800 */
[----:B------:R-:W2:Y:S04]  /*56fd0*/  LDL.LU R14, [R1+0x20b4] ;  /* 0x0020b400010e7983 */ /* 0x000ea80000300800 */
[----:B------:R-:W2:Y:S04]  /*56fe0*/  LDL.LU R4, [R1+0x20bc] ;  /* 0x0020bc0001047983 */ /* 0x000ea80000300800 */
[----:B------:R-:W2:Y:S01]  /*56ff0*/  LDL R25, [R1+0x25e0] ;  /* 0x0025e00001197983 */ /* 0x000ea20000100800 */
[----:B------:R-:W-:Y:S01]  /*57000*/  ISETP.GT.AND P2, PT, R6, 0x8c, PT ;  /* 0x0000008c0600780c */ /* 0x000fe20003f44270 */
[----:B---3--:R-:W-:-:S02]  /*57010*/  IMAD.MOV.U32 R11, RZ, RZ, R5 ;  /* 0x000000ffff0b7224 */ /* 0x008fc400078e0005 */
[----:B----4-:R-:W-:Y:S02]  /*57020*/  IMAD.MOV.U32 R10, RZ, RZ, R3 ;  /* 0x000000ffff0a7224 */ /* 0x010fe400078e0003 */
[----:B------:R-:W-:Y:S01]  /*57030*/  IMAD.MOV.U32 R13, RZ, RZ, R2 ;  /* 0x000000ffff0d7224 */ /* 0x000fe200078e0002 */
[----:B------:R-:W-:-:S07]  /*57040*/  ISETP.GT.AND P4, PT, R6, 0x8d, PT ;  /* 0x0000008d0600780c */ /* 0x000fce0003f84270 */
[----:B------:R0:W3:Y:S04]  /*57050*/  @P2 LDG.E.U16 R33, desc[UR6][R10.64] ;  /* 0x000000060a212981 */ /* 0x0000e8000c1e1500 */
[----:B--2---:R1:W-:Y:S01]  /*57060*/  @P5 STL [R1+0x2600], R27 ;  /* 0x0026001b01005387 */ /* 0x0043e20000100800 */
[----:B------:R-:W-:-:S05]  /*57070*/  IMAD.MOV.U32 R12, RZ, RZ, R0 ;  /* 0x000000ffff0c7224 */ /* 0x000fca00078e0000 */
[----:B------:R2:W4:Y:S04]  /*57080*/  @P2 LDG.E.U16 R26, desc[UR6][R12.64] ;  /* 0x000000060c1a2981 */ /* 0x000528000c1e1500 */
[----:B-1----:R-:W2:Y:S04]  /*57090*/  LDL R27, [R1+0x25dc] ;  /* 0x0025dc00011b7983 */ /* 0x002ea80000100800 */
[----:B------:R1:W-:Y:S04]  /*570a0*/  @P5 STL [R1+0x25f8], R32 ;  /* 0x0025f82001005387 */ /* 0x0003e80000100800 */
[----:B------:R-:W2:Y:S01]  /*570b0*/  @P2 LDG.E.U16 R24, desc[UR6][R8.64] ;  /* 0x0000000608182981 */ /* 0x000ea2000c1e1500 */
[----:B------:R-:W-:-:S03]  /*570c0*/  IMAD.MOV.U32 R15, RZ, RZ, R14 ;  /* 0x000000ffff0f7224 */ /* 0x000fc600078e000e */
[----:B-1----:R-:W2:Y:S04]  /*570d0*/  LDL R32, [R1+0x25d8] ;  /* 0x0025d80001207983 */ /* 0x002ea80000100800 */
[----:B------:R1:W-:Y:S04]  /*570e0*/  @P5 STL [R1+0x25f4], R22 ;  /* 0x0025f41601005387 */ /* 0x0003e80000100800 */
[----:B------:R-:W-:Y:S04]  /*570f0*/  @P5 STL [R1+0x25fc], R20 ;  /* 0x0025fc1401005387 */ /* 0x000fe80000100800 */
[----:B------:R-:W2:Y:S04]  /*57100*/  LDL.LU R5, [R1+0x20c8] ;  /* 0x0020c80001057983 */ /* 0x000ea80000300800 */
[----:B------:R-:W0:Y:S04]  /*57110*/  LDL.LU R3, [R1+0x20d8] ;  /* 0x0020d80001037983 */ /* 0x000e280000300800 */
[----:B------:R-:W-:Y:S01]  /*57120*/  STL.64 [R1+0xe18], R10 ;  /* 0x000e180a01007387 */ /* 0x000fe20000100a00 */
[----:B------:R-:W-:-:S03]  /*57130*/  IMAD.MOV.U32 R14, RZ, RZ, R4 ;  /* 0x000000ffff0e7224 */ /* 0x000fc600078e0004 */
[----:B------:R-:W2:Y:S04]  /*57140*/  LDL.LU R2, [R1+0x20cc] ;  /* 0x0020cc0001027983 */ /* 0x000ea80000300800 */
[----:B------:R-:W2:Y:S04]  /*57150*/  LDL.LU R0, [R1+0x20dc] ;  /* 0x0020dc0001007983 */ /* 0x000ea80000300800 */
[----:B------:R-:W-:Y:S04]  /*57160*/  STL.64 [R1+0xe20], R12 ;  /* 0x000e200c01007387 */ /* 0x000fe80000100a00 */
[----:B-1----:R-:W2:Y:S04]  /*57170*/  LDL R22, [R1+0x25d4] ;  /* 0x0025d40001167983 */ /* 0x002ea80000100800 */
[----:B------:R1:W-:Y:S04]  /*57180*/  STL.64 [R1+0xe30], R14 ;  /* 0x000e300e01007387 */ /* 0x0003e80000100a00 */
[----:B------:R-:W2:Y:S04]  /*57190*/  @P2 LDG.E.U16 R23, desc[UR6][R14.64] ;  /* 0x000000060e172981 */ /* 0x000ea8000c1e1500 */
[----:B------:R3:W-:Y:S04]  /*571a0*/  STL.64 [R1+0xe28], R8 ;  /* 0x000e280801007387 */ /* 0x0007e80000100a00 */
[----:B-1----:R-:W2:Y:S04]  /*571b0*/  LDL.LU R15, [R1+0x20d0] ;  /* 0x0020d000010f7983 */ /* 0x002ea80000300800 */
[----:B------:R-:W2:Y:S04]  /*571c0*/  LDL.LU R14, [R1+0x20e0] ;  /* 0x0020e000010e7983 */ /* 0x000ea80000300800 */
[----:B---3--:R-:W3:Y:S04]  /*571d0*/  LDL.LU R9, [R1+0x20d4] ;  /* 0x0020d40001097983 */ /* 0x008ee80000300800 */
[----:B------:R-:W4:Y:S04]  /*571e0*/  LDL.LU R4, [R1+0x20e4] ;  /* 0x0020e40001047983 */ /* 0x000f280000300800 */
[----:B--2---:R-:W2:Y:S01]  /*571f0*/  @P4 LDG.E.U16 R27, desc[UR6][R14.64] ;  /* 0x000000060e1b4981 */ /* 0x004ea2000c1e1500 */
[----:B---3--:R-:W-:-:S02]  /*57200*/  IMAD.MOV.U32 R17, RZ, RZ, R9 ;  /* 0x000000ffff117224 */ /* 0x008fc400078e0009 */
[----:B----4-:R-:W-:-:S05]  /*57210*/  IMAD.MOV.U32 R16, RZ, RZ, R4 ;  /* 0x000000ffff107224 */ /* 0x010fca00078e0004 */
[----:B------:R-:W3:Y:S04]  /*57220*/  @P4 LDG.E.U16 R25, desc[UR6][R16.64] ;  /* 0x0000000610194981 */ /* 0x000ee8000c1e1500 */
[----:B------:R1:W-:Y:S01]  /*57230*/  @P2 STL [R1+0x25ec], R24 ;  /* 0x0025ec1801002387 */ /* 0x0003e20000100800 */
[----:B0-----:R-:W-:Y:S02]  /*57240*/  IMAD.MOV.U32 R10, RZ, RZ, R3 ;  /* 0x000000ffff0a7224 */ /* 0x001fe400078e0003 */
[----:B------:R-:W-:Y:S02]  /*57250*/  IMAD.MOV.U32 R11, RZ, RZ, R5 ;  /* 0x000000ffff0b7224 */ /* 0x000fe400078e0005 */
[----:B------:R-:W-:Y:S02]  /*57260*/  IMAD.MOV.U32 R12, RZ, RZ, R0 ;  /* 0x000000ffff0c7224 */ /* 0x000fe400078e0000 */
[----:B------:R-:W-:Y:S01]  /*57270*/  IMAD.MOV.U32 R13, RZ, RZ, R2 ;  /* 0x000000ffff0d7224 */ /* 0x000fe200078e0002 */
[----:B------:R-:W4:Y:S04]  /*57280*/  @P4 LDG.E.U16 R22, desc[UR6][R10.64] ;  /* 0x000000060a164981 */ /* 0x000f28000c1e1500 */
[----:B-1----:R-:W4:Y:S04]  /*57290*/  LDL R24, [R1+0x25d0] ;  /* 0x0025d00001187983 */ /* 0x002f280000100800 */
[----:B------:R0:W-:Y:S04]  /*572a0*/  @P2 STL [R1+0x25e4], R33 ;  /* 0x0025e42101002387 */ /* 0x0001e80000100800 */
[----:B------:R1:W-:Y:S04]  /*572b0*/  @P2 STL [R1+0x25e8], R26 ;  /* 0x0025e81a01002387 */ /* 0x0003e80000100800 */
[----:B------:R1:W-:Y:S04]  /*572c0*/  @P2 STL [R1+0x25f0], R23 ;  /* 0x0025f01701002387 */ /* 0x0003e80000100800 */
[----:B------:R-:W4:Y:S04]  /*572d0*/  @P4 LDG.E.U16 R32, desc[UR6][R12.64] ;  /* 0x000000060c204981 */ /* 0x000f28000c1e1500 */
[----:B0-----:R-:W4:Y:S04]  /*572e0*/  LDL R33, [R1+0x25c8] ;  /* 0x0025c80001217983 */ /* 0x001f280000100800 */
[----:B-1----:R-:W4:Y:S04]  /*572f0*/  LDL R26, [R1+0x25cc] ;  /* 0x0025cc00011a7983 */ /* 0x002f280000100800 */
[----:B------:R-:W-:Y:S04]  /*57300*/  STL.64 [R1+0xdf8], R10 ;  /* 0x000df80a01007387 */ /* 0x000fe80000100a00 */
[----:B------:R-:W4:Y:S04]  /*57310*/  LDL.LU R8, [R1+0x20e8] ;  /* 0x0020e80001087983 */ /* 0x000f280000300800 */
[----:B------:R-:W4:Y:S04]  /*57320*/  LDL.LU R5, [R1+0x2104] ;  /* 0x0021040001057983 */ /* 0x000f280000300800 */
[----:B------:R-:W-:Y:S04]  /*57330*/  STL.64 [R1+0xe00], R12 ;  /* 0x000e000c01007387 */ /* 0x000fe80000100a00 */
[----:B------:R-:W4:Y:S04]  /*57340*/  LDL.LU R3, [R1+0x20ec] ;  /* 0x0020ec0001037983 */ /* 0x000f280000300800 */
[----:B------:R-:W4:Y:S04]  /*57350*/  LDL.LU R2, [R1+0x20f8] ;  /* 0x0020f80001027983 */ /* 0x000f280000300800 */
[----:B------:R-:W4:Y:S04]  /*57360*/  LDL R0, [R1+0x25c4] ;  /* 0x0025c40001007983 */ /* 0x000f280000100800 */
[----:B------:R-:W-:Y:S04]  /*57370*/  STL.64 [R1+0xe10], R16 ;  /* 0x000e101001007387 */ /* 0x000fe80000100a00 */
[----:B------:R-:W-:Y:S04]  /*57380*/  STL.64 [R1+0xe08], R14 ;  /* 0x000e080e01007387 */ /* 0x000fe80000100a00 */
[----:B------:R-:W4:Y:S04]  /*57390*/  LDL R23, [R1+0x25c0] ;  /* 0x0025c00001177983 */ /* 0x000f280000100800 */
[----:B---3--:R0:W-:Y:S04]  /*573a0*/  @P4 STL [R1+0x25e0], R25 ;  /* 0x0025e01901004387 */ /* 0x0081e80000100800 */
[----:B0-----:R-:W3:Y:S04]  /*573b0*/  LDL R25, [R1+0x25bc] ;  /* 0x0025bc0001197983 */ /* 0x001ee80000100800 */
[----:B--2---:R0:W-:Y:S04]  /*573c0*/  @P4 STL [R1+0x25dc], R27 ;  /* 0x0025dc1b01004387 */ /* 0x0041e80000100800 */
[----:B0-----:R-:W2:Y:S04]  /*573d0*/  LDL R27, [R1+0x25b8] ;  /* 0x0025b800011b7983 */ /* 0x001ea80000100800 */
[----:B------:R-:W2:Y:S04]  /*573e0*/  LDL.LU R19, [R1+0x20f0] ;  /* 0x0020f00001137983 */ /* 0x000ea80000300800 */
[----:B------:R-:W2:Y:S04]  /*573f0*/  LDL.LU R18, [R1+0x20fc] ;  /* 0x0020fc0001127983 */ /* 0x000ea80000300800 */
[----:B------:R-:W3:Y:S04]  /*57400*/  LDL.LU R13, [R1+0x20f4] ;  /* 0x0020f400010d7983 */ /* 0x000ee80000300800 */
[----:B------:R-:W3:Y:S01]  /*57410*/  LDL.LU R4, [R1+0x2100] ;  /* 0x0021000001047983 */ /* 0x000ee20000300800 */
[----:B------:R-:W-:-:S03]  /*57420*/  ISETP.GT.AND P5, PT, R6, 0x8e, PT ;  /* 0x0000008e0600780c */ /* 0x000fc60003fa4270 */
[----:B----4-:R0:W-:Y:S01]  /*57430*/  @P4 STL [R1+0x25d8], R32 ;  /* 0x0025d82001004387 */ /* 0x0101e20000100800 */
[----:B------:R-:W-:Y:S02]  /*57440*/  IMAD.MOV.U32 R14, RZ, RZ, R5 ;  /* 0x000000ffff0e7224 */ /* 0x000fe400078e0005 */
[----:B------:R-:W-:Y:S02]  /*57450*/  IMAD.MOV.U32 R15, RZ, RZ, R8 ;  /* 0x000000ffff0f7224 */ /* 0x000fe400078e0008 */
[----:B------:R-:W-:Y:S02]  /*57460*/  IMAD.MOV.U32 R16, RZ, RZ, R2 ;  /* 0x000000ffff107224 */ /* 0x000fe400078e0002 */
[----:B------:R-:W-:Y:S01]  /*57470*/  IMAD.MOV.U32 R17, RZ, RZ, R3 ;  /* 0x000000ffff117224 */ /* 0x000fe200078e0003 */
[----:B0-----:R-:W4:Y:S04]  /*57480*/  LDL R32, [R1+0x25b4] ;  /* 0x0025b40001207983 */ /* 0x001f280000100800 */
[----:B------:R0:W-:Y:S04]  /*57490*/  @P4 STL [R1+0x25d4], R22 ;  /* 0x0025d41601004387 */ /* 0x0001e80000100800 */
[----:B------:R-:W4:Y:S04]  /*574a0*/  LDL.LU R9, [R1+0x2108] ;  /* 0x0021080001097983 */ /* 0x000f280000300800 */
[----:B------:R-:W4:Y:S04]  /*574b0*/  LDL.LU R8, [R1+0x2120] ;  /* 0x0021200001087983 */ /* 0x000f280000300800 */
[----:B------:R1:W-:Y:S04]  /*574c0*/  STL.64 [R1+0xdd8], R14 ;  /* 0x000dd80e01007387 */ /* 0x0003e80000100a00 */
[----:B------:R0:W-:Y:S04]  /*574d0*/  STL.64 [R1+0xde0], R16 ;  /* 0x000de01001007387 */ /* 0x0001e80000100a00 */
[----:B------:R-:W4:Y:S04]  /*574e0*/  LDL.LU R12, [R1+0x210c] ;  /* 0x00210c00010c7983 */ /* 0x000f280000300800 */
[----:B------:R-:W4:Y:S04]  /*574f0*/  LDL.LU R11, [R1+0x2124] ;  /* 0x00212400010b7983 */ /* 0x000f280000300800 */
[----:B------:R-:W1:Y:S04]  /*57500*/  LDL.LU R10, [R1+0x2110] ;  /* 0x00211000010a7983 */ /* 0x000e680000300800 */
[----:B------:R-:W4:Y:S04]  /*57510*/  @P5 LDG.E.U16 R33, desc[UR6][R16.64] ;  /* 0x0000000610215981 */ /* 0x000f28000c1e1500 */
[----:B------:R-:W4:Y:S04]  /*57520*/  LDL.LU R5, [R1+0x2118] ;  /* 0x0021180001057983 */ /* 0x000f280000300800 */
[----:B------:R-:W4:Y:S04]  /*57530*/  LDL.LU R3, [R1+0x2114] ;  /* 0x0021140001037983 */ /* 0x000f280000300800 */
[----:B------:R-:W4:Y:S04]  /*57540*/  LDL.LU R2, [R1+0x211c] ;  /* 0x00211c0001027983 */ /* 0x000f280000300800 */
[----:B------:R1:W4:Y:S04]  /*57550*/  @P5 LDG.E.U16 R0, desc[UR6][R14.64] ;  /* 0x000000060e005981 */ /* 0x000328000c1e1500 */
[----:B--2---:R-:W2:Y:S01]  /*57560*/  @P5 LDG.E.U16 R26, desc[UR6][R18.64] ;  /* 0x00000006121a5981 */ /* 0x004ea2000c1e1500 */
[----:B---3--:R-:W-:-:S02]  /*57570*/  IMAD.MOV.U32 R21, RZ, RZ, R13 ;  /* 0x000000ffff157224 */ /* 0x008fc400078e000d */
[----:B------:R-:W-:-:S05]  /*57580*/  IMAD.MOV.U32 R20, RZ, RZ, R4 ;  /* 0x000000ffff147224 */ /* 0x000fca00078e0004 */
[----:B------:R-:W3:Y:S01]  /*57590*/  @P5 LDG.E.U16 R24, desc[UR6][R20.64] ;  /* 0x0000000614185981 */ /* 0x000ee2000c1e1500 */
[----:B------:R-:W-:-:S03]  /*575a0*/  ISETP.GT.AND P2, PT, R6, 0x8f, PT ;  /* 0x0000008f0600780c */ /* 0x000fc60003f44270 */
[----:B------:R-:W-:Y:S04]  /*575b0*/  STL.64 [R1+0xdf0], R20 ;  /* 0x000df01401007387 */ /* 0x000fe80000100a00 */
[----:B0-----:R-:W2:Y:S04]  /*575c0*/  LDL R22, [R1+0x25b0] ;  /* 0x0025b00001167983 */ /* 0x001ea80000100800 */
[----:B------:R-:W-:Y:S01]  /*575d0*/  STL.64 [R1+0xde8], R18 ;  /* 0x000de81201007387 */ /* 0x000fe20000100a00 */
[----:B----4-:R-:W-:Y:S02]  /*575e0*/  IMAD.MOV.U32 R13, RZ, RZ, R12 ;  /* 0x000000ffff0d7224 */ /* 0x010fe400078e000c */
[----:B------:R-:W-:-:S02]  /*575f0*/  IMAD.MOV.U32 R12, RZ, RZ, R11 ;  /* 0x000000ffff0c7224 */ /* 0x000fc400078e000b */
[----:B-1----:R-:W-:Y:S01]  /*57600*/  IMAD.MOV.U32 R15, RZ, RZ, R10 ;  /* 0x000000ffff0f7224 */ /* 0x002fe200078e000a */
[----:B------:R-:W4:Y:S01]  /*57610*/  @P2 LDG.E.U16 R32, desc[UR6][R8.64] ;  /* 0x0000000608202981 */ /* 0x000f22000c1e1500 */
[----:B------:R-:W-:Y:S02]  /*57620*/  IMAD.MOV.U32 R14, RZ, RZ, R5 ;  /* 0x000000ffff0e7224 */ /* 0x000fe400078e0005 */
[----:B------:R-:W-:Y:S02]  /*57630*/  IMAD.MOV.U32 R17, RZ, RZ, R3 ;  /* 0x000000ffff117224 */ /* 0x000fe400078e0003 */
[----:B------:R-:W-:Y:S01]  /*57640*/  IMAD.MOV.U32 R16, RZ, RZ, R2 ;  /* 0x000000ffff107224 */ /* 0x000fe200078e0002 */
[----:B------:R-:W4:Y:S04]  /*57650*/  @P2 LDG.E.U16 R27, desc[UR6][R12.64] ;  /* 0x000000060c1b2981 */ /* 0x000f28000c1e1500 */
[----:B------:R-:W4:Y:S04]  /*57660*/  @P2 LDG.E.U16 R25, desc[UR6][R14.64] ;  /* 0x000000060e192981 */ /* 0x000f28000c1e1500 */
[----:B------:R-:W4:Y:S04]  /*57670*/  @P2 LDG.E.U16 R23, desc[UR6][R16.64] ;  /* 0x0000000610172981 */ /* 0x000f28000c1e1500 */
[----:B---3--:R0:W-:Y:S04]  /*57680*/  @P5 STL [R1+0x25d0], R24 ;  /* 0x0025d01801005387 */ /* 0x0081e80000100800 */
[----:B0-----:R-:W3:Y:S04]  /*57690*/  LDL R24, [R1+0x25ac] ;  /* 0x0025ac0001187983 */ /* 0x001ee80000100800 */
[----:B--2---:R0:W-:Y:S04]  /*576a0*/  @P5 STL [R1+0x25cc], R26 ;  /* 0x0025cc1a01005387 */ /* 0x0041e80000100800 */
[----:B0-----:R-:W2:Y:S04]  /*576b0*/  LDL R26, [R1+0x25a8] ;  /* 0x0025a800011a7983 */ /* 0x001ea80000100800 */
[----:B------:R0:W-:Y:S04]  /*576c0*/  @P5 STL [R1+0x25c8], R33 ;  /* 0x0025c82101005387 */ /* 0x0001e80000100800 */
[----:B0-----:R-:W2:Y:S04]  /*576d0*/  LDL R33, [R1+0x25a4] ;  /* 0x0025a40001217983 */ /* 0x001ea80000100800 */
[----:B------:R-:W2:Y:S04]  /*576e0*/  LDL.LU R4, [R1+0x2128] ;  /* 0x0021280001047983 */ /* 0x000ea80000300800 */
[----:B------:R0:W-:Y:S04]  /*576f0*/  @P5 STL [R1+0x25c4], R0 ;  /* 0x0025c40001005387 */ /* 0x0001e80000100800 */
[----:B0-----:R-:W3:Y:S04]  /*57700*/  LDL.LU R0, [R1+0x2138] ;  /* 0x0021380001007983 */ /* 0x001ee80000300800 */
[----:B------:R-:W-:Y:S04]  /*57710*/  STL.64 [R1+0xdb8], R8 ;  /* 0x000db80801007387 */ /* 0x000fe80000100a00 */
[----:B------:R0:W-:Y:S04]  /*57720*/  STL.64 [R1+0xdc0], R12 ;  /* 0x000dc00c01007387 */ /* 0x0001e80000100a00 */
[----:B------:R-:W-:Y:S04]  /*57730*/  STL.64 [R1+0xdc8], R14 ;  /* 0x000dc80e01007387 */ /* 0x000fe80000100a00 */
[----:B------:R-:W-:Y:S04]  /*57740*/  STL.64 [R1+0xdd0], R16 ;  /* 0x000dd01001007387 */ /* 0x000fe80000100a00 */
[----:B------:R-:W3:Y:S04]  /*57750*/  LDL.LU R11, [R1+0x212c] ;  /* 0x00212c00010b7983 */ /* 0x000ee80000300800 */
[----:B------:R-:W3:Y:S04]  /*57760*/  LDL.LU R10, [R1+0x213c] ;  /* 0x00213c00010a7983 */ /* 0x000ee80000300800 */
[----:B------:R-:W3:Y:S04]  /*57770*/  LDL.LU R3, [R1+0x2130] ;  /* 0x0021300001037983 */ /* 0x000ee80000300800 */
[----:B------:R-:W3:Y:S04]  /*57780*/  LDL.LU R2, [R1+0x2140] ;  /* 0x0021400001027983 */ /* 0x000ee80000300800 */
[----:B0-----:R-:W3:Y:S04]  /*57790*/  LDL.LU R13, [R1+0x2134] ;  /* 0x00213400010d7983 */ /* 0x001ee80000300800 */
[----:B------:R-:W3:Y:S01]  /*577a0*/  LDL.LU R12, [R1+0x2144] ;  /* 0x00214400010c7983 */ /* 0x000ee20000300800 */
[----:B------:R-:W-:-:S03]  /*577b0*/  ISETP.GT.AND P4, PT, R6, 0x90, PT ;  /* 0x000000900600780c */ /* 0x000fc60003f84270 */
[----:B----4-:R-:W-:Y:S04]  /*577c0*/  @P2 STL [R1+0x25b4], R32 ;  /* 0x0025b42001002387 */ /* 0x010fe80000100800 */
[----:B------:R0:W-:Y:S04]  /*577d0*/  @P2 STL [R1+0x25b8], R27 ;  /* 0x0025b81b01002387 */ /* 0x0001e80000100800 */
[----:B------:R1:W-:Y:S04]  /*577e0*/  @P2 STL [R1+0x25bc], R25 ;  /* 0x0025bc1901002387 */ /* 0x0003e80000100800 */
[----:B------:R-:W-:Y:S04]  /*577f0*/  @P2 STL [R1+0x25c0], R23 ;  /* 0x0025c01701002387 */ /* 0x000fe80000100800 */
[----:B------:R-:W4:Y:S01]  /*57800*/  LDL.LU R5, [R1+0x2148] ;  /* 0x0021480001057983 */ /* 0x000f220000300800 */
[----:B--2---:R-:W-:-:S03]  /*57810*/  IMAD.MOV.U32 R9, RZ, RZ, R4 ;  /* 0x000000ffff097224 */ /* 0x004fc600078e0004 */
[----:B------:R-:W2:Y:S04]  /*57820*/  LDL.LU R4, [R1+0x2168] ;  /* 0x0021680001047983 */ /* 0x000ea80000300800 */
[----:B0-----:R-:W2:Y:S01]  /*57830*/  LDL R27, [R1+0x25a0] ;  /* 0x0025a000011b7983 */ /* 0x001ea20000100800 */
[----:B---3--:R-:W-:Y:S02]  /*57840*/  IMAD.MOV.U32 R8, RZ, RZ, R0 ;  /* 0x000000ffff087224 */ /* 0x008fe400078e0000 */
[----:B------:R-:W-:Y:S02]  /*57850*/  IMAD.MOV.U32 R15, RZ, RZ, R11 ;  /* 0x000000ffff0f7224 */ /* 0x000fe400078e000b */
[----:B------:R-:W-:Y:S01]  /*57860*/  IMAD.MOV.U32 R14, RZ, RZ, R10 ;  /* 0x000000ffff0e7224 */ /* 0x000fe200078e000a */
[----:B------:R-:W-:Y:S01]  /*57870*/  STL.64 [R1+0xd98], R8 ;  /* 0x000d980801007387 */ /* 0x000fe20000100a00 */
[----:B------:R-:W-:-:S02]  /*57880*/  IMAD.MOV.U32 R10, RZ, RZ, R2 ;  /* 0x000000ffff0a7224 */ /* 0x000fc400078e0002 */
[----:B------:R-:W-:Y:S01]  /*57890*/  IMAD.MOV.U32 R11, RZ, RZ, R3 ;  /* 0x000000ffff0b7224 */ /* 0x000fe200078e0003 */
[----:B------:R-:W3:Y:S04]  /*578a0*/  LDL R0, [R1+0x259c] ;  /* 0x00259c0001007983 */ /* 0x000ee80000100800 */
[----:B------:R-:W3:Y:S04]  /*578b0*/  LDL R32, [R1+0x2598] ;  /* 0x0025980001207983 */ /* 0x000ee80000100800 */
[----:B-1----:R-:W3:Y:S04]  /*578c0*/  LDL R25, [R1+0x2594] ;  /* 0x0025940001197983 */ /* 0x002ee80000100800 */
[----:B------:R-:W3:Y:S04]  /*578d0*/  LDL.LU R3, [R1+0x214c] ;  /* 0x00214c0001037983 */ /* 0x000ee80000300800 */
[----:B------:R-:W-:Y:S04]  /*578e0*/  STL.64 [R1+0xda0], R14 ;  /* 0x000da00e01007387 */ /* 0x000fe80000100a00 */
[----:B------:R-:W3:Y:S04]  /*578f0*/  LDL.LU R2, [R1+0x215c] ;  /* 0x00215c0001027983 */ /* 0x000ee80000300800 */
[----:B------:R-:W-:Y:S04]  /*57900*/  STL.64 [R1+0xda8], R10 ;  /* 0x000da80a01007387 */ /* 0x000fe80000100a00 */
[----:B------:R0:W-:Y:S04]  /*57910*/  STL.64 [R1+0xdb0], R12 ;  /* 0x000db00c01007387 */ /* 0x0001e80000100a00 */
[----:B------:R-:W3:Y:S04]  /*57920*/  @P4 LDG.E.U16 R22, desc[UR6][R12.64] ;  /* 0x000000060c164981 */ /* 0x000ee8000c1e1500 */
[----:B------:R4:W3:Y:S04]  /*57930*/  @P4 LDG.E.U16 R33, desc[UR6][R8.64] ;  /* 0x0000000608214981 */ /* 0x0008e8000c1e1500 */
[----:B------:R-:W3:Y:S04]  /*57940*/  @P4 LDG.E.U16 R24, desc[UR6][R10.64] ;  /* 0x000000060a184981 */ /* 0x000ee8000c1e1500 */
[----:B------:R1:W3:Y:S04]  /*57950*/  @P4 LDG.E.U16 R26, desc[UR6][R14.64] ;  /* 0x000000060e1a4981 */ /* 0x0002e8000c1e1500 */
[----:B0-----:R-:W3:Y:S04]  /*57960*/  LDL.LU R13, [R1+0x2150] ;  /* 0x00215000010d7983 */ /* 0x001ee80000300800 */
[----:B------:R-:W3:Y:S04]  /*57970*/  LDL.LU R12, [R1+0x2160] ;  /* 0x00216000010c7983 */ /* 0x000ee80000300800 */
[----:B------:R-:W3:Y:S04]  /*57980*/  LDL.LU R11, [R1+0x2154] ;  /* 0x00215400010b7983 */ /* 0x000ee80000300800 */
[----:B------:R-:W3:Y:S01]  /*57990*/  LDL.LU R10, [R1+0x2164] ;  /* 0x00216400010a7983 */ /* 0x000ee20000300800 */
[----:B------:R-:W-:Y:S01]  /*579a0*/  ISETP.GT.AND P5, PT, R6, 0x91, PT ;  /* 0x000000910600780c */ /* 0x000fe20003fa4270 */
[----:B----4-:R-:W-:-:S02]  /*579b0*/  IMAD.MOV.U32 R9, RZ, RZ, R5 ;  /* 0x000000ffff097224 */ /* 0x010fc400078e0005 */
[----:B--2---:R-:W-:-:S10]  /*579c0*/  IMAD.MOV.U32 R8, RZ, RZ, R4 ;  /* 0x000000ffff087224 */ /* 0x004fd400078e0004 */
[----:B---3--:R0:W2:Y:S01]  /*579d0*/  @P5 LDG.E.U16 R25, desc[UR6][R8.64] ;  /* 0x0000000608195981 */ /* 0x0080a2000c1e1500 */
[----:B-1----:R-:W-:-:S03]  /*579e0*/  IMAD.MOV.U32 R15, RZ, RZ, R3 ;  /* 0x000000ffff0f7224 */ /* 0x002fc600078e0003 */
[----:B------:R1:W-:Y:S04]  /*579f0*/  @P4 STL [R1+0x25a4], R33 ;  /* 0x0025a42101004387 */ /* 0x0003e80000100800 */
[----:B------:R3:W-:Y:S04]  /*57a00*/  @P4 STL [R1+0x25a8], R26 ;  /* 0x0025a81a01004387 */ /* 0x0007e80000100800 */
[----:B------:R-:W-:Y:S04]  /*57a10*/  @P4 STL [R1+0x25ac], R24 ;  /* 0x0025ac1801004387 */ /* 0x000fe80000100800 */
[----:B------:R-:W-:Y:S04]  /*57a20*/  @P4 STL [R1+0x25b0], R22 ;  /* 0x0025b01601004387 */ /* 0x000fe80000100800 */
[----:B------:R-:W4:Y:S04]  /*57a30*/  LDL R21, [R1+0x2590] ;  /* 0x0025900001157983 */ /* 0x000f280000100800 */
[----:B------:R-:W2:Y:S04]  /*57a40*/  LDL R20, [R1+0x258c] ;  /* 0x00258c0001147983 */ /* 0x000ea80000100800 */
[----:B------:R-:W2:Y:S04]  /*57a50*/  LDL R23, [R1+0x2588] ;  /* 0x0025880001177983 */ /* 0x000ea80000100800 */
[----:B------:R0:W-:Y:S01]  /*57a60*/  STL.64 [R1+0xd78], R8 ;  /* 0x000d780801007387 */ /* 0x0001e20000100a00 */
[----:B------:R-:W-:-:S02]  /*57a70*/  IMAD.MOV.U32 R14, RZ, RZ, R2 ;  /* 0x000000ffff0e7224 */ /* 0x000fc400078e0002 */
[----:B------:R-:W-:Y:S02]  /*57a80*/  IMAD.MOV.U32 R17, RZ, RZ, R13 ;  /* 0x000000ffff117224 */ /* 0x000fe400078e000d */
[----:B------:R-:W-:Y:S02]  /*57a90*/  IMAD.MOV.U32 R16, RZ, RZ, R12 ;  /* 0x000000ffff107224 */ /* 0x000fe400078e000c */
[----:B------:R-:W-:Y:S02]  /*57aa0*/  IMAD.MOV.U32 R19, RZ, RZ, R11 ;  /* 0x000000ffff137224 */ /* 0x000fe400078e000b */
[----:B------:R-:W-:Y:S01]  /*57ab0*/  IMAD.MOV.U32 R18, RZ, RZ, R10 ;  /* 0x000000ffff127224 */ /* 0x000fe200078e000a */
[----:B-1----:R-:W2:Y:S04]  /*57ac0*/  LDL R33, [R1+0x2584] ;  /* 0x0025840001217983 */ /* 0x002ea80000100800 */
[----:B------:R-:W2:Y:S04]  /*57ad0*/  LDL.LU R5, [R1+0x216c] ;  /* 0x00216c0001057983 */ /* 0x000ea80000300800 */
[----:B------:R-:W2:Y:S04]  /*57ae0*/  LDL.LU R4, [R1+0x2184] ;  /* 0x0021840001047983 */ /* 0x000ea80000300800 */
[----:B------:R-:W0:Y:S04]  /*57af0*/  LDL.LU R3, [R1+0x2170] ;  /* 0x0021700001037983 */ /* 0x000e280000300800 */
[----:B------:R-:W4:Y:S04]  /*57b00*/  @P5 LDG.E.U16 R27, desc[UR6][R18.64] ;  /* 0x00000006121b5981 */ /* 0x000f28000c1e1500 */
[----:B------:R-:W-:Y:S04]  /*57b10*/  STL.64 [R1+0xd80], R14 ;  /* 0x000d800e01007387 */ /* 0x000fe80000100a00 */
[----:B------:R1:W4:Y:S04]  /*57b20*/  @P5 LDG.E.U16 R0, desc[UR6][R16.64] ;  /* 0x0000000610005981 */ /* 0x000328000c1e1500 */
[----:B------:R-:W4:Y:S04]  /*57b30*/  LDL.LU R2, [R1+0x2188] ;  /* 0x0021880001027983 */ /* 0x000f280000300800 */
[----:B------:R-:W1:Y:S04]  /*57b40*/  LDL.LU R13, [R1+0x2174] ;  /* 0x00217400010d7983 */ /* 0x000e680000300800 */
[----:B------:R-:W4:Y:S04]  /*57b50*/  @P5 LDG.E.U16 R32, desc[UR6][R14.64] ;  /* 0x000000060e205981 */ /* 0x000f28000c1e1500 */
[----:B------:R-:W4:Y:S04]  /*57b60*/  LDL.LU R12, [R1+0x217c] ;  /* 0x00217c00010c7983 */ /* 0x000f280000300800 */
[----:B------:R1:W-:Y:S04]  /*57b70*/  STL.64 [R1+0xd88], R16 ;  /* 0x000d881001007387 */ /* 0x0003e80000100a00 */
[----:B------:R-:W-:Y:S04]  /*57b80*/  STL.64 [R1+0xd90], R18 ;  /* 0x000d901201007387 */ /* 0x000fe80000100a00 */
[----:B------:R-:W4:Y:S04]  /*57b90*/  LDL.LU R11, [R1+0x2178] ;  /* 0x00217800010b7983 */ /* 0x000f280000300800 */
[----:B------:R-:W4:Y:S04]  /*57ba0*/  LDL.LU R10, [R1+0x2180] ;  /* 0x00218000010a7983 */ /* 0x000f280000300800 */
[----:B---3--:R-:W3:Y:S01]  /*57bb0*/  LDL R26, [R1+0x2580] ;  /* 0x00258000011a7983 */ /* 0x008ee20000100800 */
[----:B------:R-:W-:-:S13]  /*57bc0*/  ISETP.GT.AND P2, PT, R6, 0x92, PT ;  /* 0x000000920600780c */ /* 0x000fda0003f44270 */
[----:B--2---:R-:W2:Y:S04]  /*57bd0*/  @P2 LDG.E.U16 R33, desc[UR6][R4.64] ;  /* 0x0000000604212981 */ /* 0x004ea8000c1e1500 */
[----:B----4-:R4:W-:Y:S01]  /*57be0*/  @P5 STL [R1+0x25a0], R27 ;  /* 0x0025a01b01005387 */ /* 0x0109e20000100800 */
[----:B0-----:R-:W-:Y:S02]  /*57bf0*/  IMAD.MOV.U32 R9, RZ, RZ, R3 ;  /* 0x000000ffff097224 */ /* 0x001fe400078e0003 */
[----:B------:R-:W-:Y:S02]  /*57c00*/  IMAD.MOV.U32 R8, RZ, RZ, R2 ;  /* 0x000000ffff087224 */ /* 0x000fe400078e0002 */
[----:B-1----:R-:W-:Y:S02]  /*57c10*/  IMAD.MOV.U32 R17, RZ, RZ, R13 ;  /* 0x000000ffff117224 */ /* 0x002fe400078e000d */
[----:B------:R-:W-:Y:S01]  /*57c20*/  IMAD.MOV.U32 R16, RZ, RZ, R12 ;  /* 0x000000ffff107224 */ /* 0x000fe200078e000c */
[----:B------:R-:W3:Y:S04]  /*57c30*/  @P2 LDG.E.U16 R23, desc[UR6][R8.64] ;  /* 0x0000000608172981 */ /* 0x000ee8000c1e1500 */
[----:B----4-:R-:W4:Y:S04]  /*57c40*/  LDL R27, [R1+0x257c] ;  /* 0x00257c00011b7983 */ /* 0x010f280000100800 */
[----:B------:R0:W-:Y:S01]  /*57c50*/  @P5 STL [R1+0x259c], R0 ;  /* 0x00259c0001005387 */ /* 0x0001e20000100800 */
[----:B------:R-:W-:-:S02]  /*57c60*/  IMAD.MOV.U32 R18, RZ, RZ, R10 ;  /* 0x000000ffff127224 */ /* 0x000fc400078e000a */
[----:B------:R-:W-:Y:S01]  /*57c70*/  IMAD.MOV.U32 R19, RZ, RZ, R11 ;  /* 0x000000ffff137224 */ /* 0x000fe200078e000b */
[----:B------:R-:W4:Y:S04]  /*57c80*/  @P2 LDG.E.U16 R20, desc[UR6][R16.64] ;  /* 0x0000000610142981 */ /* 0x000f28000c1e1500 */
[----:B------:R-:W4:Y:S04]  /*57c90*/  @P2 LDG.E.U16 R21, desc[UR6][R18.64] ;  /* 0x0000000612152981 */ /* 0x000f28000c1e1500 */
[----:B0-----:R-:W4:Y:S04]  /*57ca0*/  LDL R0, [R1+0x2578] ;  /* 0x0025780001007983 */ /* 0x001f280000100800 */
[----:B------:R0:W-:Y:S04]  /*57cb0*/  @P5 STL [R1+0x2598], R32 ;  /* 0x0025982001005387 */ /* 0x0001e80000100800 */
        /* <DEDUP_REMOVED lines=8> */
[----:B------:R-:W-:Y:S04]  /*57d40*/  STL.64 [R1+0xd68], R16 ;  /* 0x000d681001007387 */ /* 0x000fe80000100a00 */
[----:B------:R-:W-:Y:S04]  /*57d50*/  STL.64 [R1+0xd70], R18 ;  /* 0x000d701201007387 */ /* 0x000fe80000100a00 */
[----:B------:R-:W4:Y:S04]  /*57d60*/  LDL.LU R13, [R1+0x2194] ;  /* 0x00219400010d7983 */ /* 0x000f280000300800 */
[----:B------:R-:W4:Y:S04]  /*57d70*/  LDL.LU R12, [R1+0x21a4] ;  /* 0x0021a400010c7983 */ /* 0x000f280000300800 */
[----:B------:R-:W4:Y:S04]  /*57d80*/  LDL.LU R15, [R1+0x2198] ;  /* 0x00219800010f7983 */ /* 0x000f280000300800 */
[----:B------:R-:W4:Y:S01]  /*57d90*/  LDL.LU R14, [R1+0x21a8] ;  /* 0x0021a800010e7983 */ /* 0x000f220000300800 */
[----:B------:R-:W-:-:S03]  /*57da0*/  ISETP.GT.AND P4, PT, R6, 0x93, PT ;  /* 0x000000930600780c */ /* 0x000fc60003f84270 */
[----:B------:R-:W4:Y:S04]  /*57db0*/  LDL R22, [R1+0x2570] ;  /* 0x0025700001167983 */ /* 0x000f280000100800 */
[----:B------:R-:W4:Y:S04]  /*57dc0*/  LDL R24, [R1+0x256c] ;  /* 0x00256c0001187983 */ /* 0x000f280000100800 */
[----:B0-----:R-:W4:Y:S04]  /*57dd0*/  LDL R25, [R1+0x2568] ;  /* 0x0025680001197983 */ /* 0x001f280000100800 */
[----:B--2---:R0:W-:Y:S04]  /*57de0*/  @P2 STL [R1+0x2584], R33 ;  /* 0x0025842101002387 */ /* 0x0041e80000100800 */
[----:B---3--:R-:W-:Y:S04]  /*57df0*/  @P2 STL [R1+0x2588], R23 ;  /* 0x0025881701002387 */ /* 0x008fe80000100800 */
[----:B----4-:R-:W-:Y:S04]  /*57e00*/  @P2 STL [R1+0x258c], R20 ;  /* 0x00258c1401002387 */ /* 0x010fe80000100800 */
[----:B------:R-:W-:Y:S04]  /*57e10*/  @P2 STL [R1+0x2590], R21 ;  /* 0x0025901501002387 */ /* 0x000fe80000100800 */
[----:B-1----:R-:W2:Y:S04]  /*57e20*/  LDL.LU R5, [R1+0x2eb8] ;  /* 0x002eb80001057983 */ /* 0x002ea80000300800 */
[----:B------:R-:W3:Y:S01]  /*57e30*/  LDL.LU R4, [R1+0x2ed4] ;  /* 0x002ed40001047983 */ /* 0x000ee20000300800 */
[----:B------:R-:W-:Y:S01]  /*57e40*/  IMAD.MOV.U32 R9, RZ, RZ, R3 ;  /* 0x000000ffff097224 */ /* 0x000fe200078e0003 */
[----:B------:R-:W-:-:S02]  /*57e50*/  MOV R8, R2 ;  /* 0x0000000200087202 */ /* 0x000fc40000000f00 */
[----:B------:R-:W4:Y:S04]  /*57e60*/  LDL.LU R3, [R1+0x2ebc] ;  /* 0x002ebc0001037983 */ /* 0x000f280000300800 */
[----:B------:R-:W4:Y:S04]  /*57e70*/  @P4 LDG.E.U16 R0, desc[UR6][R10.64] ;  /* 0x000000060a004981 */ /* 0x000f28000c1e1500 */
[----:B------:R-:W-:Y:S04]  /*57e80*/  STL.64 [R1+0xd38], R8 ;  /* 0x000d380801007387 */ /* 0x000fe80000100a00 */
[----:B------:R-:W4:Y:S04]  /*57e90*/  LDL.LU R2, [R1+0x2ec8] ;  /* 0x002ec80001027983 */ /* 0x000f280000300800 */
[----:B0-----:R-:W4:Y:S04]  /*57ea0*/  LDL R33, [R1+0x2564] ;  /* 0x0025640001217983 */ /* 0x001f280000100800 */
[----:B------:R2:W4:Y:S04]  /*57eb0*/  @P4 LDG.E.U16 R32, desc[UR6][R8.64] ;  /* 0x0000000608204981 */ /* 0x000528000c1e1500 */
[----:B------:R-:W4:Y:S04]  /*57ec0*/  @P4 LDG.E.U16 R27, desc[UR6][R12.64] ;  /* 0x000000060c1b4981 */ /* 0x000f28000c1e1500 */
[----:B------:R-:W4:Y:S04]  /*57ed0*/  @P4 LDG.E.U16 R26, desc[UR6][R14.64] ;  /* 0x000000060e1a4981 */ /* 0x000f28000c1e1500 */
        /* <DEDUP_REMOVED lines=8> */
[----:B--2---:R-:W-:-:S02]  /*57f60*/  IMAD.MOV.U32 R9, RZ, RZ, R5 ;  /* 0x000000ffff097224 */ /* 0x004fc400078e0005 */
[----:B---3--:R-:W-:Y:S02]  /*57f70*/  IMAD.MOV.U32 R8, RZ, RZ, R4 ;  /* 0x000000ffff087224 */ /* 0x008fe400078e0004 */
[----:B----4-:R-:W-:Y:S02]  /*57f80*/  IMAD.MOV.U32 R11, RZ, RZ, R3 ;  /* 0x000000ffff0b7224 */ /* 0x010fe400078e0003 */
[----:B------:R-:W-:-:S06]  /*57f90*/  IMAD.MOV.U32 R10, RZ, RZ, R2 ;  /* 0x000000ffff0a7224 */ /* 0x000fcc00078e0002 */
[----:B------:R-:W2:Y:S04]  /*57fa0*/  @P5 LDG.E.U16 R33, desc[UR6][R8.64] ;  /* 0x0000000608215981 */ /* 0x000ea8000c1e1500 */
[----:B------:R0:W-:Y:S04]  /*57fb0*/  @P4 STL [R1+0x2580], R26 ;  /* 0x0025801a01004387 */ /* 0x0001e80000100800 */
[----:B------:R-:W3:Y:S04]  /*57fc0*/  @P5 LDG.E.U16 R25, desc[UR6][R10.64] ;  /* 0x000000060a195981 */ /* 0x000ee8000c1e1500 */
[----:B0-----:R-:W4:Y:S04]  /*57fd0*/  LDL R26, [R1+0x2560] ;  /* 0x00256000011a7983 */ /* 0x001f280000100800 */
[----:B------:R0:W-:Y:S04]  /*57fe0*/  @P4 STL [R1+0x257c], R27 ;  /* 0x00257c1b01004387 */ /* 0x0001e80000100800 */
[----:B------:R-:W4:Y:S04]  /*57ff0*/  @P5 LDG.E.U16 R24, desc[UR6][R12.64] ;  /* 0x000000060c185981 */ /* 0x000f28000c1e1500 */
[----:B0-----:R-:W4:Y:S04]  /*58000*/  LDL R27, [R1+0x255c] ;  /* 0x00255c00011b7983 */ /* 0x001f280000100800 */
[----:B------:R0:W-:Y:S04]  /*58010*/  @P4 STL [R1+0x2578], R0 ;  /* 0x0025780001004387 */ /* 0x0001e80000100800 */
[----:B------:R-:W4:Y:S04]  /*58020*/  @P5 LDG.E.U16 R22, desc[UR6][R14.64] ;  /* 0x000000060e165981 */ /* 0x000f28000c1e1500 */
[----:B0-----:R-:W4:Y:S04]  /*58030*/  LDL R0, [R1+0x2558] ;  /* 0x0025580001007983 */ /* 0x001f280000100800 */
[----:B------:R0:W-:Y:S04]  /*58040*/  @P4 STL [R1+0x2574], R32 ;  /* 0x0025742001004387 */ /* 0x0001e80000100800 */
[----:B------:R-:W4:Y:S04]  /*58050*/  LDL.LU R5, [R1+0x2ed8] ;  /* 0x002ed80001057983 */ /* 0x000f280000300800 */
[----:B------:R-:W4:Y:S04]  /*58060*/  LDL.LU R4, [R1+0x2ef0] ;  /* 0x002ef00001047983 */ /* 0x000f280000300800 */
[----:B------:R-:W-:Y:S04]  /*58070*/  STL.64 [R1+0xd18], R8 ;  /* 0x000d180801007387 */ /* 0x000fe80000100a00 */
[----:B------:R-:W-:Y:S04]  /*58080*/  STL.64 [R1+0xd20], R10 ;  /* 0x000d200a01007387 */ /* 0x000fe80000100a00 */
[----:B------:R-:W4:Y:S04]  /*58090*/  LDL.LU R3, [R1+0x2edc] ;  /* 0x002edc0001037983 */ /* 0x000f280000300800 */
[----:B------:R-:W4:Y:S04]  /*580a0*/  LDL.LU R2, [R1+0x2ef4] ;  /* 0x002ef40001027983 */ /* 0x000f280000300800 */
[----:B0-----:R-:W4:Y:S04]  /*580b0*/  LDL R32, [R1+0x2554] ;  /* 0x0025540001207983 */ /* 0x001f280000100800 */
        /* <DEDUP_REMOVED lines=9> */
[----:B------:R-:W4:Y:S04]  /*58150*/  LDL R23, [R1+0x2548] ;  /* 0x0025480001177983 */ /* 0x000f280000100800 */
[----:B--2---:R0:W-:Y:S04]  /*58160*/  @P5 STL [R1+0x2564], R33 ;  /* 0x0025642101005387 */ /* 0x0041e80000100800 */
[----:B---3--:R-:W-:Y:S04]  /*58170*/  @P5 STL [R1+0x2568], R25 ;  /* 0x0025681901005387 */ /* 0x008fe80000100800 */
[----:B----4-:R-:W-:Y:S04]  /*58180*/  @P5 STL [R1+0x256c], R24 ;  /* 0x00256c1801005387 */ /* 0x010fe80000100800 */
[----:B------:R1:W-:Y:S04]  /*58190*/  @P5 STL [R1+0x2570], R22 ;  /* 0x0025701601005387 */ /* 0x0003e80000100800 */
[----:B0-----:R-:W2:Y:S01]  /*581a0*/  LDL R33, [R1+0x2544] ;  /* 0x0025440001217983 */ /* 0x001ea20000100800 */
[----:B------:R-:W-:-:S02]  /*581b0*/  IMAD.MOV.U32 R13, RZ, RZ, R5 ;  /* 0x000000ffff0d7224 */ /* 0x000fc400078e0005 */
[----:B------:R-:W-:Y:S02]  /*581c0*/  IMAD.MOV.U32 R12, RZ, RZ, R4 ;  /* 0x000000ffff0c7224 */ /* 0x000fe400078e0004 */
[----:B------:R-:W-:Y:S02]  /*581d0*/  IMAD.MOV.U32 R15, RZ, RZ, R3 ;  /* 0x000000ffff0f7224 */ /* 0x000fe400078e0003 */
[----:B------:R-:W-:Y:S01]  /*581e0*/  IMAD.MOV.U32 R14, RZ, RZ, R2 ;  /* 0x000000ffff0e7224 */ /* 0x000fe200078e0002 */
[----:B------:R-:W2:Y:S04]  /*581f0*/  LDL.LU R3, [R1+0x2ef8] ;  /* 0x002ef80001037983 */ /* 0x000ea80000300800 */
[----:B------:R-:W-:Y:S04]  /*58200*/  STL.64 [R1+0xcf8], R12 ;  /* 0x000cf80c01007387 */ /* 0x000fe80000100a00 */
[----:B------:R-:W2:Y:S04]  /*58210*/  LDL.LU R2, [R1+0x2f08] ;  /* 0x002f080001027983 */ /* 0x000ea80000300800 */
[----:B------:R-:W3:Y:S04]  /*58220*/  @P2 LDG.E.U16 R32, desc[UR6][R12.64] ;  /* 0x000000060c202981 */ /* 0x000ee8000c1e1500 */
[----:B------:R0:W-:Y:S04]  /*58230*/  STL.64 [R1+0xd00], R14 ;  /* 0x000d000e01007387 */ /* 0x0001e80000100a00 */
[----:B------:R-:W4:Y:S04]  /*58240*/  LDL.LU R5, [R1+0x2efc] ;  /* 0x002efc0001057983 */ /* 0x000f280000300800 */
[----:B------:R-:W4:Y:S04]  /*58250*/  LDL.LU R4, [R1+0x2f0c] ;  /* 0x002f0c0001047983 */ /* 0x000f280000300800 */
[----:B------:R-:W3:Y:S04]  /*58260*/  LDL.LU R11, [R1+0x2f00] ;  /* 0x002f0000010b7983 */ /* 0x000ee80000300800 */
[----:B------:R-:W3:Y:S04]  /*58270*/  @P2 LDG.E.U16 R27, desc[UR6][R16.64] ;  /* 0x00000006101b2981 */ /* 0x000ee8000c1e1500 */
[----:B------:R-:W3:Y:S04]  /*58280*/  @P2 LDG.E.U16 R26, desc[UR6][R18.64] ;  /* 0x00000006121a2981 */ /* 0x000ee8000c1e1500 */
[----:B------:R-:W3:Y:S04]  /*58290*/  LDL.LU R10, [R1+0x2f10] ;  /* 0x002f1000010a7983 */ /* 0x000ee80000300800 */
[----:B------:R-:W0:Y:S04]  /*582a0*/  LDL.LU R9, [R1+0x2f04] ;  /* 0x002f040001097983 */ /* 0x000e280000300800 */
[----:B------:R0:W3:Y:S04]  /*582b0*/  @P2 LDG.E.U16 R0, desc[UR6][R14.64] ;  /* 0x000000060e002981 */ /* 0x0000e8000c1e1500 */
[----:B------:R-:W3:Y:S04]  /*582c0*/  LDL.LU R8, [R1+0x2f14] ;  /* 0x002f140001087983 */ /* 0x000ee80000300800 */
[----:B------:R-:W-:Y:S04]  /*582d0*/  STL.64 [R1+0xd10], R18 ;  /* 0x000d101201007387 */ /* 0x000fe80000100a00 */
[----:B------:R-:W-:Y:S04]  /*582e0*/  STL.64 [R1+0xd08], R16 ;  /* 0x000d081001007387 */ /* 0x000fe80000100a00 */
[----:B-1----:R-:W3:Y:S04]  /*582f0*/  LDL R22, [R1+0x2540] ;  /* 0x0025400001167983 */ /* 0x002ee80000100800 */
[----:B------:R-:W3:Y:S04]  /*58300*/  LDL R24, [R1+0x253c] ;  /* 0x00253c0001187983 */ /* 0x000ee80000100800 */
[----:B------:R-:W3:Y:S01]  /*58310*/  LDL R25, [R1+0x2538] ;  /* 0x0025380001197983 */ /* 0x000ee20000100800 */
[----:B------:R-:W-:-:S13]  /*58320*/  ISETP.GT.AND P4, PT, R6, 0x96, PT ;  /* 0x000000960600780c */ /* 0x000fda0003f84270 */
[----:B--2---:R-:W2:Y:S04]  /*58330*/  @P4 LDG.E.U16 R33, desc[UR6][R2.64] ;  /* 0x0000000602214981 */ /* 0x004ea8000c1e1500 */
[----:B----4-:R-:W4:Y:S04]  /*58340*/  @P4 LDG.E.U16 R23, desc[UR6][R4.64] ;  /* 0x0000000604174981 */ /* 0x010f28000c1e1500 */
[----:B---3--:R1:W-:Y:S04]  /*58350*/  @P2 STL [R1+0x2560], R26 ;  /* 0x0025601a01002387 */ /* 0x0083e80000100800 */
[----:B------:R-:W3:Y:S01]  /*58360*/  @P4 LDG.E.U16 R20, desc[UR6][R10.64] ;  /* 0x000000060a144981 */ /* 0x000ee2000c1e1500 */
[----:B0-----:R-:W-:-:S02]  /*58370*/  IMAD.MOV.U32 R15, RZ, RZ, R9 ;  /* 0x000000ffff0f7224 */ /* 0x001fc400078e0009 */
[----:B------:R-:W-:Y:S01]  /*58380*/  IMAD.MOV.U32 R14, RZ, RZ, R8 ;  /* 0x000000ffff0e7224 */ /* 0x000fe200078e0008 */
[----:B-1----:R-:W3:Y:S04]  /*58390*/  LDL R26, [R1+0x2534] ;  /* 0x00253400011a7983 */ /* 0x002ee80000100800 */
[----:B------:R0:W-:Y:S04]  /*583a0*/  @P2 STL [R1+0x255c], R27 ;  /* 0x00255c1b01002387 */ /* 0x0001e80000100800 */
[----:B------:R-:W3:Y:S04]  /*583b0*/  @P4 LDG.E.U16 R21, desc[UR6][R14.64] ;  /* 0x000000060e154981 */ /* 0x000ee8000c1e1500 */
[----:B0-----:R-:W3:Y:S04]  /*583c0*/  LDL R27, [R1+0x2530] ;  /* 0x00253000011b7983 */ /* 0x001ee80000100800 */
[----:B------:R0:W-:Y:S04]  /*583d0*/  @P2 STL [R1+0x2558], R0 ;  /* 0x0025580001002387 */ /* 0x0001e80000100800 */
[----:B0-----:R-:W3:Y:S04]  /*583e0*/  LDL R0, [R1+0x252c] ;  /* 0x00252c0001007983 */ /* 0x001ee80000100800 */
[----:B------:R0:W-:Y:S04]  /*583f0*/  @P2 STL [R1+0x2554], R32 ;  /* 0x0025542001002387 */ /* 0x0001e80000100800 */
[----:B------:R-:W-:Y:S04]  /*58400*/  STL.64 [R1+0xcd8], R2 ;  /* 0x000cd80201007387 */ /* 0x000fe80000100a00 */
[----:B------:R-:W-:Y:S04]  /*58410*/  STL.64 [R1+0xce0], R4 ;  /* 0x000ce00401007387 */ /* 0x000fe80000100a00 */
[----:B------:R1:W-:Y:S04]  /*58420*/  STL.64 [R1+0xce8], R10 ;  /* 0x000ce80a01007387 */ /* 0x0003e80000100a00 */
[----:B------:R0:W-:Y:S04]  /*58430*/  STL.64 [R1+0xcf0], R14 ;  /* 0x000cf00e01007387 */ /* 0x0001e80000100a00 */
[----:B------:R-:W3:Y:S04]  /*58440*/  LDL.LU R13, [R1+0x2f18] ;  /* 0x002f1800010d7983 */ /* 0x000ee80000300800 */
[----:B------:R-:W3:Y:S04]  /*58450*/  LDL.LU R12, [R1+0x2f34] ;  /* 0x002f3400010c7983 */ /* 0x000ee80000300800 */
[----:B------:R-:W3:Y:S04]  /*58460*/  LDL.LU R9, [R1+0x2f1c] ;  /* 0x002f1c0001097983 */ /* 0x000ee80000300800 */
[----:B------:R-:W3:Y:S04]  /*58470*/  LDL.LU R8, [R1+0x2f28] ;  /* 0x002f280001087983 */ /* 0x000ee80000300800 */
[----:B0-----:R-:W3:Y:S04]  /*58480*/  LDL R32, [R1+0x2528] ;  /* 0x0025280001207983 */ /* 0x001ee80000100800 */
[----:B------:R-:W3:Y:S04]  /*58490*/  LDL.LU R17, [R1+0x2f20] ;  /* 0x002f200001117983 */ /* 0x000ee80000300800 */
[----:B------:R-:W3:Y:S04]  /*584a0*/  LDL.LU R16, [R1+0x2f2c] ;  /* 0x002f2c0001107983 */ /* 0x000ee80000300800 */
[----:B------:R-:W3:Y:S04]  /*584b0*/  LDL.LU R19, [R1+0x2f24] ;  /* 0x002f240001137983 */ /* 0x000ee80000300800 */
[----:B------:R-:W3:Y:S01]  /*584c0*/  LDL.LU R18, [R1+0x2f30] ;  /* 0x002f300001127983 */ /* 0x000ee20000300800 */
[----:B------:R-:W-:-:S03]  /*584d0*/  ISETP.GT.AND P5, PT, R6, 0x97, PT ;  /* 0x000000970600780c */ /* 0x000fc60003fa4270 */
[----:B-1----:R-:W3:Y:S04]  /*584e0*/  LDL.LU R11, [R1+0x2f38] ;  /* 0x002f3800010b7983 */ /* 0x002ee80000300800 */
[----:B------:R-:W3:Y:S04]  /*584f0*/  LDL.LU R10, [R1+0x2f50] ;  /* 0x002f5000010a7983 */ /* 0x000ee80000300800 */
[----:B------:R-:W3:Y:S04]  /*58500*/  LDL.LU R5, [R1+0x2f3c] ;  /* 0x002f3c0001057983 */ /* 0x000ee80000300800 */
[----:B------:R-:W3:Y:S04]  /*58510*/  LDL.LU R4, [R1+0x2f54] ;  /* 0x002f540001047983 */ /* 0x000ee80000300800 */
[----:B------:R-:W3:Y:S04]  /*58520*/  LDL.LU R3, [R1+0x2f40] ;  /* 0x002f400001037983 */ /* 0x000ee80000300800 */
[----:B------:R-:W3:Y:S04]  /*58530*/  LDL.LU R2, [R1+0x2f48] ;  /* 0x002f480001027983 */ /* 0x000ee80000300800 */
[----:B--2---:R0:W-:Y:S04]  /*58540*/  @P4 STL [R1+0x2544], R33 ;  /* 0x0025442101004387 */ /* 0x0041e80000100800 */
[----:B----4-:R-:W-:Y:S04]  /*58550*/  @P4 STL [R1+0x2548], R23 ;  /* 0x0025481701004387 */ /* 0x010fe80000100800 */
[----:B---3--:R-:W-:Y:S04]  /*58560*/  @P4 STL [R1+0x254c], R20 ;  /* 0x00254c1401004387 */ /* 0x008fe80000100800 */
[----:B------:R1:W-:Y:S04]  /*58570*/  @P4 STL [R1+0x2550], R21 ;  /* 0x0025501501004387 */ /* 0x0003e80000100800 */
[----:B------:R-:W2:Y:S01]  /*58580*/  @P5 LDG.E.U16 R26, desc[UR6][R12.64] ;  /* 0x000000060c1a5981 */ /* 0x000ea2000c1e1500 */
[----:B------:R-:W-:-:S02]  /*58590*/  IMAD.MOV.U32 R15, RZ, RZ, R9 ;  /* 0x000000ffff0f7224 */ /* 0x000fc400078e0009 */
[----:B------:R-:W-:Y:S01]  /*585a0*/  IMAD.MOV.U32 R14, RZ, RZ, R8 ;  /* 0x000000ffff0e7224 */ /* 0x000fe200078e0008 */
[----:B------:R-:W3:Y:S04]  /*585b0*/  LDL.LU R9, [R1+0x2f44] ;  /* 0x002f440001097983 */ /* 0x000ee80000300800 */
[----:B------:R-:W3:Y:S04]  /*585c0*/  LDL.LU R8, [R1+0x2f4c] ;  /* 0x002f4c0001087983 */ /* 0x000ee80000300800 */
[----:B------:R-:W4:Y:S04]  /*585d0*/  @P5 LDG.E.U16 R25, desc[UR6][R14.64] ;  /* 0x000000060e195981 */ /* 0x000f28000c1e1500 */
[----:B------:R-:W4:Y:S04]  /*585e0*/  @P5 LDG.E.U16 R24, desc[UR6][R16.64] ;  /* 0x0000000610185981 */ /* 0x000f28000c1e1500 */
[----:B------:R-:W4:Y:S04]  /*585f0*/  @P5 LDG.E.U16 R22, desc[UR6][R18.64] ;  /* 0x0000000612165981 */ /* 0x000f28000c1e1500 */
[----:B------:R-:W-:Y:S04]  /*58600*/  STL.64 [R1+0xcb8], R12 ;  /* 0x000cb80c01007387 */ /* 0x000fe80000100a00 */
[----:B------:R-:W-:Y:S04]  /*58610*/  STL.64 [R1+0xcc0], R14 ;  /* 0x000cc00e01007387 */ /* 0x000fe80000100a00 */
[----:B0-----:R-:W4:Y:S01]  /*58620*/  LDL R33, [R1+0x2524] ;  /* 0x0025240001217983 */ /* 0x001f220000100800 */
[----:B------:R-:W-:-:S03]  /*58630*/  ISETP.GT.AND P2, PT, R6, 0x98, PT ;  /* 0x000000980600780c */ /* 0x000fc60003f44270 */
[----:B------:R-:W-:Y:S04]  /*58640*/  STL.64 [R1+0xcd0], R18 ;  /* 0x000cd01201007387 */ /* 0x000fe80000100a00 */
[----:B------:R-:W-:Y:S04]  /*58650*/  STL.64 [R1+0xcc8], R16 ;  /* 0x000cc81001007387 */ /* 0x000fe80000100a00 */
[----:B------:R-:W4:Y:S04]  /*58660*/  LDL R93, [R1+0x2520] ;  /* 0x00252000015d7983 */ /* 0x000f280000100800 */
[----:B-1----:R-:W4:Y:S04]  /*58670*/  LDL R21, [R1+0x251c] ;  /* 0x00251c0001157983 */ /* 0x002f280000100800 */
[----:B------:R-:W4:Y:S04]  /*58680*/  @P2 LDG.E.U16 R0, desc[UR6][R2.64] ;  /* 0x0000000602002981 */ /* 0x000f28000c1e1500 */
[----:B------:R-:W4:Y:S04]  /*58690*/  @P2 LDG.E.U16 R32, desc[UR6][R4.64] ;  /* 0x0000000604202981 */ /* 0x000f28000c1e1500 */
[----:B--2---:R-:W-:Y:S04]  /*586a0*/  @P5 STL [R1+0x2534], R26 ;  /* 0x0025341a01005387 */ /* 0x004fe80000100800 */
[----:B---3--:R-:W2:Y:S04]  /*586b0*/  @P2 LDG.E.U16 R27, desc[UR6][R8.64] ;  /* 0x00000006081b2981 */ /* 0x008ea8000c1e1500 */
[----:B----4-:R-:W-:Y:S04]  /*586c0*/  @P5 STL [R1+0x2538], R25 ;  /* 0x0025381901005387 */ /* 0x010fe80000100800 */
[----:B------:R-:W-:Y:S04]  /*586d0*/  @P5 STL [R1+0x253c], R24 ;  /* 0x00253c1801005387 */ /* 0x000fe80000100800 */
[----:B------:R-:W-:Y:S04]  /*586e0*/  @P5 STL [R1+0x2540], R22 ;  /* 0x0025401601005387 */ /* 0x000fe80000100800 */
[----:B------:R-:W3:Y:S04]  /*586f0*/  LDL R20, [R1+0x2518] ;  /* 0x0025180001147983 */ /* 0x000ee80000100800 */
[----:B------:R-:W-:Y:S04]  /*58700*/  STL.64 [R1+0xc98], R10 ;  /* 0x000c980a01007387 */ /* 0x000fe80000100a00 */
[----:B------:R-:W-:Y:S04]  /*58710*/  STL.64 [R1+0xca0], R4 ;  /* 0x000ca00401007387 */ /* 0x000fe80000100a00 */
[----:B------:R-:W-:Y:S04]  /*58720*/  STL.64 [R1+0xca8], R2 ;  /* 0x000ca80201007387 */ /* 0x000fe80000100a00 */
[----:B------:R0:W-:Y:S04]  /*58730*/  STL.64 [R1+0xcb0], R8 ;  /* 0x000cb00801007387 */ /* 0x0001e80000100a00 */
[----:B------:R-:W4:Y:S04]  /*58740*/  @P2 LDG.E.U16 R33, desc[UR6][R10.64] ;  /* 0x000000060a212981 */ /* 0x000f28000c1e1500 */
[----:B0-----:R-:W3:Y:S04]  /*58750*/  LDL.LU R9, [R1+0x2f58] ;  /* 0x002f580001097983 */ /* 0x001ee80000300800 */
[----:B------:R-:W4:Y:S04]  /*58760*/  LDL.LU R8, [R1+0x2f68] ;  /* 0x002f680001087983 */ /* 0x000f280000300800 */
[----:B------:R-:W4:Y:S04]  /*58770*/  LDL.LU R3, [R1+0x2f5c] ;  /* 0x002f5c0001037983 */ /* 0x000f280000300800 */
[----:B------:R-:W4:Y:S04]  /*58780*/  LDL.LU R2, [R1+0x2f6c] ;  /* 0x002f6c0001027983 */ /* 0x000f280000300800 */
[----:B------:R-:W4:Y:S04]  /*58790*/  LDL R23, [R1+0x2514] ;  /* 0x0025140001177983 */ /* 0x000f280000100800 */
        /* <DEDUP_REMOVED lines=11> */
[----:B------:R0:W-:Y:S01]  /*58850*/  @P2 STL [R1+0x252c], R0 ;  /* 0x00252c0001002387 */ /* 0x0001e20000100800 */
[----:B---3--:R-:W-:-:S03]  /*58860*/  IMAD.MOV.U32 R13, RZ, RZ, R9 ;  /* 0x000000ffff0d7224 */ /* 0x008fc600078e0009 */
[----:B0-----:R-:W3:Y:S04]  /*58870*/  LDL R0, [R1+0x24fc] ;  /* 0x0024fc0001007983 */ /* 0x001ee80000100800 */
[----:B------:R0:W-:Y:S01]  /*58880*/  @P2 STL [R1+0x2528], R32 ;  /* 0x0025282001002387 */ /* 0x0001e20000100800 */
[----:B----4-:R-:W-:-:S03]  /*58890*/  IMAD.MOV.U32 R12, RZ, RZ, R8 ;  /* 0x000000ffff0c7224 */ /* 0x010fc600078e0008 */
[----:B------:R-:W4:Y:S04]  /*588a0*/  @P4 LDG.E.U16 R20, desc[UR6][R2.64] ;  /* 0x0000000602144981 */ /* 0x000f28000c1e1500 */
[----:B------:R-:W2:Y:S04]  /*588b0*/  @P4 LDG.E.U16 R21, desc[UR6][R4.64] ;  /* 0x0000000604154981 */ /* 0x000ea8000c1e1500 */
[----:B------:R-:W2:Y:S04]  /*588c0*/  @P4 LDG.E.U16 R23, desc[UR6][R12.64] ;  /* 0x000000060c174981 */ /* 0x000ea8000c1e1500 */
[----:B------:R-:W3:Y:S04]  /*588d0*/  @P4 LDG.E.U16 R93, desc[UR6][R14.64] ;  /* 0x000000060e5d4981 */ /* 0x000ee8000c1e1500 */
[----:B0-----:R-:W3:Y:S04]  /*588e0*/  LDL R32, [R1+0x24f8] ;  /* 0x0024f80001207983 */ /* 0x001ee80000100800 */
[----:B------:R0:W-:Y:S04]  /*588f0*/  @P2 STL [R1+0x2524], R33 ;  /* 0x0025242101002387 */ /* 0x0001e80000100800 */
[----:B0-----:R-:W3:Y:S04]  /*58900*/  LDL R33, [R1+0x24f4] ;  /* 0x0024f40001217983 */ /* 0x001ee80000100800 */
[----:B------:R-:W3:Y:S04]  /*58910*/  LDL.LU R11, [R1+0x2f78] ;  /* 0x002f7800010b7983 */ /* 0x000ee80000300800 */
[----:B------:R-:W-:Y:S04]  /*58920*/  STL.64 [R1+0xc78], R12 ;  /* 0x000c780c01007387 */ /* 0x000fe80000100a00 */
[----:B------:R-:W3:Y:S04]  /*58930*/  LDL.LU R10, [R1+0x2f94] ;  /* 0x002f9400010a7983 */ /* 0x000ee80000300800 */
[----:B------:R0:W-:Y:S04]  /*58940*/  STL.64 [R1+0xc80], R2 ;  /* 0x000c800201007387 */ /* 0x0001e80000100a00 */
[----:B------:R-:W3:Y:S04]  /*58950*/  LDL.LU R9, [R1+0x2f7c] ;  /* 0x002f7c0001097983 */ /* 0x000ee80000300800 */
[----:B------:R-:W3:Y:S04]  /*58960*/  LDL.LU R8, [R1+0x2f88] ;  /* 0x002f880001087983 */ /* 0x000ee80000300800 */
        /* <DEDUP_REMOVED lines=11> */
[----:B--2---:R-:W-:Y:S04]  /*58a20*/  @P4 STL [R1+0x2514], R23 ;  /* 0x0025141701004387 */ /* 0x004fe80000100800 */
[----:B----4-:R-:W-:Y:S04]  /*58a30*/  @P4 STL [R1+0x2518], R20 ;  /* 0x0025181401004387 */ /* 0x010fe80000100800 */
[----:B------:R-:W-:Y:S04]  /*58a40*/  @P4 STL [R1+0x251c], R21 ;  /* 0x00251c1501004387 */ /* 0x000fe80000100800 */
[----:B---3--:R0:W-:Y:S01]  /*58a50*/  @P4 STL [R1+0x2520], R93 ;  /* 0x0025205d01004387 */ /* 0x0081e20000100800 */
        /* <DEDUP_REMOVED lines=14> */
[----:B------:R-:W-:Y:S04]  /*58b40*/  STL.64 [R1+0xc70], R18 ;  /* 0x000c701201007387 */ /* 0x000fe80000100a00 */
[----:B------:R-:W-:Y:S01]  /*58b50*/  STL.64 [R1+0xc68], R16 ;  /* 0x000c681001007387 */ /* 0x000fe20000100a00 */
[----:B------:R-:W-:-:S13]  /*58b60*/  ISETP.GT.AND P2, PT, R6, 0x9b, PT ;  /* 0x0000009b0600780c */ /* 0x000fda0003f44270 */
[----:B------:R-:W2:Y:S04]  /*58b70*/  @P2 LDG.E.U16 R32, desc[UR6][R4.64] ;  /* 0x0000000604202981 */ /* 0x000ea8000c1e1500 */
[----:B------:R-:W2:Y:S04]  /*58b80*/  @P2 LDG.E.U16 R33, desc[UR6][R2.64] ;  /* 0x0000000602212981 */ /* 0x000ea8000c1e1500 */
[----:B---3--:R1:W-:Y:S04]  /*58b90*/  @P5 STL [R1+0x2504], R26 ;  /* 0x0025041a01005387 */ /* 0x0083e80000100800 */
[----:B----4-:R-:W-:Y:S04]  /*58ba0*/  @P5 STL [R1+0x2508], R25 ;  /* 0x0025081901005387 */ /* 0x010fe80000100800 */
[----:B--2---:R-:W-:Y:S04]  /*58bb0*/  @P5 STL [R1+0x250c], R24 ;  /* 0x00250c1801005387 */ /* 0x004fe80000100800 */
[----:B------:R-:W-:Y:S04]  /*58bc0*/  @P5 STL [R1+0x2510], R22 ;  /* 0x0025101601005387 */ /* 0x000fe80000100800 */
[----:B0-----:R-:W2:Y:S04]  /*58bd0*/  LDL R93, [R1+0x24f0] ;  /* 0x0024f000015d7983 */ /* 0x001ea80000100800 */
[----:B------:R-:W3:Y:S04]  /*58be0*/  LDL R21, [R1+0x24ec] ;  /* 0x0024ec0001157983 */ /* 0x000ee80000100800 */
[----:B------:R0:W-:Y:S04]  /*58bf0*/  STL.64 [R1+0xc38], R2 ;  /* 0x000c380201007387 */ /* 0x0001e80000100a00 */
[----:B------:R-:W-:Y:S04]  /*58c00*/  STL.64 [R1+0xc40], R4 ;  /* 0x000c400401007387 */ /* 0x000fe80000100a00 */
[----:B------:R-:W4:Y:S04]  /*58c10*/  LDL R20, [R1+0x24e8] ;  /* 0x0024e80001147983 */ /* 0x000f280000100800 */
[----:B------:R-:W2:Y:S04]  /*58c20*/  @P2 LDG.E.U16 R27, desc[UR6][R10.64] ;  /* 0x000000060a1b2981 */ /* 0x000ea8000c1e1500 */
[----:B-1----:R-:W2:Y:S04]  /*58c30*/  LDL R26, [R1+0x24e4] ;  /* 0x0024e400011a7983 */ /* 0x002ea80000100800 */
        /* <DEDUP_REMOVED lines=10> */
[----:B------:R-:W3:Y:S01]  /*58ce0*/  @P2 LDG.E.U16 R0, desc[UR6][R8.64] ;  /* 0x0000000608002981 */ /* 0x000ee2000c1e1500 */
[----:B------:R-:W-:-:S03]  /*58cf0*/  ISETP.GT.AND P4, PT, R6, 0x9c, PT ;  /* 0x0000009c0600780c */ /* 0x000fc60003f84270 */
        /* <DEDUP_REMOVED lines=10> */
[----:B---3--:R0:W3:Y:S04]  /*58da0*/  @P4 LDG.E.U16 R21, desc[UR6][R16.64] ;  /* 0x0000000610154981 */ /* 0x0080e8000c1e1500 */
[----:B------:R1:W-:Y:S04]  /*58db0*/  @P2 STL [R1+0x2500], R27 ;  /* 0x0025001b01002387 */ /* 0x0003e80000100800 */
[----:B------:R0:W3:Y:S04]  /*58dc0*/  @P4 LDG.E.U16 R93, desc[UR6][R18.64] ;  /* 0x00000006125d4981 */ /* 0x0000e8000c1e1500 */
[----:B-1----:R-:W3:Y:S04]  /*58dd0*/  LDL R27, [R1+0x24e0] ;  /* 0x0024e000011b7983 */ /* 0x002ee80000100800 */
[----:B------:R1:W-:Y:S04]  /*58de0*/  @P2 STL [R1+0x24fc], R0 ;  /* 0x0024fc0001002387 */ /* 0x0003e80000100800 */
[----:B-1----:R-:W3:Y:S04]  /*58df0*/  LDL R0, [R1+0x24dc] ;  /* 0x0024dc0001007983 */ /* 0x002ee80000100800 */
[----:B------:R1:W-:Y:S04]  /*58e00*/  @P2 STL [R1+0x24f8], R32 ;  /* 0x0024f82001002387 */ /* 0x0003e80000100800 */
[----:B-1----:R-:W3:Y:S04]  /*58e10*/  LDL R32, [R1+0x24d8] ;  /* 0x0024d80001207983 */ /* 0x002ee80000100800 */
[----:B------:R1:W-:Y:S04]  /*58e20*/  @P2 STL [R1+0x24f4], R33 ;  /* 0x0024f42101002387 */ /* 0x0003e80000100800 */
[----:B------:R-:W3:Y:S04]  /*58e30*/  LDL R23, [R1+0x24d0] ;  /* 0x0024d00001177983 */ /* 0x000ee80000100800 */
[----:B-1----:R-:W3:Y:S04]  /*58e40*/  LDL R33, [R1+0x24d4] ;  /* 0x0024d40001217983 */ /* 0x002ee80000100800 */
[----:B------:R-:W-:Y:S04]  /*58e50*/  STL.64 [R1+0xc18], R12 ;  /* 0x000c180c01007387 */ /* 0x000fe80000100a00 */
[----:B------:R-:W-:Y:S01]  /*58e60*/  STL.64 [R1+0xc20], R14 ;  /* 0x000c200e01007387 */ /* 0x000fe20000100a00 */
[----:B------:R-:W-:-:S03]  /*58e70*/  ISETP.GT.AND P5, PT, R6, 0x9d, PT ;  /* 0x0000009d0600780c */ /* 0x000fc60003fa4270 */
[----:B------:R0:W-:Y:S04]  /*58e80*/  STL.64 [R1+0xc28], R16 ;  /* 0x000c281001007387 */ /* 0x0001e80000100a00 */
[----:B------:R-:W3:Y:S04]  /*58e90*/  LDL R22, [R1+0x24cc] ;  /* 0x0024cc0001167983 */ /* 0x000ee80000100800 */
[----:B------:R-:W3:Y:S04]  /*58ea0*/  LDL R24, [R1+0x24c8] ;  /* 0x0024c80001187983 */ /* 0x000ee80000100800 */
[----:B------:R-:W3:Y:S04]  /*58eb0*/  LDL R25, [R1+0x24c4] ;  /* 0x0024c40001197983 */ /* 0x000ee80000100800 */
[----:B------:R1:W-:Y:S01]  /*58ec0*/  STL.64 [R1+0xc30], R18 ;  /* 0x000c301201007387 */ /* 0x0003e20000100a00 */
[----:B0-----:R-:W-:-:S02]  /*58ed0*/  IMAD.MOV.U32 R16, RZ, RZ, R10 ;  /* 0x000000ffff107224 */ /* 0x001fc400078e000a */
[----:B------:R-:W-:Y:S02]  /*58ee0*/  IMAD.MOV.U32 R17, RZ, RZ, R11 ;  /* 0x000000ffff117224 */ /* 0x000fe400078e000b */
[----:B-1----:R-:W-:Y:S02]  /*58ef0*/  IMAD.MOV.U32 R18, RZ, RZ, R8 ;  /* 0x000000ffff127224 */ /* 0x002fe400078e0008 */
[----:B------:R-:W-:Y:S01]  /*58f00*/  IMAD.MOV.U32 R19, RZ, RZ, R9 ;  /* 0x000000ffff137224 */ /* 0x000fe200078e0009 */
[----:B--2---:R-:W-:Y:S04]  /*58f10*/  @P4 STL [R1+0x24e4], R26 ;  /* 0x0024e41a01004387 */ /* 0x004fe80000100800 */
[----:B----4-:R0:W-:Y:S04]  /*58f20*/  @P4 STL [R1+0x24e8], R20 ;  /* 0x0024e81401004387 */ /* 0x0101e80000100800 */
[----:B---3--:R1:W-:Y:S04]  /*58f30*/  @P4 STL [R1+0x24ec], R21 ;  /* 0x0024ec1501004387 */ /* 0x0083e80000100800 */
[----:B------:R-:W-:Y:S04]  /*58f40*/  @P4 STL [R1+0x24f0], R93 ;  /* 0x0024f05d01004387 */ /* 0x000fe80000100800 */
[----:B------:R2:W-:Y:S04]  /*58f50*/  STL.64 [R1+0xbf8], R2 ;  /* 0x000bf80201007387 */ /* 0x0005e80000100a00 */
[----:B------:R-:W-:Y:S04]  /*58f60*/  STL.64 [R1+0xc00], R16 ;  /* 0x000c001001007387 */ /* 0x000fe80000100a00 */
[----:B------:R-:W-:Y:S01]  /*58f70*/  STL.64 [R1+0xc08], R18 ;  /* 0x000c081201007387 */ /* 0x000fe20000100a00 */
[----:B0-----:R-:W-:-:S02]  /*58f80*/  IMAD.MOV.U32 R20, RZ, RZ, R4 ;  /* 0x000000ffff147224 */ /* 0x001fc400078e0004 */
[----:B-1----:R-:W-:-:S05]  /*58f90*/  IMAD.MOV.U32 R21, RZ, RZ, R5 ;  /* 0x000000ffff157224 */ /* 0x002fca00078e0005 */
[----:B------:R-:W-:Y:S04]  /*58fa0*/  STL.64 [R1+0xc10], R20 ;  /* 0x000c101401007387 */ /* 0x000fe80000100a00 */
[----:B------:R-:W3:Y:S04]  /*58fb0*/  LDL.LU R9, [R1+0x2ff8] ;  /* 0x002ff80001097983 */ /* 0x000ee80000300800 */
[----:B------:R-:W3:Y:S04]  /*58fc0*/  LDL.LU R8, [R1+0x3010] ;  /* 0x0030100001087983 */ /* 0x000ee80000300800 */
[----:B------:R-:W4:Y:S04]  /*58fd0*/  LDL.LU R11, [R1+0x2ffc] ;  /* 0x002ffc00010b7983 */ /* 0x000f280000300800 */
[----:B------:R-:W4:Y:S04]  /*58fe0*/  LDL.LU R10, [R1+0x3014] ;  /* 0x00301400010a7983 */ /* 0x000f280000300800 */
[----:B------:R-:W4:Y:S04]  /*58ff0*/  @P5 LDG.E.U16 R0, desc[UR6][R18.64] ;  /* 0x0000000612005981 */ /* 0x000f28000c1e1500 */
[----:B------:R-:W4:Y:S04]  /*59000*/  @P5 LDG.E.U16 R27, desc[UR6][R20.64] ;  /* 0x00000006141b5981 */ /* 0x000f28000c1e1500 */
[----:B------:R-:W4:Y:S04]  /*59010*/  LDL.LU R13, [R1+0x3000] ;  /* 0x00300000010d7983 */ /* 0x000f280000300800 */
[----:B------:R-:W4:Y:S04]  /*59020*/  LDL.LU R12, [R1+0x3008] ;  /* 0x00300800010c7983 */ /* 0x000f280000300800 */
[----:B------:R-:W4:Y:S04]  /*59030*/  LDL.LU R14, [R1+0x3004] ;  /* 0x00300400010e7983 */ /* 0x000f280000300800 */
[----:B------:R-:W4:Y:S04]  /*59040*/  LDL.LU R5, [R1+0x300c] ;  /* 0x00300c0001057983 */ /* 0x000f280000300800 */
[----:B------:R-:W4:Y:S04]  /*59050*/  LDL R26, [R1+0x24c0] ;  /* 0x0024c000011a7983 */ /* 0x000f280000100800 */
[----:B------:R-:W4:Y:S04]  /*59060*/  LDL.LU R4, [R1+0x3018] ;  /* 0x0030180001047983 */ /* 0x000f280000300800 */
[----:B------:R-:W4:Y:S04]  /*59070*/  @P5 LDG.E.U16 R32, desc[UR6][R16.64] ;  /* 0x0000000610205981 */ /* 0x000f28000c1e1500 */
[----:B------:R-:W4:Y:S01]  /*59080*/  @P5 LDG.E.U16 R33, desc[UR6][R2.64] ;  /* 0x0000000602215981 */ /* 0x000f22000c1e1500 */
[----:B------:R-:W-:-:S03]  /*59090*/  ISETP.GT.AND P2, PT, R6, 0x9e, PT ;  /* 0x0000009e0600780c */ /* 0x000fc60003f44270 */
[----:B--2---:R-:W2:Y:S04]  /*590a0*/  LDL.LU R3, [R1+0x3028] ;  /* 0x0030280001037983 */ /* 0x004ea80000300800 */
[----:B------:R-:W2:Y:S06]  /*590b0*/  LDL.LU R2, [R1+0x301c] ;  /* 0x00301c0001027983 */ /* 0x000eac0000300800 */
[----:B---3--:R-:W3:Y:S04]  /*590c0*/  @P2 LDG.E.U16 R25, desc[UR6][R8.64] ;  /* 0x0000000608192981 */ /* 0x008ee8000c1e1500 */
[----:B----4-:R0:W-:Y:S04]  /*590d0*/  @P5 STL [R1+0x24dc], R0 ;  /* 0x0024dc0001005387 */ /* 0x0101e80000100800 */
[----:B------:R-:W4:Y:S01]  /*590e0*/  @P2 LDG.E.U16 R24, desc[UR6][R10.64] ;  /* 0x000000060a182981 */ /* 0x000f22000c1e1500 */
[----:B------:R-:W-:-:S03]  /*590f0*/  ISETP.GT.AND P4, PT, R6, 0x9f, PT ;  /* 0x0000009f0600780c */ /* 0x000fc60003f84270 */
[----:B------:R2:W3:Y:S01]  /*59100*/  @P2 LDG.E.U16 R22, desc[UR6][R12.64] ;  /* 0x000000060c162981 */ /* 0x0004e2000c1e1500 */
[----:B------:R-:W-:-:S03]  /*59110*/  IMAD.MOV.U32 R15, RZ, RZ, R14 ;  /* 0x000000ffff0f7224 */ /* 0x000fc600078e000e */
[----:B0-----:R-:W3:Y:S04]  /*59120*/  LDL.LU R0, [R1+0x302c] ;  /* 0x00302c0001007983 */ /* 0x001ee80000300800 */
[----:B------:R0:W-:Y:S01]  /*59130*/  @P5 STL [R1+0x24e0], R27 ;  /* 0x0024e01b01005387 */ /* 0x0001e20000100800 */
[----:B------:R-:W-:-:S05]  /*59140*/  IMAD.MOV.U32 R14, RZ, RZ, R5 ;  /* 0x000000ffff0e7224 */ /* 0x000fca00078e0005 */
[----:B------:R-:W4:Y:S04]  /*59150*/  @P2 LDG.E.U16 R23, desc[UR6][R14.64] ;  /* 0x000000060e172981 */ /* 0x000f28000c1e1500 */
[----:B0-----:R-:W4:Y:S04]  /*59160*/  LDL R27, [R1+0x24bc] ;  /* 0x0024bc00011b7983 */ /* 0x001f280000100800 */
[----:B------:R0:W-:Y:S04]  /*59170*/  @P5 STL [R1+0x24d8], R32 ;  /* 0x0024d82001005387 */ /* 0x0001e80000100800 */
[----:B0-----:R-:W4:Y:S04]  /*59180*/  LDL R32, [R1+0x24b8] ;  /* 0x0024b80001207983 */ /* 0x001f280000100800 */
[----:B------:R0:W-:Y:S04]  /*59190*/  @P5 STL [R1+0x24d4], R33 ;  /* 0x0024d42101005387 */ /* 0x0001e80000100800 */
        /* <DEDUP_REMOVED lines=9> */
[----:B--2---:R-:W-:-:S02]  /*59230*/  IMAD.MOV.U32 R13, RZ, RZ, R2 ;  /* 0x000000ffff0d7224 */ /* 0x004fc400078e0002 */
[----:B------:R-:W-:Y:S02]  /*59240*/  IMAD.MOV.U32 R10, RZ, RZ, R3 ;  /* 0x000000ffff0a7224 */ /* 0x000fe400078e0003 */
[----:B------:R-:W-:Y:S02]  /*59250*/  IMAD.MOV.U32 R11, RZ, RZ, R4 ;  /* 0x000000ffff0b7224 */ /* 0x000fe400078e0004 */
[----:B---3--:R-:W-:-:S05]  /*59260*/  IMAD.MOV.U32 R12, RZ, RZ, R0 ;  /* 0x000000ffff0c7224 */ /* 0x008fca00078e0000 */
[----:B----4-:R-:W2:Y:S04]  /*59270*/  @P4 LDG.E.U16 R32, desc[UR6][R12.64] ;  /* 0x000000060c204981 */ /* 0x010ea8000c1e1500 */
[----:B------:R-:W3:Y:S04]  /*59280*/  @P4 LDG.E.U16 R33, desc[UR6][R10.64] ;  /* 0x000000060a214981 */ /* 0x000ee8000c1e1500 */
[----:B------:R-:W4:Y:S01]  /*59290*/  @P4 LDG.E.U16 R27, desc[UR6][R14.64] ;  /* 0x000000060e1b4981 */ /* 0x000f22000c1e1500 */
[----:B------:R-:W-:Y:S02]  /*592a0*/  IMAD.MOV.U32 R17, RZ, RZ, R16 ;  /* 0x000000ffff117224 */ /* 0x000fe400078e0010 */
[----:B------:R-:W-:-:S05]  /*592b0*/  IMAD.MOV.U32 R16, RZ, RZ, R9 ;  /* 0x000000ffff107224 */ /* 0x000fca00078e0009 */
[----:B------:R-:W4:Y:S04]  /*592c0*/  @P4 LDG.E.U16 R26, desc[UR6][R16.64] ;  /* 0x00000006101a4981 */ /* 0x000f28000c1e1500 */
[----:B------:R-:W-:Y:S04]  /*592d0*/  @P2 STL [R1+0x24c4], R25 ;  /* 0x0024c41901002387 */ /* 0x000fe80000100800 */
[----:B------:R-:W-:Y:S04]  /*592e0*/  @P2 STL [R1+0x24c8], R24 ;  /* 0x0024c81801002387 */ /* 0x000fe80000100800 */
        /* <DEDUP_REMOVED lines=10> */
[----:B------:R-:W4:Y:S04]  /*59390*/  LDL R93, [R1+0x24b0] ;  /* 0x0024b000015d7983 */ /* 0x000f280000100800 */
[----:B------:R-:W4:Y:S04]  /*593a0*/  LDL R21, [R1+0x24ac] ;  /* 0x0024ac0001157983 */ /* 0x000f280000100800 */
[----:B------:R-:W4:Y:S04]  /*593b0*/  LDL R20, [R1+0x24a8] ;  /* 0x0024a80001147983 */ /* 0x000f280000100800 */
[----:B0-----:R-:W4:Y:S04]  /*593c0*/  LDL R23, [R1+0x24a4] ;  /* 0x0024a40001177983 */ /* 0x001f280000100800 */
[----:B------:R-:W-:Y:S04]  /*593d0*/  STL.64 [R1+0xbd0], R16 ;  /* 0x000bd01001007387 */ /* 0x000fe80000100a00 */
[----:B------:R-:W4:Y:S04]  /*593e0*/  LDL R22, [R1+0x24a0] ;  /* 0x0024a00001167983 */ /* 0x000f280000100800 */
[----:B------:R-:W-:Y:S04]  /*593f0*/  STL.64 [R1+0xbc8], R14 ;  /* 0x000bc80e01007387 */ /* 0x000fe80000100a00 */
[----:B------:R-:W4:Y:S04]  /*59400*/  LDL R24, [R1+0x249c] ;  /* 0x00249c0001187983 */ /* 0x000f280000100800 */
[----:B------:R-:W4:Y:S04]  /*59410*/  LDL R25, [R1+0x2498] ;  /* 0x0024980001197983 */ /* 0x000f280000100800 */
[----:B--2---:R0:W-:Y:S04]  /*59420*/  @P4 STL [R1+0x24b8], R32 ;  /* 0x0024b82001004387 */ /* 0x0041e80000100800 */
[----:B0-----:R-:W2:Y:S04]  /*59430*/  LDL R32, [R1+0x2494] ;  /* 0x0024940001207983 */ /* 0x001ea80000100800 */
[----:B---3--:R-:W-:Y:S04]  /*59440*/  @P4 STL [R1+0x24b4], R33 ;  /* 0x0024b42101004387 */ /* 0x008fe80000100800 */
[----:B----4-:R-:W-:Y:S04]  /*59450*/  @P4 STL [R1+0x24bc], R27 ;  /* 0x0024bc1b01004387 */ /* 0x010fe80000100800 */
[----:B------:R0:W-:Y:S04]  /*59460*/  @P4 STL [R1+0x24c0], R26 ;  /* 0x0024c01a01004387 */ /* 0x0001e80000100800 */
[----:B------:R-:W3:Y:S04]  /*59470*/  LDL.LU R19, [R1+0x3044] ;  /* 0x0030440001137983 */ /* 0x000ee80000300800 */
[----:B------:R-:W3:Y:S01]  /*59480*/  LDL.LU R18, [R1+0x3050] ;  /* 0x0030500001127983 */ /* 0x000ee20000300800 */
[----:B------:R-:W-:Y:S01]  /*59490*/  ISETP.GT.AND P5, PT, R6, 0xa0, PT ;  /* 0x000000a00600780c */ /* 0x000fe20003fa4270 */
[----:B------:R-:W-:-:S02]  /*594a0*/  IMAD.MOV.U32 R9, RZ, RZ, R8 ;  /* 0x000000ffff097224 */ /* 0x000fc400078e0008 */
[----:B------:R-:W-:Y:S02]  /*594b0*/  IMAD.MOV.U32 R8, RZ, RZ, R3 ;  /* 0x000000ffff087224 */ /* 0x000fe400078e0003 */
[----:B------:R-:W-:Y:S02]  /*594c0*/  IMAD.MOV.U32 R17, RZ, RZ, R2 ;  /* 0x000000ffff117224 */ /* 0x000fe400078e0002 */
[----:B------:R-:W-:Y:S01]  /*594d0*/  IMAD.MOV.U32 R16, RZ, RZ, R0 ;  /* 0x000000ffff107224 */ /* 0x000fe200078e0000 */
[----:B------:R-:W4:Y:S04]  /*594e0*/  LDL.LU R3, [R1+0x3058] ;  /* 0x0030580001037983 */ /* 0x000f280000300800 */
[----:B------:R1:W-:Y:S04]  /*594f0*/  STL.64 [R1+0xb98], R4 ;  /* 0x000b980401007387 */ /* 0x0003e80000100a00 */
[----:B------:R4:W-:Y:S04]  /*59500*/  STL.64 [R1+0xba0], R8 ;  /* 0x000ba00801007387 */ /* 0x0009e80000100a00 */
[----:B------:R-:W2:Y:S04]  /*59510*/  @P5 LDG.E.U16 R23, desc[UR6][R4.64] ;  /* 0x0000000604175981 */ /* 0x000ea8000c1e1500 */
[----:B------:R-:W-:Y:S04]  /*59520*/  STL.64 [R1+0xba8], R16 ;  /* 0x000ba81001007387 */ /* 0x000fe80000100a00 */
[----:B------:R-:W2:Y:S04]  /*59530*/  LDL.LU R2, [R1+0x3070] ;  /* 0x0030700001027983 */ /* 0x000ea80000300800 */
[----:B------:R4:W2:Y:S04]  /*59540*/  @P5 LDG.E.U16 R20, desc[UR6][R8.64] ;  /* 0x0000000608145981 */ /* 0x0008a8000c1e1500 */
[----:B------:R-:W2:Y:S04]  /*59550*/  @P5 LDG.E.U16 R21, desc[UR6][R16.64] ;  /* 0x0000000610155981 */ /* 0x000ea8000c1e1500 */
        /* <DEDUP_REMOVED lines=9> */
[----:B------:R-:W2:Y:S04]  /*595f0*/  LDL R0, [R1+0x2488] ;  /* 0x0024880001007983 */ /* 0x000ea80000100800 */
[----:B------:R-:W2:Y:S04]  /*59600*/  LDL R33, [R1+0x2484] ;  /* 0x0024840001217983 */ /* 0x000ea80000100800 */
[----:B---3--:R-:W3:Y:S04]  /*59610*/  @P5 LDG.E.U16 R93, desc[UR6][R18.64] ;  /* 0x00000006125d5981 */ /* 0x008ee8000c1e1500 */
[----:B------:R-:W-:Y:S04]  /*59620*/  STL.64 [R1+0xbb0], R18 ;  /* 0x000bb01201007387 */ /* 0x000fe80000100a00 */
[----:B-1----:R-:W3:Y:S04]  /*59630*/  LDL.LU R5, [R1+0x3078] ;  /* 0x0030780001057983 */ /* 0x002ee80000300800 */
[----:B------:R-:W3:Y:S01]  /*59640*/  LDL.LU R4, [R1+0x3088] ;  /* 0x0030880001047983 */ /* 0x000ee20000300800 */
[----:B----4-:R-:W-:-:S03]  /*59650*/  IMAD.MOV.U32 R9, RZ, RZ, R3 ;  /* 0x000000ffff097224 */ /* 0x010fc600078e0003 */
[----:B--2---:R-:W-:Y:S04]  /*59660*/  @P5 STL [R1+0x24a4], R23 ;  /* 0x0024a41701005387 */ /* 0x004fe80000100800 */
[----:B------:R-:W-:Y:S01]  /*59670*/  @P5 STL [R1+0x24a8], R20 ;  /* 0x0024a81401005387 */ /* 0x000fe20000100800 */
[----:B------:R-:W-:-:S03]  /*59680*/  IMAD.MOV.U32 R8, RZ, RZ, R2 ;  /* 0x000000ffff087224 */ /* 0x000fc600078e0002 */
[----:B------:R-:W-:Y:S04]  /*59690*/  @P5 STL [R1+0x24ac], R21 ;  /* 0x0024ac1501005387 */ /* 0x000fe80000100800 */
[----:B------:R0:W2:Y:S04]  /*596a0*/  @P2 LDG.E.U16 R32, desc[UR6][R8.64] ;  /* 0x0000000608202981 */ /* 0x0000a8000c1e1500 */
[----:B------:R-:W4:Y:S04]  /*596b0*/  @P2 LDG.E.U16 R24, desc[UR6][R12.64] ;  /* 0x000000060c182981 */ /* 0x000f28000c1e1500 */
[----:B------:R-:W2:Y:S04]  /*596c0*/  @P2 LDG.E.U16 R25, desc[UR6][R10.64] ;  /* 0x000000060a192981 */ /* 0x000ea8000c1e1500 */
[----:B------:R-:W2:Y:S04]  /*596d0*/  @P2 LDG.E.U16 R22, desc[UR6][R14.64] ;  /* 0x000000060e162981 */ /* 0x000ea8000c1e1500 */
[----:B---3--:R-:W-:Y:S04]  /*596e0*/  @P5 STL [R1+0x24b0], R93 ;  /* 0x0024b05d01005387 */ /* 0x008fe80000100800 */
[----:B------:R-:W3:Y:S04]  /*596f0*/  LDL.LU R3, [R1+0x307c] ;  /* 0x00307c0001037983 */ /* 0x000ee80000300800 */
[----:B------:R-:W3:Y:S04]  /*59700*/  LDL.LU R2, [R1+0x308c] ;  /* 0x00308c0001027983 */ /* 0x000ee80000300800 */
[----:B------:R-:W-:Y:S04]  /*59710*/  STL.64 [R1+0xb78], R8 ;  /* 0x000b780801007387 */ /* 0x000fe80000100a00 */
[----:B------:R-:W-:Y:S04]  /*59720*/  STL.64 [R1+0xb80], R10 ;  /* 0x000b800a01007387 */ /* 0x000fe80000100a00 */
[----:B------:R-:W-:Y:S04]  /*59730*/  STL.64 [R1+0xb90], R14 ;  /* 0x000b900e01007387 */ /* 0x000fe80000100a00 */
[----:B------:R1:W-:Y:S04]  /*59740*/  STL.64 [R1+0xb88], R12 ;  /* 0x000b880c01007387 */ /* 0x0003e80000100a00 */
[----:B-1----:R-:W3:Y:S04]  /*59750*/  LDL.LU R13, [R1+0x3080] ;  /* 0x00308000010d7983 */ /* 0x002ee80000300800 */
[----:B------:R-:W3:Y:S04]  /*59760*/  LDL.LU R12, [R1+0x3090] ;  /* 0x00309000010c7983 */ /* 0x000ee80000300800 */
[----:B------:R-:W3:Y:S04]  /*59770*/  LDL.LU R15, [R1+0x3084] ;  /* 0x00308400010f7983 */ /* 0x000ee80000300800 */
[----:B------:R-:W3:Y:S01]  /*59780*/  LDL.LU R14, [R1+0x3094] ;  /* 0x00309400010e7983 */ /* 0x000ee20000300800 */
[----:B------:R-:W-:-:S03]  /*59790*/  ISETP.GT.AND P4, PT, R6, 0xa2, PT ;  /* 0x000000a20600780c */ /* 0x000fc60003f84270 */
[----:B----4-:R1:W-:Y:S01]  /*597a0*/  @P2 STL [R1+0x249c], R24 ;  /* 0x00249c1801002387 */ /* 0x0103e20000100800 */
[----:B0-----:R-:W-:Y:S02]  /*597b0*/  IMAD.MOV.U32 R8, RZ, RZ, R4 ;  /* 0x000000ffff087224 */ /* 0x001fe400078e0004 */
[----:B------:R-:W-:Y:S01]  /*597c0*/  IMAD.MOV.U32 R9, RZ, RZ, R5 ;  /* 0x000000ffff097224 */ /* 0x000fe200078e0005 */
[----:B-1----:R-:W4:Y:S04]  /*597d0*/  LDL R24, [R1+0x2480] ;  /* 0x0024800001187983 */ /* 0x002f280000100800 */
[----:B--2---:R0:W-:Y:S04]  /*597e0*/  @P2 STL [R1+0x2494], R32 ;  /* 0x0024942001002387 */ /* 0x0041e80000100800 */
[----:B------:R1:W-:Y:S04]  /*597f0*/  @P2 STL [R1+0x2498], R25 ;  /* 0x0024981901002387 */ /* 0x0003e80000100800 */
[----:B------:R-:W-:Y:S04]  /*59800*/  @P2 STL [R1+0x24a0], R22 ;  /* 0x0024a01601002387 */ /* 0x000fe80000100800 */
[----:B------:R-:W2:Y:S04]  /*59810*/  @P4 LDG.E.U16 R33, desc[UR6][R8.64] ;  /* 0x0000000608214981 */ /* 0x000ea8000c1e1500 */
[----:B0-----:R-:W2:Y:S04]  /*59820*/  LDL R32, [R1+0x2478] ;  /* 0x0024780001207983 */ /* 0x001ea80000100800 */
[----:B-1----:R-:W2:Y:S04]  /*59830*/  LDL R25, [R1+0x247c] ;  /* 0x00247c0001197983 */ /* 0x002ea80000100800 */
[----:B------:R-:W-:Y:S04]  /*59840*/  STL.64 [R1+0xb58], R8 ;  /* 0x000b580801007387 */ /* 0x000fe80000100a00 */
[----:B------:R-:W2:Y:S04]  /*59850*/  LDL.LU R5, [R1+0x3098] ;  /* 0x0030980001057983 */ /* 0x000ea80000300800 */
[----:B------:R-:W4:Y:S01]  /*59860*/  LDL.LU R4, [R1+0x30b4] ;  /* 0x0030b40001047983 */ /* 0x000f220000300800 */
[----:B---3--:R-:W-:-:S02]  /*59870*/  IMAD.MOV.U32 R11, RZ, RZ, R3 ;  /* 0x000000ffff0b7224 */ /* 0x008fc400078e0003 */
[----:B------:R-:W-:-:S05]  /*59880*/  IMAD.MOV.U32 R10, RZ, RZ, R2 ;  /* 0x000000ffff0a7224 */ /* 0x000fca00078e0002 */
[----:B------:R-:W3:Y:S04]  /*59890*/  @P4 LDG.E.U16 R0, desc[UR6][R10.64] ;  /* 0x000000060a004981 */ /* 0x000ee8000c1e1500 */
[----:B------:R0:W-:Y:S04]  /*598a0*/  STL.64 [R1+0xb60], R10 ;  /* 0x000b600a01007387 */ /* 0x0001e80000100a00 */
[----:B------:R-:W3:Y:S04]  /*598b0*/  LDL.LU R3, [R1+0x309c] ;  /* 0x00309c0001037983 */ /* 0x000ee80000300800 */
[----:B------:R-:W3:Y:S04]  /*598c0*/  LDL.LU R2, [R1+0x30a8] ;  /* 0x0030a80001027983 */ /* 0x000ee80000300800 */
[----:B------:R-:W3:Y:S04]  /*598d0*/  LDL R23, [R1+0x2474] ;  /* 0x0024740001177983 */ /* 0x000ee80000100800 */
[----:B------:R-:W3:Y:S04]  /*598e0*/  @P4 LDG.E.U16 R27, desc[UR6][R12.64] ;  /* 0x000000060c1b4981 */ /* 0x000ee8000c1e1500 */
[----:B------:R2:W3:Y:S04]  /*598f0*/  @P4 LDG.E.U16 R26, desc[UR6][R14.64] ;  /* 0x000000060e1a4981 */ /* 0x0004e8000c1e1500 */
[----:B------:R2:W-:Y:S04]  /*59900*/  STL.64 [R1+0xb70], R14 ;  /* 0x000b700e01007387 */ /* 0x0005e80000100a00 */
[----:B------:R-:W-:Y:S04]  /*59910*/  STL.64 [R1+0xb68], R12 ;  /* 0x000b680c01007387 */ /* 0x000fe80000100a00 */
[----:B------:R-:W3:Y:S04]  /*59920*/  LDL.LU R19, [R1+0x30a0] ;  /* 0x0030a00001137983 */ /* 0x000ee80000300800 */
[----:B------:R-:W3:Y:S04]  /*59930*/  LDL.LU R18, [R1+0x30ac] ;  /* 0x0030ac0001127983 */ /* 0x000ee80000300800 */
[----:B0-----:R-:W3:Y:S04]  /*59940*/  LDL.LU R10, [R1+0x30a4] ;  /* 0x0030a400010a7983 */ /* 0x001ee80000300800 */
[----:B------:R-:W3:Y:S01]  /*59950*/  LDL.LU R9, [R1+0x30b0] ;  /* 0x0030b00001097983 */ /* 0x000ee20000300800 */
[----:B--2---:R-:W-:-:S02]  /*59960*/  IMAD.MOV.U32 R15, RZ, RZ, R5 ;  /* 0x000000ffff0f7224 */ /* 0x004fc400078e0005 */
[----:B----4-:R-:W-:Y:S01]  /*59970*/  IMAD.MOV.U32 R14, RZ, RZ, R4 ;  /* 0x000000ffff0e7224 */ /* 0x010fe200078e0004 */
[----:B---3--:R0:W-:Y:S01]  /*59980*/  @P4 STL [R1+0x2488], R0 ;  /* 0x0024880001004387 */ /* 0x0081e20000100800 */
        /* <DEDUP_REMOVED lines=24> */
[----:B------:R3:W4:Y:S04]  /*59b10*/  @P5 LDG.E.U16 R25, desc[UR6][R18.64] ;  /* 0x0000000612195981 */ /* 0x000728000c1e1500 */
        /* <DEDUP_REMOVED lines=9> */
[----:B0-----:R-:W-:Y:S02]  /*59bb0*/  IMAD.MOV.U32 R14, RZ, RZ, R8 ;  /* 0x000000ffff0e7224 */ /* 0x001fe400078e0008 */
[----:B------:R-:W-:Y:S02]  /*59bc0*/  IMAD.MOV.U32 R15, RZ, RZ, R11 ;  /* 0x000000ffff0f7224 */ /* 0x000fe400078e000b */
[----:B------:R-:W-:Y:S02]  /*59bd0*/  IMAD.MOV.U32 R16, RZ, RZ, R4 ;  /* 0x000000ffff107224 */ /* 0x000fe400078e0004 */
[----:B------:R-:W-:Y:S01]  /*59be0*/  IMAD.MOV.U32 R17, RZ, RZ, R5 ;  /* 0x000000ffff117224 */ /* 0x000fe200078e0005 */
[----:B------:R-:W4:Y:S04]  /*59bf0*/  @P2 LDG.E.U16 R27, desc[UR6][R14.64] ;  /* 0x000000060e1b2981 */ /* 0x000f28000c1e1500 */
[----:B------:R0:W-:Y:S04]  /*59c00*/  @P5 STL [R1+0x2480], R24 ;  /* 0x0024801801005387 */ /* 0x0001e80000100800 */
[----:B------:R-:W2:Y:S04]  /*59c10*/  @P2 LDG.E.U16 R26, desc[UR6][R16.64] ;  /* 0x00000006101a2981 */ /* 0x000ea8000c1e1500 */
[----:B0-----:R-:W2:Y:S04]  /*59c20*/  LDL R24, [R1+0x245c] ;  /* 0x00245c0001187983 */ /* 0x001ea80000100800 */
[----:B------:R0:W-:Y:S04]  /*59c30*/  @P5 STL [R1+0x247c], R25 ;  /* 0x00247c1901005387 */ /* 0x0001e80000100800 */
[----:B0-----:R-:W4:Y:S04]  /*59c40*/  LDL R25, [R1+0x2458] ;  /* 0x0024580001197983 */ /* 0x001f280000100800 */
[----:B------:R0:W-:Y:S04]  /*59c50*/  @P5 STL [R1+0x2478], R32 ;  /* 0x0024782001005387 */ /* 0x0001e80000100800 */
[----:B0-----:R-:W4:Y:S04]  /*59c60*/  LDL R32, [R1+0x2454] ;  /* 0x0024540001207983 */ /* 0x001f280000100800 */
[----:B------:R-:W4:Y:S04]  /*59c70*/  LDL.LU R10, [R1+0x30d8] ;  /* 0x0030d800010a7983 */ /* 0x000f280000300800 */
[----:B------:R-:W4:Y:S04]  /*59c80*/  LDL.LU R9, [R1+0x30e8] ;  /* 0x0030e80001097983 */ /* 0x000f280000300800 */
        /* <DEDUP_REMOVED lines=13> */
[----:B--2---:R-:W-:Y:S01]  /*59d60*/  @P2 STL [R1+0x2464], R33 ;  /* 0x0024642101002387 */ /* 0x004fe20000100800 */
[----:B------:R-:W-:-:S03]  /*59d70*/  ISETP.GT.AND P4, PT, R6, 0xa5, PT ;  /* 0x000000a50600780c */ /* 0x000fc60003f84270 */
[----:B----4-:R-:W-:Y:S04]  /*59d80*/  @P2 STL [R1+0x2468], R27 ;  /* 0x0024681b01002387 */ /* 0x010fe80000100800 */
[----:B------:R0:W-:Y:S01]  /*59d90*/  @P2 STL [R1+0x246c], R26 ;  /* 0x00246c1a01002387 */ /* 0x0001e20000100800 */
[----:B------:R-:W-:Y:S02]  /*59da0*/  IMAD.MOV.U32 R13, RZ, RZ, R10 ;  /* 0x000000ffff0d7224 */ /* 0x000fe400078e000a */
[----:B------:R-:W-:Y:S01]  /*59db0*/  IMAD.MOV.U32 R12, RZ, RZ, R9 ;  /* 0x000000ffff0c7224 */ /* 0x000fe200078e0009 */
[----:B------:R-:W2:Y:S04]  /*59dc0*/  LDL.LU R10, [R1+0x30f8] ;  /* 0x0030f800010a7983 */ /* 0x000ea80000300800 */
[----:B------:R-:W4:Y:S04]  /*59dd0*/  LDL.LU R9, [R1+0x3114] ;  /* 0x0031140001097983 */ /* 0x000f280000300800 */
[----:B0-----:R-:W2:Y:S01]  /*59de0*/  LDL R26, [R1+0x244c] ;  /* 0x00244c00011a7983 */ /* 0x001ea20000100800 */
[----:B------:R-:W-:-:S03]  /*59df0*/  IMAD.MOV.U32 R15, RZ, RZ, R8 ;  /* 0x000000ffff0f7224 */ /* 0x000fc600078e0008 */
[----:B------:R-:W-:Y:S04]  /*59e00*/  STL.64 [R1+0xaf8], R12 ;  /* 0x000af80c01007387 */ /* 0x000fe80000100a00 */
[----:B------:R-:W2:Y:S01]  /*59e10*/  LDL R33, [R1+0x2448] ;  /* 0x0024480001217983 */ /* 0x000ea20000100800 */
[----:B------:R-:W-:-:S03]  /*59e20*/  IMAD.MOV.U32 R14, RZ, RZ, R4 ;  /* 0x000000ffff0e7224 */ /* 0x000fc600078e0004 */
[----:B------:R-:W2:Y:S04]  /*59e30*/  LDL R27, [R1+0x2444] ;  /* 0x00244400011b7983 */ /* 0x000ea80000100800 */
[----:B------:R-:W2:Y:S04]  /*59e40*/  LDL.LU R8, [R1+0x30fc] ;  /* 0x0030fc0001087983 */ /* 0x000ea80000300800 */
[----:B------:R-:W-:Y:S04]  /*59e50*/  STL.64 [R1+0xb00], R14 ;  /* 0x000b000e01007387 */ /* 0x000fe80000100a00 */
[----:B------:R-:W2:Y:S04]  /*59e60*/  LDL.LU R4, [R1+0x3108] ;  /* 0x0031080001047983 */ /* 0x000ea80000300800 */
[----:B------:R0:W-:Y:S04]  /*59e70*/  STL.64 [R1+0xb08], R2 ;  /* 0x000b080201007387 */ /* 0x0001e80000100a00 */
[----:B------:R-:W2:Y:S04]  /*59e80*/  @P4 LDG.E.U16 R24, desc[UR6][R2.64] ;  /* 0x0000000602184981 */ /* 0x000ea8000c1e1500 */
[----:B------:R-:W2:Y:S04]  /*59e90*/  @P4 LDG.E.U16 R32, desc[UR6][R12.64] ;  /* 0x000000060c204981 */ /* 0x000ea8000c1e1500 */
[----:B------:R-:W2:Y:S01]  /*59ea0*/  @P4 LDG.E.U16 R25, desc[UR6][R14.64] ;  /* 0x000000060e194981 */ /* 0x000ea2000c1e1500 */
[----:B---3--:R-:W-:-:S02]  /*59eb0*/  IMAD.MOV.U32 R17, RZ, RZ, R11 ;  /* 0x000000ffff117224 */ /* 0x008fc400078e000b */
[----:B------:R-:W-:-:S05]  /*59ec0*/  IMAD.MOV.U32 R16, RZ, RZ, R5 ;  /* 0x000000ffff107224 */ /* 0x000fca00078e0005 */
[----:B------:R-:W-:Y:S04]  /*59ed0*/  STL.64 [R1+0xb10], R16 ;  /* 0x000b101001007387 */ /* 0x000fe80000100a00 */
[----:B------:R-:W3:Y:S04]  /*59ee0*/  LDL.LU R11, [R1+0x3100] ;  /* 0x00310000010b7983 */ /* 0x000ee80000300800 */
[----:B------:R-:W2:Y:S04]  /*59ef0*/  LDL.LU R5, [R1+0x310c] ;  /* 0x00310c0001057983 */ /* 0x000ea80000300800 */
[----:B0-----:R-:W2:Y:S04]  /*59f00*/  LDL.LU R3, [R1+0x3104] ;  /* 0x0031040001037983 */ /* 0x001ea80000300800 */
[----:B------:R-:W2:Y:S04]  /*59f10*/  LDL.LU R2, [R1+0x3110] ;  /* 0x0031100001027983 */ /* 0x000ea80000300800 */
[----:B------:R-:W3:Y:S01]  /*59f20*/  @P4 LDG.E.U16 R22, desc[UR6][R16.64] ;  /* 0x0000000610164981 */ /* 0x000ee2000c1e1500 */
[----:B------:R-:W-:-:S13]  /*59f30*/  ISETP.GT.AND P5, PT, R6, 0xa6, PT ;  /* 0x000000a60600780c */ /* 0x000fda0003fa4270 */
[----:B--2---:R-:W2:Y:S04]  /*59f40*/  @P5 LDG.E.U16 R0, desc[UR6][R2.64] ;  /* 0x0000000602005981 */ /* 0x004ea8000c1e1500 */
[----:B------:R0:W-:Y:S01]  /*59f50*/  @P4 STL [R1+0x2454], R32 ;  /* 0x0024542001004387 */ /* 0x0001e20000100800 */
[----:B----4-:R-:W-:Y:S02]  /*59f60*/  IMAD.MOV.U32 R12, RZ, RZ, R9 ;  /* 0x000000ffff0c7224 */ /* 0x010fe400078e0009 */
[----:B------:R-:W-:Y:S01]  /*59f70*/  IMAD.MOV.U32 R13, RZ, RZ, R10 ;  /* 0x000000ffff0d7224 */ /* 0x000fe200078e000a */
[----:B------:R-:W-:Y:S04]  /*59f80*/  @P4 STL [R1+0x2458], R25 ;  /* 0x0024581901004387 */ /* 0x000fe80000100800 */
[----:B------:R-:W-:Y:S04]  /*59f90*/  @P4 STL [R1+0x245c], R24 ;  /* 0x00245c1801004387 */ /* 0x000fe80000100800 */
[----:B---3--:R-:W-:Y:S04]  /*59fa0*/  @P4 STL [R1+0x2460], R22 ;  /* 0x0024601601004387 */ /* 0x008fe80000100800 */
[----:B------:R-:W3:Y:S04]  /*59fb0*/  LDL R93, [R1+0x2440] ;  /* 0x00244000015d7983 */ /* 0x000ee80000100800 */
[----:B------:R-:W4:Y:S04]  /*59fc0*/  LDL R21, [R1+0x243c] ;  /* 0x00243c0001157983 */ /* 0x000f280000100800 */
[----:B------:R-:W3:Y:S04]  /*59fd0*/  LDL R20, [R1+0x2438] ;  /* 0x0024380001147983 */ /* 0x000ee80000100800 */
[----:B------:R-:W-:Y:S01]  /*59fe0*/  STL.64 [R1+0xad8], R12 ;  /* 0x000ad80c01007387 */ /* 0x000fe20000100a00 */
[----:B------:R-:W-:-:S02]  /*59ff0*/  IMAD.MOV.U32 R14, RZ, RZ, R4 ;  /* 0x000000ffff0e7224 */ /* 0x000fc400078e0004 */
[----:B------:R-:W-:Y:S01]  /*5a000*/  IMAD.MOV.U32 R15, RZ, RZ, R8 ;  /* 0x000000ffff0f7224 */ /* 0x000fe200078e0008 */
[----:B0-----:R-:W3:Y:S04]  /*5a010*/  LDL R32, [R1+0x2434] ;  /* 0x0024340001207983 */ /* 0x001ee80000100800 */
[----:B------:R-:W3:Y:S04]  /*5a020*/  LDL.LU R10, [R1+0x3118] ;  /* 0x00311800010a7983 */ /* 0x000ee80000300800 */
[----:B------:R-:W4:Y:S04]  /*5a030*/  LDL.LU R9, [R1+0x3130] ;  /* 0x0031300001097983 */ /* 0x000f280000300800 */
[----:B------:R-:W4:Y:S01]  /*5a040*/  LDL.LU R8, [R1+0x311c] ;  /* 0x00311c0001087983 */ /* 0x000f220000300800 */
[----:B------:R-:W-:-:S02]  /*5a050*/  IMAD.MOV.U32 R16, RZ, RZ, R5 ;  /* 0x000000ffff107224 */ /* 0x000fc400078e0005 */
[----:B------:R-:W-:Y:S01]  /*5a060*/  IMAD.MOV.U32 R17, RZ, RZ, R11 ;  /* 0x000000ffff117224 */ /* 0x000fe200078e000b */
[----:B------:R-:W-:Y:S04]  /*5a070*/  STL.64 [R1+0xae0], R14 ;  /* 0x000ae00e01007387 */ /* 0x000fe80000100a00 */
[----:B------:R-:W4:Y:S04]  /*5a080*/  LDL.LU R4, [R1+0x3134] ;  /* 0x0031340001047983 */ /* 0x000f280000300800 */
[----:B------:R0:W-:Y:S04]  /*5a090*/  STL.64 [R1+0xaf0], R2 ;  /* 0x000af00201007387 */ /* 0x0001e80000100a00 */
[----:B------:R1:W4:Y:S04]  /*5a0a0*/  @P5 LDG.E.U16 R33, desc[UR6][R14.64] ;  /* 0x000000060e215981 */ /* 0x000328000c1e1500 */
[----:B------:R-:W4:Y:S04]  /*5a0b0*/  LDL.LU R5, [R1+0x3120] ;  /* 0x0031200001057983 */ /* 0x000f280000300800 */
[----:B------:R-:W-:Y:S04]  /*5a0c0*/  STL.64 [R1+0xae8], R16 ;  /* 0x000ae81001007387 */ /* 0x000fe80000100a00 */
[----:B------:R-:W4:Y:S04]  /*5a0d0*/  @P5 LDG.E.U16 R27, desc[UR6][R12.64] ;  /* 0x000000060c1b5981 */ /* 0x000f28000c1e1500 */
[----:B------:R1:W4:Y:S04]  /*5a0e0*/  @P5 LDG.E.U16 R26, desc[UR6][R16.64] ;  /* 0x00000006101a5981 */ /* 0x000328000c1e1500 */
[----:B0-----:R-:W4:Y:S04]  /*5a0f0*/  LDL.LU R3, [R1+0x3128] ;  /* 0x0031280001037983 */ /* 0x001f280000300800 */
[----:B------:R-:W4:Y:S04]  /*5a100*/  LDL.LU R2, [R1+0x3124] ;  /* 0x0031240001027983 */ /* 0x000f280000300800 */
[----:B--2---:R0:W-:Y:S04]  /*5a110*/  @P5 STL [R1+0x2450], R0 ;  /* 0x0024500001005387 */ /* 0x0041e80000100800 */
[----:B0-----:R-:W2:Y:S01]  /*5a120*/  LDL.LU R0, [R1+0x312c] ;  /* 0x00312c0001007983 */ /* 0x001ea20000300800 */
[----:B------:R-:W-:-:S03]  /*5a130*/  ISETP.GT.AND P2, PT, R6, 0xa7, PT ;  /* 0x000000a70600780c */ /* 0x000fc60003f44270 */
[----:B------:R-:W2:Y:S04]  /*5a140*/  LDL R23, [R1+0x2430] ;  /* 0x0024300001177983 */ /* 0x000ea80000100800 */
[----:B------:R-:W2:Y:S04]  /*5a150*/  LDL R22, [R1+0x242c] ;  /* 0x00242c0001167983 */ /* 0x000ea80000100800 */
[----:B------:R-:W2:Y:S01]  /*5a160*/  LDL R24, [R1+0x2428] ;  /* 0x0024280001187983 */ /* 0x000ea20000100800 */
[----:B---3--:R-:W-:Y:S02]  /*5a170*/  IMAD.MOV.U32 R11, RZ, RZ, R10 ;  /* 0x000000ffff0b7224 */ /* 0x008fe400078e000a */
[----:B----4-:R-:W-:-:S02]  /*5a180*/  IMAD.MOV.U32 R10, RZ, RZ, R9 ;  /* 0x000000ffff0a7224 */ /* 0x010fc400078e0009 */
[----:B-1----:R-:W-:Y:S02]  /*5a190*/  IMAD.MOV.U32 R15, RZ, RZ, R8 ;  /* 0x000000ffff0f7224 */ /* 0x002fe400078e0008 */
[----:B------:R-:W-:Y:S01]  /*5a1a0*/  IMAD.MOV.U32 R14, RZ, RZ, R4 ;  /* 0x000000ffff0e7224 */ /* 0x000fe200078e0004 */
[----:B------:R0:W-:Y:S01]  /*5a1b0*/  @P5 STL [R1+0x2448], R33 ;  /* 0x0024482101005387 */ /* 0x0001e20000100800 */
[----:B------:R-:W-:-:S03]  /*5a1c0*/  IMAD.MOV.U32 R17, RZ, RZ, R5 ;  /* 0x000000ffff117224 */ /* 0x000fc600078e0005 */
[----:B------:R-:W3:Y:S04]  /*5a1d0*/  @P2 LDG.E.U16 R32, desc[UR6][R10.64] ;  /* 0x000000060a202981 */ /* 0x000ee8000c1e1500 */
[----:B------:R-:W4:Y:S04]  /*5a1e0*/  @P2 LDG.E.U16 R20, desc[UR6][R14.64] ;  /* 0x000000060e142981 */ /* 0x000f28000c1e1500 */
[----:B0-----:R-:W4:Y:S04]  /*5a1f0*/  LDL R33, [R1+0x2424] ;  /* 0x0024240001217983 */ /* 0x001f280000100800 */
[----:B------:R-:W-:Y:S04]  /*5a200*/  @P5 STL [R1+0x2444], R27 ;  /* 0x0024441b01005387 */ /* 0x000fe80000100800 */
[----:B------:R0:W-:Y:S04]  /*5a210*/  @P5 STL [R1+0x244c], R26 ;  /* 0x00244c1a01005387 */ /* 0x0001e80000100800 */
[----:B------:R-:W4:Y:S04]  /*5a220*/  LDL.LU R8, [R1+0x3138] ;  /* 0x0031380001087983 */ /* 0x000f280000300800 */
[----:B------:R-:W4:Y:S01]  /*5a230*/  LDL.LU R4, [R1+0x3148] ;  /* 0x0031480001047983 */ /* 0x000f220000300800 */
[----:B------:R-:W-:-:S03]  /*5a240*/  IMAD.MOV.U32 R16, RZ, RZ, R3 ;  /* 0x000000ffff107224 */ /* 0x000fc600078e0003 */
[----:B------:R1:W-:Y:S01]  /*5a250*/  STL.64 [R1+0xab8], R10 ;  /* 0x000ab80a01007387 */ /* 0x0003e20000100a00 */
[----:B------:R-:W-:-:S03]  /*5a260*/  IMAD.MOV.U32 R19, RZ, RZ, R2 ;  /* 0x000000ffff137224 */ /* 0x000fc600078e0002 */
[----:B------:R0:W-:Y:S04]  /*5a270*/  STL.64 [R1+0xac0], R14 ;  /* 0x000ac00e01007387 */ /* 0x0001e80000100a00 */
[----:B------:R-:W4:Y:S04]  /*5a280*/  LDL.LU R12, [R1+0x313c] ;  /* 0x00313c00010c7983 */ /* 0x000f280000300800 */
[----:B------:R-:W4:Y:S04]  /*5a290*/  LDL.LU R9, [R1+0x314c] ;  /* 0x00314c0001097983 */ /* 0x000f280000300800 */
[----:B------:R-:W-:Y:S04]  /*5a2a0*/  STL.64 [R1+0xac8], R16 ;  /* 0x000ac81001007387 */ /* 0x000fe80000100a00 */
[----:B------:R-:W4:Y:S04]  /*5a2b0*/  @P2 LDG.E.U16 R21, desc[UR6][R16.64] ;  /* 0x0000000610152981 */ /* 0x000f28000c1e1500 */
[----:B------:R-:W4:Y:S01]  /*5a2c0*/  LDL.LU R3, [R1+0x3140] ;  /* 0x0031400001037983 */ /* 0x000f220000300800 */
[----:B--2---:R-:W-:-:S03]  /*5a2d0*/  IMAD.MOV.U32 R18, RZ, RZ, R0 ;  /* 0x000000ffff127224 */ /* 0x004fc600078e0000 */
[----:B------:R-:W2:Y:S04]  /*5a2e0*/  LDL.LU R0, [R1+0x3150] ;  /* 0x0031500001007983 */ /* 0x000ea80000300800 */
[----:B------:R-:W2:Y:S04]  /*5a2f0*/  @P2 LDG.E.U16 R93, desc[UR6][R18.64] ;  /* 0x00000006125d2981 */ /* 0x000ea8000c1e1500 */
        /* <DEDUP_REMOVED lines=8> */
[----:B----4-:R-:W-:Y:S01]  /*5a380*/  @P2 STL [R1+0x2438], R20 ;  /* 0x0024381401002387 */ /* 0x010fe20000100800 */
[----:B-1----:R-:W-:-:S02]  /*5a390*/  IMAD.MOV.U32 R11, RZ, RZ, R8 ;  /* 0x000000ffff0b7224 */ /* 0x002fc400078e0008 */
[----:B------:R-:W-:Y:S02]  /*5a3a0*/  IMAD.MOV.U32 R10, RZ, RZ, R4 ;  /* 0x000000ffff0a7224 */ /* 0x000fe400078e0004 */
[----:B------:R-:W-:Y:S02]  /*5a3b0*/  IMAD.MOV.U32 R13, RZ, RZ, R12 ;  /* 0x000000ffff0d7224 */ /* 0x000fe400078e000c */
[----:B------:R-:W-:Y:S01]  /*5a3c0*/  IMAD.MOV.U32 R12, RZ, RZ, R9 ;  /* 0x000000ffff0c7224 */ /* 0x000fe200078e0009 */
[----:B------:R-:W3:Y:S04]  /*5a3d0*/  @P4 LDG.E.U16 R33, desc[UR6][R10.64] ;  /* 0x000000060a214981 */ /* 0x000ee8000c1e1500 */
[----:B------:R-:W-:Y:S01]  /*5a3e0*/  @P2 STL [R1+0x243c], R21 ;  /* 0x00243c1501002387 */ /* 0x000fe20000100800 */
[----:B------:R-:W-:-:S03]  /*5a3f0*/  IMAD.MOV.U32 R15, RZ, RZ, R3 ;  /* 0x000000ffff0f7224 */ /* 0x000fc600078e0003 */
[----:B------:R-:W4:Y:S04]  /*5a400*/  @P4 LDG.E.U16 R24, desc[UR6][R12.64] ;  /* 0x000000060c184981 */ /* 0x000f28000c1e1500 */
[----:B--2---:R-:W-:Y:S04]  /*5a410*/  @P2 STL [R1+0x2440], R93 ;  /* 0x0024405d01002387 */ /* 0x004fe80000100800 */
[----:B------:R-:W2:Y:S04]  /*5a420*/  LDL.LU R8, [R1+0x3158] ;  /* 0x0031580001087983 */ /* 0x000ea80000300800 */
[----:B------:R-:W2:Y:S04]  /*5a430*/  LDL.LU R4, [R1+0x3174] ;  /* 0x0031740001047983 */ /* 0x000ea80000300800 */
[----:B------:R-:W-:Y:S01]  /*5a440*/  STL.64 [R1+0xa98], R10 ;  /* 0x000a980a01007387 */ /* 0x000fe20000100a00 */
[----:B------:R-:W-:-:S03]  /*5a450*/  IMAD.MOV.U32 R14, RZ, RZ, R0 ;  /* 0x000000ffff0e7224 */ /* 0x000fc600078e0000 */
[----:B0-----:R-:W2:Y:S01]  /*5a460*/  LDL R32, [R1+0x2414] ;  /* 0x0024140001207983 */ /* 0x001ea20000100800 */
[----:B------:R-:W-:Y:S02]  /*5a470*/  IMAD.MOV.U32 R16, RZ, RZ, R2 ;  /* 0x000000ffff107224 */ /* 0x000fe400078e0002 */
[----:B------:R-:W-:Y:S01]  /*5a480*/  IMAD.MOV.U32 R17, RZ, RZ, R5 ;  /* 0x000000ffff117224 */ /* 0x000fe200078e0005 */
[----:B------:R-:W-:Y:S04]  /*5a490*/  STL.64 [R1+0xaa0], R12 ;  /* 0x000aa00c01007387 */ /* 0x000fe80000100a00 */
[----:B------:R-:W2:Y:S04]  /*5a4a0*/  LDL.LU R3, [R1+0x315c] ;  /* 0x00315c0001037983 */ /* 0x000ea80000300800 */
[----:B------:R-:W2:Y:S04]  /*5a4b0*/  LDL.LU R0, [R1+0x3168] ;  /* 0x0031680001007983 */ /* 0x000ea80000300800 */
[----:B------:R0:W-:Y:S04]  /*5a4c0*/  STL.64 [R1+0xaa8], R14 ;  /* 0x000aa80e01007387 */ /* 0x0001e80000100a00 */
[----:B------:R-:W-:Y:S04]  /*5a4d0*/  STL.64 [R1+0xab0], R16 ;  /* 0x000ab01001007387 */ /* 0x000fe80000100a00 */
[----:B------:R-:W2:Y:S04]  /*5a4e0*/  @P4 LDG.E.U16 R22, desc[UR6][R14.64] ;  /* 0x000000060e164981 */ /* 0x000ea8000c1e1500 */
[----:B------:R-:W2:Y:S04]  /*5a4f0*/  @P4 LDG.E.U16 R23, desc[UR6][R16.64] ;  /* 0x0000000610174981 */ /* 0x000ea8000c1e1500 */
[----:B0-----:R-:W2:Y:S04]  /*5a500*/  LDL.LU R14, [R1+0x3160] ;  /* 0x00316000010e7983 */ /* 0x001ea80000300800 */
[----:B------:R-:W2:Y:S04]  /*5a510*/  LDL.LU R9, [R1+0x316c] ;  /* 0x00316c0001097983 */ /* 0x000ea80000300800 */
[----:B------:R-:W2:Y:S04]  /*5a520*/  LDL.LU R5, [R1+0x3164] ;  /* 0x0031640001057983 */ /* 0x000ea80000300800 */
[----:B------:R-:W2:Y:S01]  /*5a530*/  LDL.LU R2, [R1+0x3170] ;  /* 0x0031700001027983 */ /* 0x000ea20000300800 */
[----:B------:R-:W-:-:S03]  /*5a540*/  ISETP.GT.AND P5, PT, R6, 0xa9, PT ;  /* 0x000000a90600780c */ /* 0x000fc60003fa4270 */
[----:B------:R-:W2:Y:S04]  /*5a550*/  LDL R93, [R1+0x2410] ;  /* 0x00241000015d7983 */ /* 0x000ea80000100800 */
[----:B---3--:R0:W-:Y:S04]  /*5a560*/  @P4 STL [R1+0x2424], R33 ;  /* 0x0024242101004387 */ /* 0x0081e80000100800 */
[----:B----4-:R-:W-:Y:S01]  /*5a570*/  @P4 STL [R1+0x2428], R24 ;  /* 0x0024281801004387 */ /* 0x010fe20000100800 */
[----:B--2---:R-:W-:Y:S02]  /*5a580*/  IMAD.MOV.U32 R13, RZ, RZ, R8 ;  /* 0x000000ffff0d7224 */ /* 0x004fe400078e0008 */
[----:B------:R-:W-:-:S05]  /*5a590*/  IMAD.MOV.U32 R12, RZ, RZ, R4 ;  /* 0x000000ffff0c7224 */ /* 0x000fca00078e0004 */
[----:B------:R1:W2:Y:S01]  /*5a5a0*/  @P5 LDG.E.U16 R32, desc[UR6][R12.64] ;  /* 0x000000060c205981 */ /* 0x0002a2000c1e1500 */
[----:B------:R-:W-:Y:S02]  /*5a5b0*/  IMAD.MOV.U32 R11, RZ, RZ, R3 ;  /* 0x000000ffff0b7224 */ /* 0x000fe400078e0003 */
[----:B------:R-:W-:Y:S01]  /*5a5c0*/  IMAD.MOV.U32 R10, RZ, RZ, R0 ;  /* 0x000000ffff0a7224 */ /* 0x000fe200078e0000 */
[----:B------:R-:W-:Y:S04]  /*5a5d0*/  @P4 STL [R1+0x242c], R22 ;  /* 0x00242c1601004387 */ /* 0x000fe80000100800 */
[----:B------:R-:W-:Y:S04]  /*5a5e0*/  @P4 STL [R1+0x2430], R23 ;  /* 0x0024301701004387 */ /* 0x000fe80000100800 */
[----:B------:R-:W3:Y:S04]  /*5a5f0*/  LDL R21, [R1+0x240c] ;  /* 0x00240c0001157983 */ /* 0x000ee80000100800 */
[----:B------:R-:W4:Y:S04]  /*5a600*/  LDL R20, [R1+0x2408] ;  /* 0x0024080001147983 */ /* 0x000f280000100800 */
[----:B0-----:R-:W2:Y:S04]  /*5a610*/  LDL R33, [R1+0x2404] ;  /* 0x0024040001217983 */ /* 0x001ea80000100800 */
[----:B------:R-:W-:Y:S04]  /*5a620*/  STL.64 [R1+0xa78], R12 ;  /* 0x000a780c01007387 */ /* 0x000fe80000100a00 */
[----:B------:R-:W2:Y:S04]  /*5a630*/  LDL.LU R8, [R1+0x3178] ;  /* 0x0031780001087983 */ /* 0x000ea80000300800 */
[----:B------:R-:W3:Y:S01]  /*5a640*/  LDL.LU R4, [R1+0x3190] ;  /* 0x0031900001047983 */ /* 0x000ee20000300800 */
[----:B------:R-:W-:-:S03]  /*5a650*/  IMAD.MOV.U32 R15, RZ, RZ, R14 ;  /* 0x000000ffff0f7224 */ /* 0x000fc600078e000e */
[----:B------:R-:W1:Y:S04]  /*5a660*/  LDL.LU R3, [R1+0x317c] ;  /* 0x00317c0001037983 */ /* 0x000e680000300800 */
[----:B------:R-:W4:Y:S01]  /*5a670*/  @P5 LDG.E.U16 R27, desc[UR6][R10.64] ;  /* 0x000000060a1b5981 */ /* 0x000f22000c1e1500 */
[----:B------:R-:W-:Y:S02]  /*5a680*/  IMAD.MOV.U32 R17, RZ, RZ, R5 ;  /* 0x000000ffff117224 */ /* 0x000fe400078e0005 */
[----:B------:R-:W-:Y:S02]  /*5a690*/  IMAD.MOV.U32 R16, RZ, RZ, R2 ;  /* 0x000000ffff107224 */ /* 0x000fe400078e0002 */
[----:B------:R-:W-:Y:S01]  /*5a6a0*/  IMAD.MOV.U32 R14, RZ, RZ, R9 ;  /* 0x000000ffff0e7224 */ /* 0x000fe200078e0009 */
[----:B------:R-:W-:Y:S04]  /*5a6b0*/  STL.64 [R1+0xa80], R10 ;  /* 0x000a800a01007387 */ /* 0x000fe80000100a00 */
[----:B------:R-:W4:Y:S04]  /*5a6c0*/  @P5 LDG.E.U16 R25, desc[UR6][R16.64] ;  /* 0x0000000610195981 */ /* 0x000f28000c1e1500 */
[----:B------:R-:W4:Y:S04]  /*5a6d0*/  LDL.LU R0, [R1+0x3194] ;  /* 0x0031940001007983 */ /* 0x000f280000300800 */
[----:B------:R-:W-:Y:S04]  /*5a6e0*/  STL.64 [R1+0xa90], R16 ;  /* 0x000a901001007387 */ /* 0x000fe80000100a00 */
[----:B------:R0:W-:Y:S04]  /*5a6f0*/  STL.64 [R1+0xa88], R14 ;  /* 0x000a880e01007387 */ /* 0x0001e80000100a00 */
[----:B------:R-:W4:Y:S04]  /*5a700*/  @P5 LDG.E.U16 R26, desc[UR6][R14.64] ;  /* 0x000000060e1a5981 */ /* 0x000f28000c1e1500 */
[----:B0-----:R-:W4:Y:S04]  /*5a710*/  LDL.LU R14, [R1+0x3180] ;  /* 0x00318000010e7983 */ /* 0x001f280000300800 */
[----:B------:R-:W4:Y:S04]  /*5a720*/  LDL.LU R11, [R1+0x3188] ;  /* 0x00318800010b7983 */ /* 0x000f280000300800 */
[----:B------:R-:W4:Y:S04]  /*5a730*/  LDL.LU R5, [R1+0x3184] ;  /* 0x0031840001057983 */ /* 0x000f280000300800 */
[----:B------:R-:W4:Y:S01]  /*5a740*/  LDL.LU R2, [R1+0x318c] ;  /* 0x00318c0001027983 */ /* 0x000f220000300800 */
[----:B------:R-:W-:-:S03]  /*5a750*/  ISETP.GT.AND P2, PT, R6, 0xaa, PT ;  /* 0x000000aa0600780c */ /* 0x000fc60003f44270 */
[----:B------:R-:W4:Y:S04]  /*5a760*/  LDL R23, [R1+0x2400] ;  /* 0x0024000001177983 */ /* 0x000f280000100800 */
[----:B------:R-:W4:Y:S04]  /*5a770*/  LDL R22, [R1+0x23fc] ;  /* 0x0023fc0001167983 */ /* 0x000f280000100800 */
[----:B------:R-:W4:Y:S01]  /*5a780*/  LDL R24, [R1+0x23f8] ;  /* 0x0023f80001187983 */ /* 0x000f220000100800 */
[----:B--2---:R-:W-:Y:S02]  /*5a790*/  IMAD.MOV.U32 R9, RZ, RZ, R8 ;  /* 0x000000ffff097224 */ /* 0x004fe400078e0008 */
[----:B---3--:R-:W-:-:S02]  /*5a7a0*/  IMAD.MOV.U32 R8, RZ, RZ, R4 ;  /* 0x000000ffff087224 */ /* 0x008fc400078e0004 */
[----:B-1----:R-:W-:-:S03]  /*5a7b0*/  IMAD.MOV.U32 R13, RZ, RZ, R3 ;  /* 0x000000ffff0d7224 */ /* 0x002fc600078e0003 */
[----:B------:R-:W2:Y:S04]  /*5a7c0*/  @P2 LDG.E.U16 R33, desc[UR6][R8.64] ;  /* 0x0000000608212981 */ /* 0x000ea8000c1e1500 */
[----:B----4-:R0:W-:Y:S01]  /*5a7d0*/  @P5 STL [R1+0x2420], R25 ;  /* 0x0024201901005387 */ /* 0x0101e20000100800 */
[----:B------:R-:W-:-:S05]  /*5a7e0*/  IMAD.MOV.U32 R12, RZ, RZ, R0 ;  /* 0x000000ffff0c7224 */ /* 0x000fca00078e0000 */
[----:B------:R-:W3:Y:S04]  /*5a7f0*/  @P2 LDG.E.U16 R20, desc[UR6][R12.64] ;  /* 0x000000060c142981 */ /* 0x000ee8000c1e1500 */
[----:B0-----:R-:W4:Y:S04]  /*5a800*/  LDL R25, [R1+0x23f4] ;  /* 0x0023f40001197983 */ /* 0x001f280000100800 */
[----:B------:R-:W-:Y:S04]  /*5a810*/  @P5 STL [R1+0x2414], R32 ;  /* 0x0024142001005387 */ /* 0x000fe80000100800 */
[----:B------:R-:W-:Y:S04]  /*5a820*/  @P5 STL [R1+0x2418], R27 ;  /* 0x0024181b01005387 */ /* 0x000fe80000100800 */
[----:B------:R0:W-:Y:S04]  /*5a830*/  @P5 STL [R1+0x241c], R26 ;  /* 0x00241c1a01005387 */ /* 0x0001e80000100800 */
[----:B------:R-:W4:Y:S04]  /*5a840*/  LDL.LU R10, [R1+0x3198] ;  /* 0x00319800010a7983 */ /* 0x000f280000300800 */
[----:B------:R-:W4:Y:S04]  /*5a850*/  LDL.LU R4, [R1+0x31a8] ;  /* 0x0031a80001047983 */ /* 0x000f280000300800 */
[----:B------:R-:W-:Y:S01]  /*5a860*/  STL.64 [R1+0xa58], R8 ;  /* 0x000a580801007387 */ /* 0x000fe20000100a00 */
[----:B------:R-:W-:-:S02]  /*5a870*/  IMAD.MOV.U32 R15, RZ, RZ, R14 ;  /* 0x000000ffff0f7224 */ /* 0x000fc400078e000e */
[----:B------:R-:W-:Y:S02]  /*5a880*/  IMAD.MOV.U32 R16, RZ, RZ, R2 ;  /* 0x000000ffff107224 */ /* 0x000fe400078e0002 */
[----:B------:R-:W-:Y:S01]  /*5a890*/  IMAD.MOV.U32 R17, RZ, RZ, R5 ;  /* 0x000000ffff117224 */ /* 0x000fe200078e0005 */
[----:B------:R-:W-:Y:S01]  /*5a8a0*/  STL.64 [R1+0xa60], R12 ;  /* 0x000a600c01007387 */ /* 0x000fe20000100a00 */
[----:B------:R-:W-:-:S03]  /*5a8b0*/  IMAD.MOV.U32 R14, RZ, RZ, R11 ;  /* 0x000000ffff0e7224 */ /* 0x000fc600078e000b */
[----:B------:R-:W4:Y:S04]  /*5a8c0*/  LDL.LU R3, [R1+0x319c] ;  /* 0x00319c0001037983 */ /* 0x000f280000300800 */
[----:B------:R-:W4:Y:S04]  /*5a8d0*/  LDL.LU R0, [R1+0x31ac] ;  /* 0x0031ac0001007983 */ /* 0x000f280000300800 */
[----:B0-----:R-:W4:Y:S04]  /*5a8e0*/  LDL R26, [R1+0x23f0] ;  /* 0x0023f000011a7983 */ /* 0x001f280000100800 */
[----:B------:R-:W4:Y:S04]  /*5a8f0*/  LDL R27, [R1+0x23ec] ;  /* 0x0023ec00011b7983 */ /* 0x000f280000100800 */
[----:B------:R-:W4:Y:S04]  /*5a900*/  LDL R32, [R1+0x23e8] ;  /* 0x0023e80001207983 */ /* 0x000f280000100800 */
[----:B------:R0:W-:Y:S04]  /*5a910*/  STL.64 [R1+0xa70], R16 ;  /* 0x000a701001007387 */ /* 0x0001e80000100a00 */
[----:B------:R-:W4:Y:S04]  /*5a920*/  @P2 LDG.E.U16 R93, desc[UR6][R16.64] ;  /* 0x00000006105d2981 */ /* 0x000f28000c1e1500 */
[----:B------:R1:W4:Y:S04]  /*5a930*/  @P2 LDG.E.U16 R21, desc[UR6][R14.64] ;  /* 0x000000060e152981 */ /* 0x000328000c1e1500 */
[----:B0-----:R-:W4:Y:S04]  /*5a940*/  LDL.LU R16, [R1+0x31a0] ;  /* 0x0031a00001107983 */ /* 0x001f280000300800 */
[----:B------:R1:W-:Y:S04]  /*5a950*/  STL.64 [R1+0xa68], R14 ;  /* 0x000a680e01007387 */ /* 0x0003e80000100a00 */
[----:B------:R-:W4:Y:S04]  /*5a960*/  LDL.LU R11, [R1+0x31b0] ;  /* 0x0031b000010b7983 */ /* 0x000f280000300800 */
[----:B------:R-:W4:Y:S04]  /*5a970*/  LDL.LU R5, [R1+0x31a4] ;  /* 0x0031a40001057983 */ /* 0x000f280000300800 */
[----:B------:R-:W4:Y:S01]  /*5a980*/  LDL.LU R2, [R1+0x31b4] ;  /* 0x0031b40001027983 */ /* 0x000f220000300800 */
[----:B------:R-:W-:-:S03]  /*5a990*/  ISETP.GT.AND P4, PT, R6, 0xab, PT ;  /* 0x000000ab0600780c */ /* 0x000fc60003f84270 */
[----:B------:R-:W4:Y:S04]  /*5a9a0*/  LDL.LU R9, [R1+0x31b8] ;  /* 0x0031b80001097983 */ /* 0x000f280000300800 */
[----:B------:R-:W4:Y:S04]  /*5a9b0*/  LDL.LU R8, [R1+0x31d4] ;  /* 0x0031d40001087983 */ /* 0x000f280000300800 */
[----:B--2---:R0:W-:Y:S04]  /*5a9c0*/  @P2 STL [R1+0x2404], R33 ;  /* 0x0024042101002387 */ /* 0x0041e80000100800 */
[----:B---3--:R-:W-:Y:S01]  /*5a9d0*/  @P2 STL [R1+0x2408], R20 ;  /* 0x0024081401002387 */ /* 0x008fe20000100800 */
[----:B----4-:R-:W-:-:S02]  /*5a9e0*/  IMAD.MOV.U32 R13, RZ, RZ, R10 ;  /* 0x000000ffff0d7224 */ /* 0x010fc400078e000a */
[----:B------:R-:W-:-:S05]  /*5a9f0*/  IMAD.MOV.U32 R12, RZ, RZ, R4 ;  /* 0x000000ffff0c7224 */ /* 0x000fca00078e0004 */
[----:B------:R-:W2:Y:S01]  /*5aa00*/  @P4 LDG.E.U16 R25, desc[UR6][R12.64] ;  /* 0x000000060c194981 */ /* 0x000ea2000c1e1500 */
[----:B-1----:R-:W-:Y:S02]  /*5aa10*/  IMAD.MOV.U32 R15, RZ, RZ, R3 ;  /* 0x000000ffff0f7224 */ /* 0x002fe400078e0003 */
[----:B------:R-:W-:-:S05]  /*5aa20*/  IMAD.MOV.U32 R14, RZ, RZ, R0 ;  /* 0x000000ffff0e7224 */ /* 0x000fca00078e0000 */
[----:B------:R-:W3:Y:S04]  /*5aa30*/  @P4 LDG.E.U16 R24, desc[UR6][R14.64] ;  /* 0x000000060e184981 */ /* 0x000ee8000c1e1500 */
[----:B------:R-:W-:Y:S04]  /*5aa40*/  @P2 STL [R1+0x240c], R21 ;  /* 0x00240c1501002387 */ /* 0x000fe80000100800 */
[----:B------:R-:W-:Y:S04]  /*5aa50*/  @P2 STL [R1+0x2410], R93 ;  /* 0x0024105d01002387 */ /* 0x000fe80000100800 */
[----:B------:R-:W4:Y:S04]  /*5aa60*/  LDL.LU R10, [R1+0x31bc] ;  /* 0x0031bc00010a7983 */ /* 0x000f280000300800 */
[----:B------:R-:W4:Y:S04]  /*5aa70*/  LDL.LU R0, [R1+0x31c8] ;  /* 0x0031c80001007983 */ /* 0x000f280000300800 */
[----:B------:R1:W-:Y:S04]  /*5aa80*/  STL.64 [R1+0xa38], R12 ;  /* 0x000a380c01007387 */ /* 0x0003e80000100a00 */
[----:B------:R0:W-:Y:S04]  /*5aa90*/  STL.64 [R1+0xa40], R14 ;  /* 0x000a400e01007387 */ /* 0x0001e80000100a00 */
[----:B------:R-:W1:Y:S04]  /*5aaa0*/  LDL.LU R4, [R1+0x31c0] ;  /* 0x0031c00001047983 */ /* 0x000e680000300800 */
[----:B------:R-:W4:Y:S01]  /*5aab0*/  LDL.LU R3, [R1+0x31cc] ;  /* 0x0031cc0001037983 */ /* 0x000f220000300800 */
[----:B------:R-:W-:-:S03]  /*5aac0*/  IMAD.MOV.U32 R17, RZ, RZ, R16 ;  /* 0x000000ffff117224 */ /* 0x000fc600078e0010 */
[----:B0-----:R-:W4:Y:S01]  /*5aad0*/  LDL R33, [R1+0x23e4] ;  /* 0x0023e40001217983 */ /* 0x001f220000100800 */
[----:B------:R-:W-:Y:S02]  /*5aae0*/  IMAD.MOV.U32 R19, RZ, RZ, R5 ;  /* 0x000000ffff137224 */ /* 0x000fe400078e0005 */
[----:B------:R-:W-:Y:S02]  /*5aaf0*/  IMAD.MOV.U32 R18, RZ, RZ, R2 ;  /* 0x000000ffff127224 */ /* 0x000fe400078e0002 */
[----:B------:R-:W-:-:S03]  /*5ab00*/  IMAD.MOV.U32 R16, RZ, RZ, R11 ;  /* 0x000000ffff107224 */ /* 0x000fc600078e000b */
[----:B------:R-:W-:Y:S04]  /*5ab10*/  STL.64 [R1+0xa50], R18 ;  /* 0x000a501201007387 */ /* 0x000fe80000100a00 */
[----:B------:R-:W4:Y:S04]  /*5ab20*/  LDL.LU R5, [R1+0x31c4] ;  /* 0x0031c40001057983 */ /* 0x000f280000300800 */
[----:B------:R-:W-:Y:S04]  /*5ab30*/  STL.64 [R1+0xa48], R16 ;  /* 0x000a481001007387 */ /* 0x000fe80000100a00 */
[----:B------:R-:W4:Y:S04]  /*5ab40*/  @P4 LDG.E.U16 R22, desc[UR6][R16.64] ;  /* 0x0000000610164981 */ /* 0x000f28000c1e1500 */
[----:B------:R-:W4:Y:S04]  /*5ab50*/  @P4 LDG.E.U16 R23, desc[UR6][R18.64] ;  /* 0x0000000612174981 */ /* 0x000f28000c1e1500 */
[----:B------:R-:W4:Y:S01]  /*5ab60*/  LDL.LU R2, [R1+0x31d0] ;  /* 0x0031d00001027983 */ /* 0x000f220000300800 */
[----:B------:R-:W-:-:S03]  /*5ab70*/  ISETP.GT.AND P5, PT, R6, 0xac, PT ;  /* 0x000000ac0600780c */ /* 0x000fc60003fa4270 */
[----:B--2---:R-:W-:Y:S04]  /*5ab80*/  @P4 STL [R1+0x23f4], R25 ;  /* 0x0023f41901004387 */ /* 0x004fe80000100800 */
[----:B---3--:R-:W-:Y:S01]  /*5ab90*/  @P4 STL [R1+0x23f8], R24 ;  /* 0x0023f81801004387 */ /* 0x008fe20000100800 */
[----:B----4-:R-:W-:Y:S02]  /*5aba0*/  IMAD.MOV.U32 R11, RZ, RZ, R10 ;  /* 0x000000ffff0b7224 */ /* 0x010fe400078e000a */
[----:B------:R-:W-:Y:S02]  /*5abb0*/  IMAD.MOV.U32 R10, RZ, RZ, R0 ;  /* 0x000000ffff0a7224 */ /* 0x000fe400078e0000 */
[----:B-1----:R-:W-:Y:S02]  /*5abc0*/  IMAD.MOV.U32 R13, RZ, RZ, R4 ;  /* 0x000000ffff0d7224 */ /* 0x002fe400078e0004 */
[----:B------:R-:W-:Y:S01]  /*5abd0*/  IMAD.MOV.U32 R12, RZ, RZ, R3 ;  /* 0x000000ffff0c7224 */ /* 0x000fe200078e0003 */
[----:B------:R-:W2:Y:S04]  /*5abe0*/  @P5 LDG.E.U16 R32, desc[UR6][R10.64] ;  /* 0x000000060a205981 */ /* 0x000ea8000c1e1500 */
[----:B------:R-:W3:Y:S04]  /*5abf0*/  @P5 LDG.E.U16 R33, desc[UR6][R8.64] ;  /* 0x0000000608215981 */ /* 0x000ee8000c1e1500 */
[----:B------:R-:W4:Y:S01]  /*5ac00*/  @P5 LDG.E.U16 R27, desc[UR6][R12.64] ;  /* 0x000000060c1b5981 */ /* 0x000f22000c1e1500 */
[----:B------:R-:W-:-:S03]  /*5ac10*/  IMAD.MOV.U32 R15, RZ, RZ, R5 ;  /* 0x000000ffff0f7224 */ /* 0x000fc600078e0005 */
[----:B------:R-:W-:Y:S04]  /*5ac20*/  @P4 STL [R1+0x23fc], R22 ;  /* 0x0023fc1601004387 */ /* 0x000fe80000100800 */
[----:B------:R-:W-:Y:S01]  /*5ac30*/  @P4 STL [R1+0x2400], R23 ;  /* 0x0024001701004387 */ /* 0x000fe20000100800 */
[----:B------:R-:W-:-:S03]  /*5ac40*/  IMAD.MOV.U32 R14, RZ, RZ, R2 ;  /* 0x000000ffff0e7224 */ /* 0x000fc600078e0002 */
[----:B------:R-:W2:Y:S04]  /*5ac50*/  LDL R93, [R1+0x23e0] ;  /* 0x0023e000015d7983 */ /* 0x000ea80000100800 */
[----:B------:R-:W2:Y:S04]  /*5ac60*/  LDL R21, [R1+0x23dc] ;  /* 0x0023dc0001157983 */ /* 0x000ea80000100800 */
[----:B------:R-:W2:Y:S04]  /*5ac70*/  LDL R20, [R1+0x23d8] ;  /* 0x0023d80001147983 */ /* 0x000ea80000100800 */
[----:B------:R-:W-:Y:S04]  /*5ac80*/  STL.64 [R1+0xa18], R8 ;  /* 0x000a180801007387 */ /* 0x000fe80000100a00 */
[----:B------:R-:W2:Y:S04]  /*5ac90*/  LDL R0, [R1+0x23d4] ;  /* 0x0023d40001007983 */ /* 0x000ea80000100800 */
[----:B------:R-:W2:Y:S04]  /*5aca0*/  LDL.LU R4, [R1+0x31d8] ;  /* 0x0031d80001047983 */ /* 0x000ea80000300800 */
[----:B------:R-:W-:Y:S04]  /*5acb0*/  STL.64 [R1+0xa20], R10 ;  /* 0x000a200a01007387 */ /* 0x000fe80000100a00 */
[----:B------:R-:W2:Y:S04]  /*5acc0*/  @P5 LDG.E.U16 R26, desc[UR6][R14.64] ;  /* 0x000000060e1a5981 */ /* 0x000ea8000c1e1500 */
[----:B------:R-:W3:Y:S04]  /*5acd0*/  LDL.LU R3, [R1+0x31f0] ;  /* 0x0031f00001037983 */ /* 0x000ee80000300800 */
[----:B------:R0:W-:Y:S04]  /*5ace0*/  STL.64 [R1+0xa28], R12 ;  /* 0x000a280c01007387 */ /* 0x0001e80000100a00 */
[----:B------:R3:W-:Y:S04]  /*5acf0*/  STL.64 [R1+0xa30], R14 ;  /* 0x000a300e01007387 */ /* 0x0007e80000100a00 */
[----:B0-----:R-:W4:Y:S04]  /*5ad00*/  LDL.LU R13, [R1+0x31dc] ;  /* 0x0031dc00010d7983 */ /* 0x001f280000300800 */
[----:B------:R-:W4:Y:S04]  /*5ad10*/  LDL.LU R12, [R1+0x31f4] ;  /* 0x0031f400010c7983 */ /* 0x000f280000300800 */
[----:B------:R-:W4:Y:S04]  /*5ad20*/  LDL.LU R17, [R1+0x31e0] ;  /* 0x0031e00001117983 */ /* 0x000f280000300800 */
[----:B------:R-:W4:Y:S04]  /*5ad30*/  LDL.LU R16, [R1+0x31e8] ;  /* 0x0031e80001107983 */ /* 0x000f280000300800 */
[----:B------:R-:W4:Y:S04]  /*5ad40*/  LDL.LU R11, [R1+0x31e4] ;  /* 0x0031e400010b7983 */ /* 0x000f280000300800 */
[----:B------:R-:W4:Y:S04]  /*5ad50*/  LDL.LU R2, [R1+0x31ec] ;  /* 0x0031ec0001027983 */ /* 0x000f280000300800 */
[----:B------:R-:W4:Y:S04]  /*5ad60*/  LDL R24, [R1+0x23d0] ;  /* 0x0023d00001187983 */ /* 0x000f280000100800 */
[----:B------:R-:W4:Y:S01]  /*5ad70*/  LDL R25, [R1+0x23cc] ;  /* 0x0023cc0001197983 */ /* 0x000f220000100800 */
[----:B------:R-:W-:-:S03]  /*5ad80*/  ISETP.GT.AND P2, PT, R6, 0xad, PT ;  /* 0x000000ad0600780c */ /* 0x000fc60003f44270 */
[----:B--2---:R0:W-:Y:S01]  /*5ad90*/  @P5 STL [R1+0x23f0], R26 ;  /* 0x0023f01a01005387 */ /* 0x0041e20000100800 */
[----:B---3--:R-:W-:Y:S02]  /*5ada0*/  IMAD.MOV.U32 R14, RZ, RZ, R3 ;  /* 0x000000ffff0e7224 */ /* 0x008fe400078e0003 */
[----:B------:R-:W-:-:S07]  /*5adb0*/  IMAD.MOV.U32 R15, RZ, RZ, R4 ;  /* 0x000000ffff0f7224 */ /* 0x000fce00078e0004 */
[----:B------:R-:W2:Y:S04]  /*5adc0*/  @P2 LDG.E.U16 R0, desc[UR6][R14.64] ;  /* 0x000000060e002981 */ /* 0x000ea8000c1e1500 */
[----:B0-----:R-:W3:Y:S04]  /*5add0*/  LDL R26, [R1+0x23c8] ;  /* 0x0023c800011a7983 */ /* 0x001ee80000100800 */
[----:B----4-:R0:W-:Y:S04]  /*5ade0*/  @P5 STL [R1+0x23ec], R27 ;  /* 0x0023ec1b01005387 */ /* 0x0101e80000100800 */
[----:B------:R-:W4:Y:S04]  /*5adf0*/  @P2 LDG.E.U16 R20, desc[UR6][R12.64] ;  /* 0x000000060c142981 */ /* 0x000f28000c1e1500 */
[----:B------:R-:W3:Y:S04]  /*5ae00*/  @P2 LDG.E.U16 R21, desc[UR6][R16.64] ;  /* 0x0000000610152981 */ /* 0x000ee8000c1e1500 */
[----:B0-----:R-:W3:Y:S04]  /*5ae10*/  LDL R27, [R1+0x23c4] ;  /* 0x0023c400011b7983 */ /* 0x001ee80000100800 */
[----:B------:R-:W-:Y:S04]  /*5ae20*/  @P5 STL [R1+0x23e4], R33 ;  /* 0x0023e42101005387 */ /* 0x000fe80000100800 */
[----:B------:R0:W-:Y:S04]  /*5ae30*/  @P5 STL [R1+0x23e8], R32 ;  /* 0x0023e82001005387 */ /* 0x0001e80000100800 */
[----:B------:R-:W3:Y:S04]  /*5ae40*/  LDL.LU R5, [R1+0x31f8] ;  /* 0x0031f80001057983 */ /* 0x000ee80000300800 */
[----:B------:R-:W3:Y:S04]  /*5ae50*/  LDL.LU R4, [R1+0x3208] ;  /* 0x0032080001047983 */ /* 0x000ee80000300800 */
[----:B------:R-:W3:Y:S04]  /*5ae60*/  LDL.LU R10, [R1+0x31fc] ;  /* 0x0031fc00010a7983 */ /* 0x000ee80000300800 */
[----:B------:R-:W-:Y:S01]  /*5ae70*/  STL.64 [R1+0x9f8], R14 ;  /* 0x0009f80e01007387 */ /* 0x000fe20000100a00 */
[----:B------:R-:W-:-:S02]  /*5ae80*/  IMAD.MOV.U32 R18, RZ, RZ, R2 ;  /* 0x000000ffff127224 */ /* 0x000fc400078e0002 */
[----:B------:R-:W-:Y:S01]  /*5ae90*/  IMAD.MOV.U32 R19, RZ, RZ, R11 ;  /* 0x000000ffff137224 */ /* 0x000fe200078e000b */
[----:B------:R-:W3:Y:S04]  /*5aea0*/  LDL.LU R9, [R1+0x320c] ;  /* 0x00320c0001097983 */ /* 0x000ee80000300800 */
[----:B------:R-:W3:Y:S04]  /*5aeb0*/  LDL.LU R8, [R1+0x3200] ;  /* 0x0032000001087983 */ /* 0x000ee80000300800 */
[----:B------:R-:W3:Y:S04]  /*5aec0*/  LDL.LU R3, [R1+0x3210] ;  /* 0x0032100001037983 */ /* 0x000ee80000300800 */
[----:B------:R-:W3:Y:S04]  /*5aed0*/  LDL R23, [R1+0x23c0] ;  /* 0x0023c00001177983 */ /* 0x000ee80000100800 */
[----:B------:R-:W3:Y:S04]  /*5aee0*/  LDL R22, [R1+0x23bc] ;  /* 0x0023bc0001167983 */ /* 0x000ee80000100800 */
[----:B0-----:R-:W3:Y:S04]  /*5aef0*/  LDL R32, [R1+0x23b8] ;  /* 0x0023b80001207983 */ /* 0x001ee80000100800 */
[----:B------:R-:W3:Y:S04]  /*5af00*/  LDL R33, [R1+0x23b4] ;  /* 0x0023b40001217983 */ /* 0x000ee80000100800 */
[----:B------:R0:W-:Y:S04]  /*5af10*/  STL.64 [R1+0xa10], R18 ;  /* 0x000a101201007387 */ /* 0x0001e80000100a00 */
[----:B------:R1:W-:Y:S04]  /*5af20*/  STL.64 [R1+0xa00], R12 ;  /* 0x000a000c01007387 */ /* 0x0003e80000100a00 */
[----:B------:R-:W3:Y:S04]  /*5af30*/  @P2 LDG.E.U16 R93, desc[UR6][R18.64] ;  /* 0x00000006125d2981 */ /* 0x000ee8000c1e1500 */
[----:B------:R-:W-:Y:S04]  /*5af40*/  STL.64 [R1+0xa08], R16 ;  /* 0x000a081001007387 */ /* 0x000fe80000100a00 */
[----:B0-----:R-:W3:Y:S04]  /*5af50*/  LDL.LU R18, [R1+0x3204] ;  /* 0x0032040001127983 */ /* 0x001ee80000300800 */
[----:B-1----:R-:W3:Y:S01]  /*5af60*/  LDL.LU R13, [R1+0x3214] ;  /* 0x00321400010d7983 */ /* 0x002ee20000300800 */
[----:B------:R-:W-:-:S03]  /*5af70*/  ISETP.GT.AND P4, PT, R6, 0xae, PT ;  /* 0x000000ae0600780c */ /* 0x000fc60003f84270 */
[----:B------:R-:W3:Y:S04]  /*5af80*/  LDL.LU R2, [R1+0x3218] ;  /* 0x0032180001027983 */ /* 0x000ee80000300800 */
[----:B--2---:R0:W-:Y:S04]  /*5af90*/  @P2 STL [R1+0x23d4], R0 ;  /* 0x0023d40001002387 */ /* 0x0041e80000100800 */
[----:B0-----:R-:W2:Y:S04]  /*5afa0*/  LDL.LU R0, [R1+0x3234] ;  /* 0x0032340001007983 */ /* 0x001ea80000300800 */
[----:B----4-:R-:W-:Y:S04]  /*5afb0*/  @P2 STL [R1+0x23d8], R20 ;  /* 0x0023d81401002387 */ /* 0x010fe80000100800 */
[----:B---3--:R-:W-:Y:S01]  /*5afc0*/  @P2 STL [R1+0x23dc], R21 ;  /* 0x0023dc1501002387 */ /* 0x008fe20000100800 */
[----:B------:R-:W-:-:S03]  /*5afd0*/  IMAD.MOV.U32 R15, RZ, RZ, R10 ;  /* 0x000000ffff0f7224 */ /* 0x000fc600078e000a */
[----:B------:R0:W3:Y:S01]  /*5afe0*/  @P4 LDG.E.U16 R27, desc[UR6][R4.64] ;  /* 0x00000006041b4981 */ /* 0x0000e2000c1e1500 */
[----:B------:R-:W-:Y:S02]  /*5aff0*/  IMAD.MOV.U32 R14, RZ, RZ, R9 ;  /* 0x000000ffff0e7224 */ /* 0x000fe400078e0009 */
[----:B------:R-:W-:Y:S01]  /*5b000*/  IMAD.MOV.U32 R17, RZ, RZ, R8 ;  /* 0x000000ffff117224 */ /* 0x000fe200078e0008 */
[----:B------:R-:W-:Y:S02]  /*5b010*/  MOV R16, R3 ;  /* 0x0000000300107202 */ /* 0x000fe40000000f00 */
[----:B------:R-:W4:Y:S04]  /*5b020*/  @P4 LDG.E.U16 R26, desc[UR6][R14.64] ;  /* 0x000000060e1a4981 */ /* 0x000f28000c1e1500 */
[----:B------:R-:W3:Y:S04]  /*5b030*/  @P4 LDG.E.U16 R25, desc[UR6][R16.64] ;  /* 0x0000000610194981 */ /* 0x000ee8000c1e1500 */
[----:B------:R-:W-:Y:S04]  /*5b040*/  @P2 STL [R1+0x23e0], R93 ;  /* 0x0023e05d01002387 */ /* 0x000fe80000100800 */
[----:B------:R-:W3:Y:S04]  /*5b050*/  LDL.LU R9, [R1+0x321c] ;  /* 0x00321c0001097983 */ /* 0x000ee80000300800 */
[----:B------:R0:W-:Y:S04]  /*5b060*/  STL.64 [R1+0x9d8], R4 ;  /* 0x0009d80401007387 */ /* 0x0001e80000100a00 */
[----:B------:R-:W-:Y:S04]  /*5b070*/  STL.64 [R1+0x9e0], R14 ;  /* 0x0009e00e01007387 */ /* 0x000fe80000100a00 */
[----:B------:R-:W-:Y:S04]  /*5b080*/  STL.64 [R1+0x9e8], R16 ;  /* 0x0009e81001007387 */ /* 0x000fe80000100a00 */
[----:B------:R-:W3:Y:S04]  /*5b090*/  LDL.LU R8, [R1+0x3228] ;  /* 0x0032280001087983 */ /* 0x000ee80000300800 */
[----:B------:R-:W4:Y:S04]  /*5b0a0*/  LDL.LU R11, [R1+0x3220] ;  /* 0x00322000010b7983 */ /* 0x000f280000300800 */
[----:B------:R-:W4:Y:S04]  /*5b0b0*/  LDL.LU R10, [R1+0x322c] ;  /* 0x00322c00010a7983 */ /* 0x000f280000300800 */
[----:B------:R-:W4:Y:S04]  /*5b0c0*/  LDL.LU R12, [R1+0x3224] ;  /* 0x00322400010c7983 */ /* 0x000f280000300800 */
[----:B------:R-:W4:Y:S01]  /*5b0d0*/  LDL.LU R3, [R1+0x3230] ;  /* 0x0032300001037983 */ /* 0x000f220000300800 */
[----:B------:R-:W-:-:S02]  /*5b0e0*/  IMAD.MOV.U32 R19, RZ, RZ, R18 ;  /* 0x000000ffff137224 */ /* 0x000fc400078e0012 */
[----:B------:R-:W-:-:S05]  /*5b0f0*/  IMAD.MOV.U32 R18, RZ, RZ, R13 ;  /* 0x000000ffff127224 */ /* 0x000fca00078e000d */
[----:B------:R-:W4:Y:S01]  /*5b100*/  @P4 LDG.E.U16 R24, desc[UR6][R18.64] ;  /* 0x0000000612184981 */ /* 0x000f22000c1e1500 */
[----:B------:R-:W-:-:S03]  /*5b110*/  ISETP.GT.AND P5, PT, R6, 0xaf, PT ;  /* 0x000000af0600780c */ /* 0x000fc60003fa4270 */
[----:B------:R-:W-:Y:S01]  /*5b120*/  STL.64 [R1+0x9f0], R18 ;  /* 0x0009f01201007387 */ /* 0x000fe20000100a00 */
[----:B0-----:R-:W-:Y:S02]  /*5b130*/  IMAD.MOV.U32 R5, RZ, RZ, R2 ;  /* 0x000000ffff057224 */ /* 0x001fe400078e0002 */
[----:B--2---:R-:W-:-:S07]  /*5b140*/  IMAD.MOV.U32 R4, RZ, RZ, R0 ;  /* 0x000000ffff047224 */ /* 0x004fce00078e0000 */
[----:B------:R-:W2:Y:S04]  /*5b150*/  @P5 LDG.E.U16 R33, desc[UR6][R4.64] ;  /* 0x0000000604215981 */ /* 0x000ea8000c1e1500 */
[----:B---3--:R-:W3:Y:S04]  /*5b160*/  @P5 LDG.E.U16 R32, desc[UR6][R8.64] ;  /* 0x0000000608205981 */ /* 0x008ee8000c1e1500 */
[----:B----4-:R-:W4:Y:S01]  /*5b170*/  @P5 LDG.E.U16 R22, desc[UR6][R10.64] ;  /* 0x000000060a165981 */ /* 0x010f22000c1e1500 */
[----:B------:R-:W-:Y:S02]  /*5b180*/  IMAD.MOV.U32 R13, RZ, RZ, R12 ;  /* 0x000000ffff0d7224 */ /* 0x000fe400078e000c */
[----:B------:R-:W-:-:S05]  /*5b190*/  IMAD.MOV.U32 R12, RZ, RZ, R3 ;  /* 0x000000ffff0c7224 */ /* 0x000fca00078e0003 */
[----:B------:R-:W4:Y:S04]  /*5b1a0*/  @P5 LDG.E.U16 R23, desc[UR6][R12.64] ;  /* 0x000000060c175981 */ /* 0x000f28000c1e1500 */
[----:B------:R0:W-:Y:S04]  /*5b1b0*/  @P4 STL [R1+0x23d0], R24 ;  /* 0x0023d01801004387 */ /* 0x0001e80000100800 */
[----:B0-----:R-:W4:Y:S04]  /*5b1c0*/  LDL R24, [R1+0x23b0] ;  /* 0x0023b00001187983 */ /* 0x001f280000100800 */
[----:B------:R-:W-:Y:S04]  /*5b1d0*/  @P4 STL [R1+0x23c4], R27 ;  /* 0x0023c41b01004387 */ /* 0x000fe80000100800 */
[----:B------:R-:W-:Y:S04]  /*5b1e0*/  @P4 STL [R1+0x23c8], R26 ;  /* 0x0023c81a01004387 */ /* 0x000fe80000100800 */
[----:B------:R0:W-:Y:S04]  /*5b1f0*/  @P4 STL [R1+0x23cc], R25 ;  /* 0x0023cc1901004387 */ /* 0x0001e80000100800 */
[----:B------:R-:W4:Y:S04]  /*5b200*/  LDL.LU R2, [R1+0x3238] ;  /* 0x0032380001027983 */ /* 0x000f280000300800 */
[----:B------:R-:W4:Y:S04]  /*5b210*/  LDL.LU R0, [R1+0x3250] ;  /* 0x0032500001007983 */ /* 0x000f280000300800 */
[----:B0-----:R-:W4:Y:S04]  /*5b220*/  LDL R25, [R1+0x23ac] ;  /* 0x0023ac0001197983 */ /* 0x001f280000100800 */
[----:B------:R-:W-:Y:S04]  /*5b230*/  STL.64 [R1+0x9b8], R4 ;  /* 0x0009b80401007387 */ /* 0x000fe80000100a00 */
[----:B------:R-:W4:Y:S04]  /*5b240*/  LDL R26, [R1+0x23a8] ;  /* 0x0023a800011a7983 */ /* 0x000f280000100800 */
[----:B------:R-:W4:Y:S04]  /*5b250*/  LDL R27, [R1+0x23a4] ;  /* 0x0023a400011b7983 */ /* 0x000f280000100800 */
[----:B------:R-:W-:Y:S04]  /*5b260*/  STL.64 [R1+0x9c0], R8 ;  /* 0x0009c00801007387 */ /* 0x000fe80000100a00 */
[----:B------:R0:W-:Y:S04]  /*5b270*/  STL.64 [R1+0x9d0], R12 ;  /* 0x0009d00c01007387 */ /* 0x0001e80000100a00 */
[----:B------:R1:W-:Y:S04]  /*5b280*/  STL.64 [R1+0x9c8], R10 ;  /* 0x0009c80a01007387 */ /* 0x0003e80000100a00 */
[----:B------:R-:W4:Y:S04]  /*5b290*/  LDL.LU R15, [R1+0x323c] ;  /* 0x00323c00010f7983 */ /* 0x000f280000300800 */
[----:B------:R-:W4:Y:S04]  /*5b2a0*/  LDL.LU R14, [R1+0x3254] ;  /* 0x00325400010e7983 */ /* 0x000f280000300800 */
[----:B------:R-:W4:Y:S04]  /*5b2b0*/  LDL.LU R17, [R1+0x3240] ;  /* 0x0032400001117983 */ /* 0x000f280000300800 */
[----:B------:R-:W4:Y:S04]  /*5b2c0*/  LDL.LU R16, [R1+0x3248] ;  /* 0x0032480001107983 */ /* 0x000f280000300800 */
[----:B------:R-:W4:Y:S04]  /*5b2d0*/  LDL.LU R19, [R1+0x3244] ;  /* 0x0032440001137983 */ /* 0x000f280000300800 */
[----:B------:R-:W4:Y:S01]  /*5b2e0*/  LDL.LU R18, [R1+0x324c] ;  /* 0x00324c0001127983 */ /* 0x000f220000300800 */
[----:B------:R-:W-:-:S03]  /*5b2f0*/  ISETP.GT.AND P2, PT, R6, 0xb0, PT ;  /* 0x000000b00600780c */ /* 0x000fc60003f44270 */
[----:B--2---:R-:W-:Y:S04]  /*5b300*/  @P5 STL [R1+0x23b4], R33 ;  /* 0x0023b42101005387 */ /* 0x004fe80000100800 */
[----:B---3--:R2:W-:Y:S04]  /*5b310*/  @P5 STL [R1+0x23b8], R32 ;  /* 0x0023b82001005387 */ /* 0x0085e80000100800 */
[----:B----4-:R-:W-:Y:S04]  /*5b320*/  @P5 STL [R1+0x23bc], R22 ;  /* 0x0023bc1601005387 */ /* 0x010fe80000100800 */
[----:B------:R3:W-:Y:S04]  /*5b330*/  @P5 STL [R1+0x23c0], R23 ;  /* 0x0023c01701005387 */ /* 0x0007e80000100800 */
[----:B------:R-:W4:Y:S01]  /*5b340*/  LDL.LU R3, [R1+0x3258] ;  /* 0x0032580001037983 */ /* 0x000f220000300800 */
[----:B0-----:R-:W-:-:S02]  /*5b350*/  IMAD.MOV.U32 R13, RZ, RZ, R2 ;  /* 0x000000ffff0d7224 */ /* 0x001fc400078e0002 */
[----:B------:R-:W-:Y:S01]  /*5b360*/  IMAD.MOV.U32 R12, RZ, RZ, R0 ;  /* 0x000000ffff0c7224 */ /* 0x000fe200078e0000 */
[----:B------:R-:W4:Y:S04]  /*5b370*/  LDL.LU R2, [R1+0x3268] ;  /* 0x0032680001027983 */ /* 0x000f280000300800 */
[----:B------:R-:W4:Y:S04]  /*5b380*/  LDL.LU R5, [R1+0x325c] ;  /* 0x00325c0001057983 */ /* 0x000f280000300800 */
[----:B------:R-:W-:Y:S04]  /*5b390*/  STL.64 [R1+0x998], R12 ;  /* 0x0009980c01007387 */ /* 0x000fe80000100a00 */
[----:B------:R-:W4:Y:S04]  /*5b3a0*/  LDL.LU R4, [R1+0x326c] ;  /* 0x00326c0001047983 */ /* 0x000f280000300800 */
[----:B-1----:R-:W4:Y:S04]  /*5b3b0*/  LDL.LU R11, [R1+0x3260] ;  /* 0x00326000010b7983 */ /* 0x002f280000300800 */
[----:B------:R-:W4:Y:S04]  /*5b3c0*/  LDL.LU R10, [R1+0x3270] ;  /* 0x00327000010a7983 */ /* 0x000f280000300800 */
[----:B------:R-:W4:Y:S04]  /*5b3d0*/  LDL.LU R9, [R1+0x3264] ;  /* 0x0032640001097983 */ /* 0x000f280000300800 */
[----:B------:R-:W4:Y:S04]  /*5b3e0*/  LDL.LU R8, [R1+0x3274] ;  /* 0x0032740001087983 */ /* 0x000f280000300800 */
[----:B------:R-:W4:Y:S04]  /*5b3f0*/  LDL R0, [R1+0x23a0] ;  /* 0x0023a00001007983 */ /* 0x000f280000100800 */
[----:B--2---:R-:W2:Y:S04]  /*5b400*/  LDL R32, [R1+0x239c] ;  /* 0x00239c0001207983 */ /* 0x004ea80000100800 */
[----:B------:R-:W2:Y:S04]  /*5b410*/  @P2 LDG.E.U16 R27, desc[UR6][R12.64] ;  /* 0x000000060c1b2981 */ /* 0x000ea8000c1e1500 */
[----:B------:R-:W2:Y:S04]  /*5b420*/  @P2 LDG.E.U16 R26, desc[UR6][R14.64] ;  /* 0x000000060e1a2981 */ /* 0x000ea8000c1e1500 */
[----:B------:R-:W2:Y:S04]  /*5b430*/  LDL R33, [R1+0x2398] ;  /* 0x0023980001217983 */ /* 0x000ea80000100800 */
[----:B------:R4:W2:Y:S04]  /*5b440*/  @P2 LDG.E.U16 R25, desc[UR6][R16.64] ;  /* 0x0000000610192981 */ /* 0x0008a8000c1e1500 */
[----:B---3--:R-:W3:Y:S04]  /*5b450*/  LDL R23, [R1+0x2394] ;  /* 0x0023940001177983 */ /* 0x008ee80000100800 */
[----:B------:R0:W2:Y:S01]  /*5b460*/  @P2 LDG.E.U16 R24, desc[UR6][R18.64] ;  /* 0x0000000612182981 */ /* 0x0000a2000c1e1500 */
[----:B------:R-:W-:-:S03]  /*5b470*/  ISETP.GT.AND P4, PT, R6, 0xb1, PT ;  /* 0x000000b10600780c */ /* 0x000fc60003f84270 */
[----:B------:R-:W-:Y:S04]  /*5b480*/  STL.64 [R1+0x9a0], R14 ;  /* 0x0009a00e01007387 */ /* 0x000fe80000100a00 */
[----:B------:R-:W-:Y:S04]  /*5b490*/  STL.64 [R1+0x9b0], R18 ;  /* 0x0009b01201007387 */ /* 0x000fe80000100a00 */
[----:B------:R4:W-:Y:S04]  /*5b4a0*/  STL.64 [R1+0x9a8], R16 ;  /* 0x0009a81001007387 */ /* 0x0009e80000100a00 */
[----:B------:R-:W3:Y:S01]  /*5b4b0*/  LDL R22, [R1+0x2390] ;  /* 0x0023900001167983 */ /* 0x000ee20000100800 */
[----:B----4-:R-:W-:-:S02]  /*5b4c0*/  IMAD.MOV.U32 R17, RZ, RZ, R11 ;  /* 0x000000ffff117224 */ /* 0x010fc400078e000b */
[----:B0-----:R-:W-:Y:S02]  /*5b4d0*/  IMAD.MOV.U32 R19, RZ, RZ, R9 ;  /* 0x000000ffff137224 */ /* 0x001fe400078e0009 */
[----:B------:R-:W-:Y:S02]  /*5b4e0*/  IMAD.MOV.U32 R18, RZ, RZ, R8 ;  /* 0x000000ffff127224 */ /* 0x000fe400078e0008 */
[----:B------:R-:W-:-:S03]  /*5b4f0*/  IMAD.MOV.U32 R16, RZ, RZ, R10 ;  /* 0x000000ffff107224 */ /* 0x000fc600078e000a */
[----:B------:R-:W4:Y:S04]  /*5b500*/  @P4 LDG.E.U16 R0, desc[UR6][R18.64] ;  /* 0x0000000612004981 */ /* 0x000f28000c1e1500 */
[----:B--2---:R0:W-:Y:S04]  /*5b510*/  @P2 STL [R1+0x23b0], R24 ;  /* 0x0023b01801002387 */ /* 0x0041e80000100800 */
[----:B------:R-:W2:Y:S04]  /*5b520*/  @P4 LDG.E.U16 R32, desc[UR6][R16.64] ;  /* 0x0000000610204981 */ /* 0x000ea8000c1e1500 */
[----:B------:R-:W2:Y:S04]  /*5b530*/  @P4 LDG.E.U16 R33, desc[UR6][R4.64] ;  /* 0x0000000604214981 */ /* 0x000ea8000c1e1500 */
[----:B---3--:R-:W3:Y:S04]  /*5b540*/  @P4 LDG.E.U16 R23, desc[UR6][R2.64] ;  /* 0x0000000602174981 */ /* 0x008ee8000c1e1500 */
[----:B0-----:R-:W3:Y:S04]  /*5b550*/  LDL R24, [R1+0x238c] ;  /* 0x00238c0001187983 */ /* 0x001ee80000100800 */
[----:B------:R0:W-:Y:S04]  /*5b560*/  @P2 STL [R1+0x23ac], R25 ;  /* 0x0023ac1901002387 */ /* 0x0001e80000100800 */
[----:B0-----:R-:W3:Y:S04]  /*5b570*/  LDL R25, [R1+0x2388] ;  /* 0x0023880001197983 */ /* 0x001ee80000100800 */
[----:B------:R0:W-:Y:S04]  /*5b580*/  @P2 STL [R1+0x23a8], R26 ;  /* 0x0023a81a01002387 */ /* 0x0001e80000100800 */
[----:B0-----:R-:W3:Y:S04]  /*5b590*/  LDL R26, [R1+0x2384] ;  /* 0x00238400011a7983 */ /* 0x001ee80000100800 */
[----:B------:R0:W-:Y:S04]  /*5b5a0*/  @P2 STL [R1+0x23a4], R27 ;  /* 0x0023a41b01002387 */ /* 0x0001e80000100800 */
[----:B------:R-:W-:Y:S04]  /*5b5b0*/  STL.64 [R1+0x978], R2 ;  /* 0x0009780201007387 */ /* 0x000fe80000100a00 */
        /* <DEDUP_REMOVED lines=11> */
[----:B0-----:R-:W3:Y:S01]  /*5b670*/  LDL R27, [R1+0x2380] ;  /* 0x00238000011b7983 */ /* 0x001ee20000100800 */
[----:B------:R-:W-:-:S03]  /*5b680*/  ISETP.GT.AND P5, PT, R6, 0xb2, PT ;  /* 0x000000b20600780c */ /* 0x000fc60003fa4270 */
[----:B----4-:R0:W-:Y:S04]  /*5b690*/  @P4 STL [R1+0x23a0], R0 ;  /* 0x0023a00001004387 */ /* 0x0101e80000100800 */
[----:B0-----:R-:W4:Y:S04]  /*5b6a0*/  LDL R0, [R1+0x237c] ;  /* 0x00237c0001007983 */ /* 0x001f280000100800 */
[----:B--2---:R0:W-:Y:S04]  /*5b6b0*/  @P4 STL [R1+0x239c], R32 ;  /* 0x00239c2001004387 */ /* 0x0041e80000100800 */
[----:B0-----:R-:W2:Y:S04]  /*5b6c0*/  LDL R32, [R1+0x2378] ;  /* 0x0023780001207983 */ /* 0x001ea80000100800 */
[----:B------:R0:W-:Y:S04]  /*5b6d0*/  @P4 STL [R1+0x2398], R33 ;  /* 0x0023982101004387 */ /* 0x0001e80000100800 */
[----:B0-----:R-:W2:Y:S04]  /*5b6e0*/  LDL R33, [R1+0x2374] ;  /* 0x0023740001217983 */ /* 0x001ea80000100800 */
[----:B------:R-:W2:Y:S04]  /*5b6f0*/  LDL.LU R5, [R1+0x3298] ;  /* 0x0032980001057983 */ /* 0x000ea80000300800 */
[----:B------:R-:W2:Y:S04]  /*5b700*/  LDL.LU R4, [R1+0x32b0] ;  /* 0x0032b00001047983 */ /* 0x000ea80000300800 */
[----:B------:R-:W2:Y:S04]  /*5b710*/  LDL.LU R3, [R1+0x329c] ;  /* 0x00329c0001037983 */ /* 0x000ea80000300800 */
[----:B------:R-:W2:Y:S04]  /*5b720*/  LDL.LU R2, [R1+0x32b4] ;  /* 0x0032b40001027983 */ /* 0x000ea80000300800 */
[----:B---3--:R-:W-:Y:S04]  /*5b730*/  @P4 STL [R1+0x2394], R23 ;  /* 0x0023941701004387 */ /* 0x008fe80000100800 */
[----:B------:R-:W-:Y:S04]  /*5b740*/  STL.64 [R1+0x958], R8 ;  /* 0x0009580801007387 */ /* 0x000fe80000100a00 */
[----:B------:R-:W-:Y:S04]  /*5b750*/  STL.64 [R1+0x960], R10 ;  /* 0x0009600a01007387 */ /* 0x000fe80000100a00 */
[----:B------:R-:W3:Y:S04]  /*5b760*/  @P5 LDG.E.U16 R26, desc[UR6][R8.64] ;  /* 0x00000006081a5981 */ /* 0x000ee8000c1e1500 */
[----:B------:R0:W-:Y:S04]  /*5b770*/  STL.64 [R1+0x968], R12 ;  /* 0x0009680c01007387 */ /* 0x0001e80000100a00 */
[----:B------:R1:W-:Y:S04]  /*5b780*/  STL.64 [R1+0x970], R14 ;  /* 0x0009700e01007387 */ /* 0x0003e80000100a00 */
[----:B------:R-:W2:Y:S04]  /*5b790*/  @P5 LDG.E.U16 R24, desc[UR6][R12.64] ;  /* 0x000000060c185981 */ /* 0x000ea8000c1e1500 */
[----:B------:R-:W2:Y:S01]  /*5b7a0*/  @P5 LDG.E.U16 R25, desc[UR6][R10.64] ;  /* 0x000000060a195981 */ /* 0x000ea2000c1e1500 */
[----:B------:R-:W-:-:S03]  /*5b7b0*/  ISETP.GT.AND P2, PT, R6, 0xb3, PT ;  /* 0x000000b30600780c */ /* 0x000fc60003f44270 */
[----:B------:R-:W2:Y:S04]  /*5b7c0*/  @P5 LDG.E.U16 R22, desc[UR6][R14.64] ;  /* 0x000000060e165981 */ /* 0x000ea8000c1e1500 */
[----:B0-----:R-:W4:Y:S04]  /*5b7d0*/  LDL.LU R13, [R1+0x32a0] ;  /* 0x0032a000010d7983 */ /* 0x001f280000300800 */
[----:B------:R-:W4:Y:S04]  /*5b7e0*/  LDL.LU R12, [R1+0x32a8] ;  /* 0x0032a800010c7983 */ /* 0x000f280000300800 */
[----:B-1----:R-:W2:Y:S04]  /*5b7f0*/  LDL.LU R15, [R1+0x32a4] ;  /* 0x0032a400010f7983 */ /* 0x002ea80000300800 */
[----:B------:R-:W2:Y:S04]  /*5b800*/  LDL.LU R14, [R1+0x32ac] ;  /* 0x0032ac00010e7983 */ /* 0x000ea80000300800 */
[----:B------:R-:W2:Y:S04]  /*5b810*/  LDL R93, [R1+0x2370] ;  /* 0x00237000015d7983 */ /* 0x000ea80000100800 */
[----:B------:R-:W2:Y:S04]  /*5b820*/  LDL R21, [R1+0x236c] ;  /* 0x00236c0001157983 */ /* 0x000ea80000100800 */
[----:B----4-:R-:W4:Y:S04]  /*5b830*/  @P2 LDG.E.U16 R0, desc[UR6][R12.64] ;  /* 0x000000060c002981 */ /* 0x010f28000c1e1500 */
[----:B---3--:R-:W-:Y:S04]  /*5b840*/  @P5 STL [R1+0x2384], R26 ;  /* 0x0023841a01005387 */ /* 0x008fe80000100800 */
[----:B--2---:R-:W-:Y:S01]  /*5b850*/  @P5 STL [R1+0x2388], R25 ;  /* 0x0023881901005387 */ /* 0x004fe20000100800 */
[----:B------:R-:W-:-:S02]  /*5b860*/  IMAD.MOV.U32 R8, RZ, RZ, R4 ;  /* 0x000000ffff087224 */ /* 0x000fc400078e0004 */
[----:B------:R-:W-:Y:S01]  /*5b870*/  IMAD.MOV.U32 R9, RZ, RZ, R5 ;  /* 0x000000ffff097224 */ /* 0x000fe200078e0005 */
[----:B------:R-:W-:Y:S01]  /*5b880*/  @P5 STL [R1+0x238c], R24 ;  /* 0x00238c1801005387 */ /* 0x000fe20000100800 */
[----:B------:R-:W-:Y:S02]  /*5b890*/  IMAD.MOV.U32 R10, RZ, RZ, R2 ;  /* 0x000000ffff0a7224 */ /* 0x000fe400078e0002 */
[----:B------:R-:W-:Y:S01]  /*5b8a0*/  IMAD.MOV.U32 R11, RZ, RZ, R3 ;  /* 0x000000ffff0b7224 */ /* 0x000fe200078e0003 */
[----:B------:R0:W-:Y:S04]  /*5b8b0*/  @P5 STL [R1+0x2390], R22 ;  /* 0x0023901601005387 */ /* 0x0001e80000100800 */
[----:B------:R-:W2:Y:S04]  /*5b8c0*/  LDL.LU R5, [R1+0x32b8] ;  /* 0x0032b80001057983 */ /* 0x000ea80000300800 */
[----:B------:R-:W3:Y:S04]  /*5b8d0*/  LDL.LU R4, [R1+0x32c8] ;  /* 0x0032c80001047983 */ /* 0x000ee80000300800 */
[----:B------:R-:W-:Y:S04]  /*5b8e0*/  STL.64 [R1+0x938], R8 ;  /* 0x0009380801007387 */ /* 0x000fe80000100a00 */
[----:B------:R-:W-:Y:S04]  /*5b8f0*/  STL.64 [R1+0x940], R10 ;  /* 0x0009400a01007387 */ /* 0x000fe80000100a00 */
[----:B------:R-:W2:Y:S04]  /*5b900*/  LDL.LU R3, [R1+0x32bc] ;  /* 0x0032bc0001037983 */ /* 0x000ea80000300800 */
[----:B------:R-:W2:Y:S04]  /*5b910*/  LDL.LU R2, [R1+0x32cc] ;  /* 0x0032cc0001027983 */ /* 0x000ea80000300800 */
[----:B------:R-:W2:Y:S04]  /*5b920*/  LDL R20, [R1+0x2368] ;  /* 0x0023680001147983 */ /* 0x000ea80000100800 */
[----:B------:R-:W2:Y:S04]  /*5b930*/  @P2 LDG.E.U16 R33, desc[UR6][R8.64] ;  /* 0x0000000608212981 */ /* 0x000ea8000c1e1500 */
[----:B0-----:R-:W3:Y:S04]  /*5b940*/  LDL R22, [R1+0x2364] ;  /* 0x0023640001167983 */ /* 0x001ee80000100800 */
[----:B------:R-:W-:Y:S04]  /*5b950*/  STL.64 [R1+0x950], R14 ;  /* 0x0009500e01007387 */ /* 0x000fe80000100a00 */
[----:B------:R0:W-:Y:S04]  /*5b960*/  STL.64 [R1+0x948], R12 ;  /* 0x0009480c01007387 */ /* 0x0001e80000100a00 */
[----:B------:R1:W3:Y:S04]  /*5b970*/  @P2 LDG.E.U16 R32, desc[UR6][R10.64] ;  /* 0x000000060a202981 */ /* 0x0002e8000c1e1500 */
[----:B------:R-:W3:Y:S04]  /*5b980*/  @P2 LDG.E.U16 R27, desc[UR6][R14.64] ;  /* 0x000000060e1b2981 */ /* 0x000ee8000c1e1500 */
[----:B0-----:R-:W3:Y:S04]  /*5b990*/  LDL.LU R13, [R1+0x32c0] ;  /* 0x0032c000010d7983 */ /* 0x001ee80000300800 */
[----:B------:R-:W3:Y:S04]  /*5b9a0*/  LDL.LU R12, [R1+0x32d0] ;  /* 0x0032d000010c7983 */ /* 0x000ee80000300800 */
[----:B------:R-:W3:Y:S04]  /*5b9b0*/  LDL.LU R14, [R1+0x32c4] ;  /* 0x0032c400010e7983 */ /* 0x000ee80000300800 */
[----:B----4-:R0:W-:Y:S04]  /*5b9c0*/  @P2 STL [R1+0x237c], R0 ;  /* 0x00237c0001002387 */ /* 0x0101e80000100800 */
[----:B0-----:R-:W4:Y:S01]  /*5b9d0*/  LDL.LU R0, [R1+0x32d4] ;  /* 0x0032d40001007983 */ /* 0x001f220000300800 */
[----:B------:R-:W-:-:S03]  /*5b9e0*/  ISETP.GT.AND P4, PT, R6, 0xb4, PT ;  /* 0x000000b40600780c */ /* 0x000fc60003f84270 */
[----:B------:R-:W4:Y:S04]  /*5b9f0*/  LDL R24, [R1+0x2360] ;  /* 0x0023600001187983 */ /* 0x000f280000100800 */
[----:B------:R-:W4:Y:S04]  /*5ba00*/  LDL R25, [R1+0x235c] ;  /* 0x00235c0001197983 */ /* 0x000f280000100800 */
[----:B------:R-:W4:Y:S04]  /*5ba10*/  LDL R26, [R1+0x2358] ;  /* 0x00235800011a7983 */ /* 0x000f280000100800 */
[----:B--2---:R-:W-:Y:S01]  /*5ba20*/  @P2 STL [R1+0x2374], R33 ;  /* 0x0023742101002387 */ /* 0x004fe20000100800 */
[----:B---3--:R-:W-:-:S02]  /*5ba30*/  IMAD.MOV.U32 R8, RZ, RZ, R4 ;  /* 0x000000ffff087224 */ /* 0x008fc400078e0004 */
[----:B------:R-:W-:Y:S02]  /*5ba40*/  IMAD.MOV.U32 R9, RZ, RZ, R5 ;  /* 0x000000ffff097224 */ /* 0x000fe400078e0005 */
[----:B-1----:R-:W-:Y:S02]  /*5ba50*/  IMAD.MOV.U32 R10, RZ, RZ, R2 ;  /* 0x000000ffff0a7224 */ /* 0x002fe400078e0002 */
[----:B------:R-:W-:Y:S01]  /*5ba60*/  IMAD.MOV.U32 R11, RZ, RZ, R3 ;  /* 0x000000ffff0b7224 */ /* 0x000fe200078e0003 */
[----:B------:R-:W-:Y:S04]  /*5ba70*/  @P2 STL [R1+0x2378], R32 ;  /* 0x0023782001002387 */ /* 0x000fe80000100800 */
        /* <DEDUP_REMOVED lines=8> */
[----:B0-----:R-:W2:Y:S04]  /*5bb00*/  LDL R27, [R1+0x2354] ;  /* 0x00235400011b7983 */ /* 0x001ea80000100800 */
[----:B------:R-:W2:Y:S04]  /*5bb10*/  @P4 LDG.E.U16 R22, desc[UR6][R8.64] ;  /* 0x0000000608164981 */ /* 0x000ea8000c1e1500 */
[----:B------:R-:W2:Y:S04]  /*5bb20*/  @P4 LDG.E.U16 R20, desc[UR6][R10.64] ;  /* 0x000000060a144981 */ /* 0x000ea8000c1e1500 */
[----:B------:R3:W2:Y:S01]  /*5bb30*/  @P4 LDG.E.U16 R21, desc[UR6][R12.64] ;  /* 0x000000060c154981 */ /* 0x0006a2000c1e1500 */
[----:B------:R-:W-:-:S02]  /*5bb40*/  IMAD.MOV.U32 R15, RZ, RZ, R14 ;  /* 0x000000ffff0f7224 */ /* 0x000fc400078e000e */
[----:B----4-:R-:W-:Y:S02]  /*5bb50*/  IMAD.MOV.U32 R14, RZ, RZ, R0 ;  /* 0x000000ffff0e7224 */ /* 0x010fe400078e0000 */
[----:B------:R-:W4:Y:S04]  /*5bb60*/  LDL R0, [R1+0x234c] ;  /* 0x00234c0001007983 */ /* 0x000f280000100800 */
[----:B------:R3:W-:Y:S04]  /*5bb70*/  STL.64 [R1+0x928], R12 ;  /* 0x0009280c01007387 */ /* 0x0007e80000100a00 */
[----:B------:R0:W-:Y:S04]  /*5bb80*/  STL.64 [R1+0x930], R14 ;  /* 0x0009300e01007387 */ /* 0x0001e80000100a00 */
[----:B------:R-:W4:Y:S04]  /*5bb90*/  LDL R32, [R1+0x2348] ;  /* 0x0023480001207983 */ /* 0x000f280000100800 */
[----:B------:R-:W4:Y:S04]  /*5bba0*/  LDL R33, [R1+0x2344] ;  /* 0x0023440001217983 */ /* 0x000f280000100800 */
[----:B------:R0:W4:Y:S04]  /*5bbb0*/  @P4 LDG.E.U16 R93, desc[UR6][R14.64] ;  /* 0x000000060e5d4981 */ /* 0x000128000c1e1500 */
[----:B------:R-:W4:Y:S04]  /*5bbc0*/  LDL.LU R17, [R1+0x32e0] ;  /* 0x0032e00001117983 */ /* 0x000f280000300800 */
[----:B------:R-:W4:Y:S04]  /*5bbd0*/  LDL.LU R16, [R1+0x32ec] ;  /* 0x0032ec0001107983 */ /* 0x000f280000300800 */
[----:B------:R-:W4:Y:S04]  /*5bbe0*/  LDL.LU R19, [R1+0x32e4] ;  /* 0x0032e40001137983 */ /* 0x000f280000300800 */
[----:B------:R-:W4:Y:S01]  /*5bbf0*/  LDL.LU R18, [R1+0x32f0] ;  /* 0x0032f00001127983 */ /* 0x000f220000300800 */
[----:B------:R-:W-:Y:S01]  /*5bc00*/  ISETP.GT.AND P5, PT, R6, 0xb5, PT ;  /* 0x000000b50600780c */ /* 0x000fe20003fa4270 */
[----:B---3--:R-:W-:-:S02]  /*5bc10*/  IMAD.MOV.U32 R12, RZ, RZ, R4 ;  /* 0x000000ffff0c7224 */ /* 0x008fc400078e0004 */
[----:B--2---:R-:W-:Y:S02]  /*5bc20*/  IMAD.MOV.U32 R13, RZ, RZ, R5 ;  /* 0x000000ffff0d7224 */ /* 0x004fe400078e0005 */
[----:B0-----:R-:W-:Y:S02]  /*5bc30*/  IMAD.MOV.U32 R14, RZ, RZ, R2 ;  /* 0x000000ffff0e7224 */ /* 0x001fe400078e0002 */
[----:B------:R-:W-:Y:S01]  /*5bc40*/  IMAD.MOV.U32 R15, RZ, RZ, R3 ;  /* 0x000000ffff0f7224 */ /* 0x000fe200078e0003 */
[----:B------:R0:W-:Y:S04]  /*5bc50*/  @P4 STL [R1+0x2364], R22 ;  /* 0x0023641601004387 */ /* 0x0001e80000100800 */
[----:B------:R-:W-:Y:S04]  /*5bc60*/  @P4 STL [R1+0x2368], R20 ;  /* 0x0023681401004387 */ /* 0x000fe80000100800 */
[----:B------:R-:W-:Y:S04]  /*5bc70*/  @P4 STL [R1+0x236c], R21 ;  /* 0x00236c1501004387 */ /* 0x000fe80000100800 */
[----:B------:R-:W2:Y:S04]  /*5bc80*/  @P5 LDG.E.U16 R26, desc[UR6][R14.64] ;  /* 0x000000060e1a5981 */ /* 0x000ea8000c1e1500 */
[----:B------:R1:W3:Y:S04]  /*5bc90*/  @P5 LDG.E.U16 R27, desc[UR6][R12.64] ;  /* 0x000000060c1b5981 */ /* 0x0002e8000c1e1500 */
[----:B----4-:R-:W-:Y:S04]  /*5bca0*/  @P4 STL [R1+0x2370], R93 ;  /* 0x0023705d01004387 */ /* 0x010fe80000100800 */
[----:B------:R-:W4:Y:S04]  /*5bcb0*/  LDL.LU R9, [R1+0x32f8] ;  /* 0x0032f80001097983 */ /* 0x000f280000300800 */
[----:B------:R-:W4:Y:S04]  /*5bcc0*/  LDL.LU R8, [R1+0x3310] ;  /* 0x0033100001087983 */ /* 0x000f280000300800 */
[----:B------:R1:W-:Y:S04]  /*5bcd0*/  STL.64 [R1+0x8f8], R12 ;  /* 0x0008f80c01007387 */ /* 0x0003e80000100a00 */
[----:B------:R-:W2:Y:S04]  /*5bce0*/  @P5 LDG.E.U16 R24, desc[UR6][R18.64] ;  /* 0x0000000612185981 */ /* 0x000ea8000c1e1500 */
[----:B------:R-:W-:Y:S04]  /*5bcf0*/  STL.64 [R1+0x900], R14 ;  /* 0x0009000e01007387 */ /* 0x000fe80000100a00 */
[----:B------:R-:W3:Y:S04]  /*5bd00*/  LDL.LU R11, [R1+0x32fc] ;  /* 0x0032fc00010b7983 */ /* 0x000ee80000300800 */
[----:B------:R-:W3:Y:S04]  /*5bd10*/  @P5 LDG.E.U16 R25, desc[UR6][R16.64] ;  /* 0x0000000610195981 */ /* 0x000ee8000c1e1500 */
[----:B------:R-:W3:Y:S04]  /*5bd20*/  LDL.LU R10, [R1+0x3314] ;  /* 0x00331400010a7983 */ /* 0x000ee80000300800 */
[----:B------:R-:W1:Y:S04]  /*5bd30*/  LDL.LU R5, [R1+0x3300] ;  /* 0x0033000001057983 */ /* 0x000e680000300800 */
[----:B------:R-:W3:Y:S04]  /*5bd40*/  LDL.LU R4, [R1+0x3308] ;  /* 0x0033080001047983 */ /* 0x000ee80000300800 */
[----:B------:R-:W3:Y:S04]  /*5bd50*/  LDL.LU R3, [R1+0x3304] ;  /* 0x0033040001037983 */ /* 0x000ee80000300800 */
[----:B------:R-:W3:Y:S04]  /*5bd60*/  LDL.LU R2, [R1+0x330c] ;  /* 0x00330c0001027983 */ /* 0x000ee80000300800 */
[----:B------:R-:W-:Y:S04]  /*5bd70*/  STL.64 [R1+0x910], R18 ;  /* 0x0009101201007387 */ /* 0x000fe80000100a00 */
[----:B------:R-:W-:Y:S04]  /*5bd80*/  STL.64 [R1+0x908], R16 ;  /* 0x0009081001007387 */ /* 0x000fe80000100a00 */
[----:B0-----:R-:W3:Y:S01]  /*5bd90*/  LDL R22, [R1+0x2340] ;  /* 0x0023400001167983 */ /* 0x001ee20000100800 */
[----:B------:R-:W-:-:S13]  /*5bda0*/  ISETP.GT.AND P2, PT, R6, 0xb6, PT ;  /* 0x000000b60600780c */ /* 0x000fda0003f44270 */
[----:B----4-:R-:W4:Y:S04]  /*5bdb0*/  @P2 LDG.E.U16 R33, desc[UR6][R8.64] ;  /* 0x0000000608212981 */ /* 0x010f28000c1e1500 */
[----:B--2---:R0:W-:Y:S04]  /*5bdc0*/  @P5 STL [R1+0x2360], R24 ;  /* 0x0023601801005387 */ /* 0x0041e80000100800 */
[----:B---3--:R-:W2:Y:S01]  /*5bdd0*/  @P2 LDG.E.U16 R32, desc[UR6][R10.64] ;  /* 0x000000060a202981 */ /* 0x008ea2000c1e1500 */
[----:B-1----:R-:W-:-:S03]  /*5bde0*/  IMAD.MOV.U32 R13, RZ, RZ, R5 ;  /* 0x000000ffff0d7224 */ /* 0x002fc600078e0005 */
[----:B0-----:R-:W3:Y:S04]  /*5bdf0*/  LDL R24, [R1+0x233c] ;  /* 0x00233c0001187983 */ /* 0x001ee80000100800 */
[----:B------:R0:W-:Y:S01]  /*5be00*/  @P5 STL [R1+0x235c], R25 ;  /* 0x00235c1901005387 */ /* 0x0001e20000100800 */
[----:B------:R-:W-:Y:S02]  /*5be10*/  IMAD.MOV.U32 R12, RZ, RZ, R4 ;  /* 0x000000ffff0c7224 */ /* 0x000fe400078e0004 */
[----:B------:R-:W-:Y:S02]  /*5be20*/  IMAD.MOV.U32 R14, RZ, RZ, R2 ;  /* 0x000000ffff0e7224 */ /* 0x000fe400078e0002 */
[----:B------:R-:W-:Y:S01]  /*5be30*/  IMAD.MOV.U32 R15, RZ, RZ, R3 ;  /* 0x000000ffff0f7224 */ /* 0x000fe200078e0003 */
[----:B------:R-:W2:Y:S04]  /*5be40*/  @P2 LDG.E.U16 R0, desc[UR6][R12.64] ;  /* 0x000000060c002981 */ /* 0x000ea8000c1e1500 */
[----:B------:R1:W3:Y:S04]  /*5be50*/  @P2 LDG.E.U16 R23, desc[UR6][R14.64] ;  /* 0x000000060e172981 */ /* 0x0002e8000c1e1500 */
[----:B0-----:R-:W3:Y:S04]  /*5be60*/  LDL R25, [R1+0x2338] ;  /* 0x0023380001197983 */ /* 0x001ee80000100800 */
[----:B------:R0:W-:Y:S04]  /*5be70*/  @P5 STL [R1+0x2358], R26 ;  /* 0x0023581a01005387 */ /* 0x0001e80000100800 */
[----:B0-----:R-:W3:Y:S04]  /*5be80*/  LDL R26, [R1+0x2334] ;  /* 0x00233400011a7983 */ /* 0x001ee80000100800 */
[----:B------:R0:W-:Y:S04]  /*5be90*/  @P5 STL [R1+0x2354], R27 ;  /* 0x0023541b01005387 */ /* 0x0001e80000100800 */
[----:B0-----:R-:W3:Y:S04]  /*5bea0*/  LDL R27, [R1+0x2330] ;  /* 0x00233000011b7983 */ /* 0x001ee80000100800 */
[----:B------:R-:W-:Y:S04]  /*5beb0*/  STL.64 [R1+0x8d8], R8 ;  /* 0x0008d80801007387 */ /* 0x000fe80000100a00 */
[----:B------:R0:W-:Y:S04]  /*5bec0*/  STL.64 [R1+0x8e0], R10 ;  /* 0x0008e00a01007387 */ /* 0x0001e80000100a00 */
[----:B------:R-:W-:Y:S04]  /*5bed0*/  STL.64 [R1+0x8e8], R12 ;  /* 0x0008e80c01007387 */ /* 0x000fe80000100a00 */
[----:B------:R-:W3:Y:S04]  /*5bee0*/  LDL.LU R5, [R1+0x3318] ;  /* 0x0033180001057983 */ /* 0x000ee80000300800 */
[----:B------:R-:W-:Y:S04]  /*5bef0*/  STL.64 [R1+0x8f0], R14 ;  /* 0x0008f00e01007387 */ /* 0x000fe80000100a00 */
[----:B------:R-:W3:Y:S04]  /*5bf00*/  LDL.LU R4, [R1+0x3328] ;  /* 0x0033280001047983 */ /* 0x000ee80000300800 */
[----:B------:R-:W1:Y:S04]  /*5bf10*/  LDL.LU R3, [R1+0x331c] ;  /* 0x00331c0001037983 */ /* 0x000e680000300800 */
[----:B------:R-:W3:Y:S04]  /*5bf20*/  LDL.LU R2, [R1+0x332c] ;  /* 0x00332c0001027983 */ /* 0x000ee80000300800 */
[----:B------:R-:W3:Y:S04]  /*5bf30*/  LDL.LU R17, [R1+0x3320] ;  /* 0x0033200001117983 */ /* 0x000ee80000300800 */
[----:B------:R-:W3:Y:S04]  /*5bf40*/  LDL.LU R16, [R1+0x3330] ;  /* 0x0033300001107983 */ /* 0x000ee80000300800 */
[----:B------:R-:W3:Y:S04]  /*5bf50*/  LDL.LU R19, [R1+0x3324] ;  /* 0x0033240001137983 */ /* 0x000ee80000300800 */
[----:B------:R-:W3:Y:S01]  /*5bf60*/  LDL.LU R18, [R1+0x3334] ;  /* 0x0033340001127983 */ /* 0x000ee20000300800 */
[----:B------:R-:W-:-:S03]  /*5bf70*/  ISETP.GT.AND P4, PT, R6, 0xb7, PT ;  /* 0x000000b70600780c */ /* 0x000fc60003f84270 */
[----:B0-----:R-:W3:Y:S04]  /*5bf80*/  LDL.LU R11, [R1+0x3338] ;  /* 0x00333800010b7983 */ /* 0x001ee80000300800 */
[----:B------:R-:W3:Y:S04]  /*5bf90*/  LDL.LU R10, [R1+0x3354] ;  /* 0x00335400010a7983 */ /* 0x000ee80000300800 */
[----:B------:R-:W3:Y:S04]  /*5bfa0*/  LDL.LU R9, [R1+0x333c] ;  /* 0x00333c0001097983 */ /* 0x000ee80000300800 */
[----:B------:R-:W3:Y:S04]  /*5bfb0*/  LDL.LU R8, [R1+0x3348] ;  /* 0x0033480001087983 */ /* 0x000ee80000300800 */
[----:B--2---:R0:W-:Y:S04]  /*5bfc0*/  @P2 STL [R1+0x234c], R0 ;  /* 0x00234c0001002387 */ /* 0x0041e80000100800 */
[----:B0-----:R-:W2:Y:S04]  /*5bfd0*/  LDL R0, [R1+0x232c] ;  /* 0x00232c0001007983 */ /* 0x001ea80000100800 */
[----:B----4-:R0:W-:Y:S04]  /*5bfe0*/  @P2 STL [R1+0x2344], R33 ;  /* 0x0023442101002387 */ /* 0x0101e80000100800 */
[----:B0-----:R-:W4:Y:S04]  /*5bff0*/  LDL R33, [R1+0x2328] ;  /* 0x0023280001217983 */ /* 0x001f280000100800 */
[----:B------:R0:W-:Y:S01]  /*5c000*/  @P2 STL [R1+0x2348], R32 ;  /* 0x0023482001002387 */ /* 0x0001e20000100800 */
[----:B---3--:R-:W-:-:S02]  /*5c010*/  IMAD.MOV.U32 R13, RZ, RZ, R5 ;  /* 0x000000ffff0d7224 */ /* 0x008fc400078e0005 */
[----:B------:R-:W-:Y:S02]  /*5c020*/  IMAD.MOV.U32 R12, RZ, RZ, R4 ;  /* 0x000000ffff0c7224 */ /* 0x000fe400078e0004 */
[----:B-1----:R-:W-:Y:S02]  /*5c030*/  IMAD.MOV.U32 R15, RZ, RZ, R3 ;  /* 0x000000ffff0f7224 */ /* 0x002fe400078e0003 */
[----:B------:R-:W-:Y:S01]  /*5c040*/  IMAD.MOV.U32 R14, RZ, RZ, R2 ;  /* 0x000000ffff0e7224 */ /* 0x000fe200078e0002 */
[----:B------:R-:W-:Y:S04]  /*5c050*/  @P2 STL [R1+0x2350], R23 ;  /* 0x0023501701002387 */ /* 0x000fe80000100800 */
[----:B------:R1:W3:Y:S04]  /*5c060*/  @P4 LDG.E.U16 R26, desc[UR6][R12.64] ;  /* 0x000000060c1a4981 */ /* 0x0002e8000c1e1500 */
[----:B------:R0:W2:Y:S04]  /*5c070*/  @P4 LDG.E.U16 R25, desc[UR6][R14.64] ;  /* 0x000000060e194981 */ /* 0x0000a8000c1e1500 */
[----:B------:R-:W2:Y:S04]  /*5c080*/  LDL.LU R5, [R1+0x3340] ;  /* 0x0033400001057983 */ /* 0x000ea80000300800 */
[----:B------:R-:W2:Y:S04]  /*5c090*/  @P4 LDG.E.U16 R24, desc[UR6][R16.64] ;  /* 0x0000000610184981 */ /* 0x000ea8000c1e1500 */
[----:B------:R-:W2:Y:S04]  /*5c0a0*/  LDL.LU R4, [R1+0x334c] ;  /* 0x00334c0001047983 */ /* 0x000ea80000300800 */
[----:B------:R-:W2:Y:S04]  /*5c0b0*/  @P4 LDG.E.U16 R22, desc[UR6][R18.64] ;  /* 0x0000000612164981 */ /* 0x000ea8000c1e1500 */
[----:B------:R1:W-:Y:S04]  /*5c0c0*/  STL.64 [R1+0x8b8], R12 ;  /* 0x0008b80c01007387 */ /* 0x0003e80000100a00 */
[----:B------:R0:W-:Y:S04]  /*5c0d0*/  STL.64 [R1+0x8c0], R14 ;  /* 0x0008c00e01007387 */ /* 0x0001e80000100a00 */
[----:B------:R-:W2:Y:S04]  /*5c0e0*/  LDL.LU R3, [R1+0x3344] ;  /* 0x0033440001037983 */ /* 0x000ea80000300800 */
[----:B------:R-:W2:Y:S04]  /*5c0f0*/  LDL.LU R2, [R1+0x3350] ;  /* 0x0033500001027983 */ /* 0x000ea80000300800 */
[----:B0-----:R-:W2:Y:S01]  /*5c100*/  LDL R32, [R1+0x2324] ;  /* 0x0023240001207983 */ /* 0x001ea20000100800 */
[----:B------:R-:W-:-:S03]  /*5c110*/  ISETP.GT.AND P5, PT, R6, 0xb8, PT ;  /* 0x000000b80600780c */ /* 0x000fc60003fa4270 */
[----:B------:R-:W-:Y:S04]  /*5c120*/  STL.64 [R1+0x8d0], R18 ;  /* 0x0008d01201007387 */ /* 0x000fe80000100a00 */
[----:B------:R0:W-:Y:S01]  /*5c130*/  STL.64 [R1+0x8c8], R16 ;  /* 0x0008c81001007387 */ /* 0x0001e20000100a00 */
[----:B-1----:R-:W-:Y:S02]  /*5c140*/  IMAD.MOV.U32 R12, RZ, RZ, R10 ;  /* 0x000000ffff0c7224 */ /* 0x002fe400078e000a */
[----:B------:R-:W-:Y:S02]  /*5c150*/  IMAD.MOV.U32 R13, RZ, RZ, R11 ;  /* 0x000000ffff0d7224 */ /* 0x000fe400078e000b */
[----:B------:R-:W-:Y:S02]  /*5c160*/  IMAD.MOV.U32 R14, RZ, RZ, R8 ;  /* 0x000000ffff0e7224 */ /* 0x000fe400078e0008 */
[----:B------:R-:W-:-:S05]  /*5c170*/  IMAD.MOV.U32 R15, RZ, RZ, R9 ;  /* 0x000000ffff0f7224 */ /* 0x000fca00078e0009 */
[----:B----4-:R-:W4:Y:S04]  /*5c180*/  @P5 LDG.E.U16 R33, desc[UR6][R14.64] ;  /* 0x000000060e215981 */ /* 0x010f28000c1e1500 */
[----:B---3--:R-:W-:Y:S04]  /*5c190*/  @P4 STL [R1+0x2334], R26 ;  /* 0x0023341a01004387 */ /* 0x008fe80000100800 */
[----:B--2---:R-:W-:Y:S04]  /*5c1a0*/  @P4 STL [R1+0x2338], R25 ;  /* 0x0023381901004387 */ /* 0x004fe80000100800 */
[----:B------:R-:W-:Y:S01]  /*5c1b0*/  @P4 STL [R1+0x233c], R24 ;  /* 0x00233c1801004387 */ /* 0x000fe20000100800 */
[----:B0-----:R-:W-:-:S02]  /*5c1c0*/  IMAD.MOV.U32 R16, RZ, RZ, R4 ;  /* 0x000000ffff107224 */ /* 0x001fc400078e0004 */
[----:B------:R-:W-:Y:S01]  /*5c1d0*/  IMAD.MOV.U32 R17, RZ, RZ, R5 ;  /* 0x000000ffff117224 */ /* 0x000fe200078e0005 */
[----:B------:R-:W-:Y:S04]  /*5c1e0*/  @P4 STL [R1+0x2340], R22 ;  /* 0x0023401601004387 */ /* 0x000fe80000100800 */
[----:B------:R-:W2:Y:S04]  /*5c1f0*/  LDL R93, [R1+0x2320] ;  /* 0x00232000015d7983 */ /* 0x000ea80000100800 */
[----:B------:R-:W3:Y:S04]  /*5c200*/  LDL R21, [R1+0x231c] ;  /* 0x00231c0001157983 */ /* 0x000ee80000100800 */
[----:B------:R-:W-:Y:S04]  /*5c210*/  STL.64 [R1+0x898], R12 ;  /* 0x0008980c01007387 */ /* 0x000fe80000100a00 */
[----:B------:R-:W-:Y:S04]  /*5c220*/  STL.64 [R1+0x8a0], R14 ;  /* 0x0008a00e01007387 */ /* 0x000fe80000100a00 */
[----:B------:R-:W2:Y:S04]  /*5c230*/  LDL R20, [R1+0x2318] ;  /* 0x0023180001147983 */ /* 0x000ea80000100800 */
[----:B------:R-:W2:Y:S04]  /*5c240*/  LDL R23, [R1+0x2314] ;  /* 0x0023140001177983 */ /* 0x000ea80000100800 */
[----:B------:R-:W2:Y:S04]  /*5c250*/  @P5 LDG.E.U16 R27, desc[UR6][R2.64] ;  /* 0x00000006021b5981 */ /* 0x000ea8000c1e1500 */
[----:B------:R0:W-:Y:S04]  /*5c260*/  STL.64 [R1+0x8b0], R2 ;  /* 0x0008b00201007387 */ /* 0x0001e80000100a00 */
[----:B------:R-:W3:Y:S04]  /*5c270*/  @P5 LDG.E.U16 R0, desc[UR6][R16.64] ;  /* 0x0000000610005981 */ /* 0x000ee8000c1e1500 */
[----:B------:R-:W3:Y:S04]  /*5c280*/  @P5 LDG.E.U16 R32, desc[UR6][R12.64] ;  /* 0x000000060c205981 */ /* 0x000ee8000c1e1500 */
[----:B0-----:R-:W3:Y:S04]  /*5c290*/  LDL.LU R3, [R1+0x3358] ;  /* 0x0033580001037983 */ /* 0x001ee80000300800 */
        /* <DEDUP_REMOVED lines=11> */
[----:B----4-:R0:W-:Y:S04]  /*5c350*/  @P5 STL [R1+0x2328], R33 ;  /* 0x0023282101005387 */ /* 0x0101e80000100800 */
[----:B------:R-:W4:Y:S04]  /*5c360*/  LDL R26, [R1+0x2300] ;  /* 0x00230000011a7983 */ /* 0x000f280000100800 */
[----:B0-----:R-:W4:Y:S04]  /*5c370*/  LDL R33, [R1+0x2304] ;  /* 0x0023040001217983 */ /* 0x001f280000100800 */
[----:B--2---:R0:W-:Y:S04]  /*5c380*/  @P5 STL [R1+0x2330], R27 ;  /* 0x0023301b01005387 */ /* 0x0041e80000100800 */
[----:B0-----:R-:W2:Y:S04]  /*5c390*/  LDL R27, [R1+0x22fc] ;  /* 0x0022fc00011b7983 */ /* 0x001ea80000100800 */
[----:B---3--:R0:W-:Y:S04]  /*5c3a0*/  @P5 STL [R1+0x232c], R0 ;  /* 0x00232c0001005387 */ /* 0x0081e80000100800 */
[----:B0-----:R-:W3:Y:S04]  /*5c3b0*/  LDL R0, [R1+0x22f8] ;  /* 0x0022f80001007983 */ /* 0x001ee80000100800 */
[----:B------:R0:W-:Y:S04]  /*5c3c0*/  @P5 STL [R1+0x2324], R32 ;  /* 0x0023242001005387 */ /* 0x0001e80000100800 */
[----:B0-----:R-:W2:Y:S04]  /*5c3d0*/  LDL R32, [R1+0x22f4] ;  /* 0x0022f40001207983 */ /* 0x001ea80000100800 */
[----:B------:R0:W-:Y:S04]  /*5c3e0*/  STL.64 [R1+0x878], R2 ;  /* 0x0008780201007387 */ /* 0x0001e80000100a00 */
[----:B------:R1:W-:Y:S04]  /*5c3f0*/  STL.64 [R1+0x880], R4 ;  /* 0x0008800401007387 */ /* 0x0003e80000100a00 */
[----:B------:R0:W-:Y:S04]  /*5c400*/  STL.64 [R1+0x888], R8 ;  /* 0x0008880801007387 */ /* 0x0001e80000100a00 */
[----:B------:R-:W4:Y:S04]  /*5c410*/  LDL.LU R13, [R1+0x3378] ;  /* 0x00337800010d7983 */ /* 0x000f280000300800 */
[----:B------:R0:W-:Y:S04]  /*5c420*/  STL.64 [R1+0x890], R10 ;  /* 0x0008900a01007387 */ /* 0x0001e80000100a00 */
[----:B------:R-:W4:Y:S04]  /*5c430*/  LDL.LU R12, [R1+0x338c] ;  /* 0x00338c00010c7983 */ /* 0x000f280000300800 */
[----:B------:R-:W2:Y:S04]  /*5c440*/  LDL.LU R15, [R1+0x337c] ;  /* 0x00337c00010f7983 */ /* 0x000ea80000300800 */
[----:B------:R-:W2:Y:S04]  /*5c450*/  LDL.LU R14, [R1+0x3390] ;  /* 0x00339000010e7983 */ /* 0x000ea80000300800 */
[----:B------:R-:W3:Y:S04]  /*5c460*/  LDL.LU R17, [R1+0x3380] ;  /* 0x0033800001117983 */ /* 0x000ee80000300800 */
[----:B------:R-:W3:Y:S04]  /*5c470*/  LDL.LU R16, [R1+0x3394] ;  /* 0x0033940001107983 */ /* 0x000ee80000300800 */
[----:B------:R-:W3:Y:S04]  /*5c480*/  LDL.LU R19, [R1+0x3384] ;  /* 0x0033840001137983 */ /* 0x000ee80000300800 */
[----:B------:R-:W3:Y:S01]  /*5c490*/  LDL.LU R18, [R1+0x3398] ;  /* 0x0033980001127983 */ /* 0x000ee20000300800 */
[----:B------:R-:W-:-:S02]  /*5c4a0*/  ISETP.GT.AND P2, PT, R6, 0xb9, PT ;  /* 0x000000b90600780c */ /* 0x000fc40003f44270 */
[----:B------:R-:W-:-:S11]  /*5c4b0*/  ISETP.GT.AND P4, PT, R6, 0xba, PT ;  /* 0x000000ba0600780c */ /* 0x000fd60003f84270 */
[----:B------:R-:W3:Y:S04]  /*5c4c0*/  @P2 LDG.E.U16 R23, desc[UR6][R2.64] ;  /* 0x0000000602172981 */ /* 0x000ee8000c1e1500 */
[----:B------:R-:W3:Y:S04]  /*5c4d0*/  @P2 LDG.E.U16 R20, desc[UR6][R4.64] ;  /* 0x0000000604142981 */ /* 0x000ee8000c1e1500 */
[----:B------:R-:W3:Y:S04]  /*5c4e0*/  @P2 LDG.E.U16 R21, desc[UR6][R8.64] ;  /* 0x0000000608152981 */ /* 0x000ee8000c1e1500 */
        /* <DEDUP_REMOVED lines=9> */
[----:B----4-:R-:W4:Y:S04]  /*5c580*/  @P4 LDG.E.U16 R33, desc[UR6][R12.64] ;  /* 0x000000060c214981 */ /* 0x010f28000c1e1500 */
[----:B--2---:R-:W2:Y:S04]  /*5c590*/  @P4 LDG.E.U16 R25, desc[UR6][R14.64] ;  /* 0x000000060e194981 */ /* 0x004ea8000c1e1500 */
[----:B---3--:R-:W3:Y:S04]  /*5c5a0*/  @P4 LDG.E.U16 R24, desc[UR6][R16.64] ;  /* 0x0000000610184981 */ /* 0x008ee8000c1e1500 */
[----:B------:R-:W2:Y:S04]  /*5c5b0*/  @P4 LDG.E.U16 R22, desc[UR6][R18.64] ;  /* 0x0000000612164981 */ /* 0x000ea8000c1e1500 */
[----:B------:R-:W-:Y:S04]  /*5c5c0*/  @P2 STL [R1+0x2314], R23 ;  /* 0x0023141701002387 */ /* 0x000fe80000100800 */
[----:B------:R-:W-:Y:S04]  /*5c5d0*/  @P2 STL [R1+0x2318], R20 ;  /* 0x0023181401002387 */ /* 0x000fe80000100800 */
[----:B------:R-:W-:Y:S04]  /*5c5e0*/  @P2 STL [R1+0x231c], R21 ;  /* 0x00231c1501002387 */ /* 0x000fe80000100800 */
[----:B------:R-:W-:Y:S04]  /*5c5f0*/  @P2 STL [R1+0x2320], R93 ;  /* 0x0023205d01002387 */ /* 0x000fe80000100800 */
[----:B------:R-:W-:Y:S04]  /*5c600*/  STL.64 [R1+0x858], R12 ;  /* 0x0008580c01007387 */ /* 0x000fe80000100a00 */
[----:B------:R-:W-:Y:S04]  /*5c610*/  STL.64 [R1+0x860], R14 ;  /* 0x0008600e01007387 */ /* 0x000fe80000100a00 */
[----:B------:R-:W-:Y:S04]  /*5c620*/  STL.64 [R1+0x868], R16 ;  /* 0x0008681001007387 */ /* 0x000fe80000100a00 */
[----:B------:R-:W-:Y:S01]  /*5c630*/  STL.64 [R1+0x870], R18 ;  /* 0x0008701201007387 */ /* 0x000fe20000100a00 */
[----:B------:R-:W-:-:S13]  /*5c640*/  ISETP.GT.AND P5, PT, R6, 0xbb, PT ;  /* 0x000000bb0600780c */ /* 0x000fda0003fa4270 */
[----:B------:R-:W3:Y:S04]  /*5c650*/  @P5 LDG.E.U16 R32, desc[UR6][R2.64] ;  /* 0x0000000602205981 */ /* 0x000ee8000c1e1500 */
[----:B------:R-:W3:Y:S04]  /*5c660*/  @P5 LDG.E.U16 R26, desc[UR6][R10.64] ;  /* 0x000000060a1a5981 */ /* 0x000ee8000c1e1500 */
[----:B------:R-:W3:Y:S04]  /*5c670*/  @P5 LDG.E.U16 R27, desc[UR6][R8.64] ;  /* 0x00000006081b5981 */ /* 0x000ee8000c1e1500 */
[----:B------:R-:W3:Y:S04]  /*5c680*/  @P5 LDG.E.U16 R0, desc[UR6][R4.64] ;  /* 0x0000000604005981 */ /* 0x000ee8000c1e1500 */
[----:B--2---:R0:W-:Y:S04]  /*5c690*/  @P4 STL [R1+0x2310], R22 ;  /* 0x0023101601004387 */ /* 0x0041e80000100800 */
[----:B0-----:R-:W2:Y:S04]  /*5c6a0*/  LDL R22, [R1+0x22f0] ;  /* 0x0022f00001167983 */ /* 0x001ea80000100800 */
[----:B----4-:R0:W-:Y:S04]  /*5c6b0*/  @P4 STL [R1+0x2304], R33 ;  /* 0x0023042101004387 */ /* 0x0101e80000100800 */
[----:B0-----:R-:W4:Y:S04]  /*5c6c0*/  LDL R33, [R1+0x22ec] ;  /* 0x0022ec0001217983 */ /* 0x001f280000100800 */
[----:B---3--:R0:W-:Y:S04]  /*5c6d0*/  @P4 STL [R1+0x230c], R24 ;  /* 0x00230c1801004387 */ /* 0x0081e80000100800 */
[----:B0-----:R-:W3:Y:S04]  /*5c6e0*/  LDL R24, [R1+0x22e8] ;  /* 0x0022e80001187983 */ /* 0x001ee80000100800 */
[----:B------:R0:W-:Y:S04]  /*5c6f0*/  @P4 STL [R1+0x2308], R25 ;  /* 0x0023081901004387 */ /* 0x0001e80000100800 */
[----:B0-----:R-:W2:Y:S04]  /*5c700*/  LDL R25, [R1+0x22e4] ;  /* 0x0022e40001197983 */ /* 0x001ea80000100800 */
[----:B------:R-:W-:Y:S04]  /*5c710*/  STL.64 [R1+0x838], R2 ;  /* 0x0008380201007387 */ /* 0x000fe80000100a00 */
[----:B------:R0:W-:Y:S04]  /*5c720*/  STL.64 [R1+0x840], R4 ;  /* 0x0008400401007387 */ /* 0x0001e80000100a00 */
[----:B------:R-:W-:Y:S04]  /*5c730*/  STL.64 [R1+0x848], R8 ;  /* 0x0008480801007387 */ /* 0x000fe80000100a00 */
[----:B------:R1:W-:Y:S04]  /*5c740*/  STL.64 [R1+0x850], R10 ;  /* 0x0008500a01007387 */ /* 0x0003e80000100a00 */
[----:B------:R-:W2:Y:S04]  /*5c750*/  LDL.LU R13, [R1+0x33bc] ;  /* 0x0033bc00010d7983 */ /* 0x000ea80000300800 */
[----:B------:R-:W2:Y:S04]  /*5c760*/  LDL.LU R12, [R1+0x33d4] ;  /* 0x0033d400010c7983 */ /* 0x000ea80000300800 */
[----:B------:R-:W3:Y:S04]  /*5c770*/  LDL.LU R15, [R1+0x33c0] ;  /* 0x0033c000010f7983 */ /* 0x000ee80000300800 */
[----:B------:R-:W3:Y:S04]  /*5c780*/  LDL.LU R14, [R1+0x33d8] ;  /* 0x0033d800010e7983 */ /* 0x000ee80000300800 */
[----:B------:R-:W4:Y:S04]  /*5c790*/  LDL.LU R17, [R1+0x33c4] ;  /* 0x0033c40001117983 */ /* 0x000f280000300800 */
[----:B------:R-:W4:Y:S04]  /*5c7a0*/  LDL.LU R16, [R1+0x33cc] ;  /* 0x0033cc0001107983 */ /* 0x000f280000300800 */
[----:B------:R-:W4:Y:S04]  /*5c7b0*/  LDL.LU R19, [R1+0x33c8] ;  /* 0x0033c80001137983 */ /* 0x000f280000300800 */
[----:B------:R-:W4:Y:S01]  /*5c7c0*/  LDL.LU R18, [R1+0x33d0] ;  /* 0x0033d00001127983 */ /* 0x000f220000300800 */
[----:B------:R-:W-:-:S03]  /*5c7d0*/  ISETP.GT.AND P2, PT, R6, 0xbc, PT ;  /* 0x000000bc0600780c */ /* 0x000fc60003f44270 */
[----:B0-----:R-:W4:Y:S04]  /*5c7e0*/  LDL.LU R5, [R1+0x33dc] ;  /* 0x0033dc0001057983 */ /* 0x001f280000300800 */
[----:B------:R-:W4:Y:S04]  /*5c7f0*/  LDL.LU R4, [R1+0x33ec] ;  /* 0x0033ec0001047983 */ /* 0x000f280000300800 */
[----:B-1----:R-:W4:Y:S04]  /*5c800*/  LDL.LU R11, [R1+0x33e0] ;  /* 0x0033e000010b7983 */ /* 0x002f280000300800 */
[----:B------:R-:W4:Y:S04]  /*5c810*/  LDL.LU R10, [R1+0x33f0] ;  /* 0x0033f000010a7983 */ /* 0x000f280000300800 */
[----:B------:R-:W4:Y:S04]  /*5c820*/  LDL.LU R9, [R1+0x33e4] ;  /* 0x0033e40001097983 */ /* 0x000f280000300800 */
[----:B------:R-:W4:Y:S04]  /*5c830*/  LDL.LU R8, [R1+0x33f4] ;  /* 0x0033f40001087983 */ /* 0x000f280000300800 */
[----:B------:R-:W4:Y:S04]  /*5c840*/  LDL.LU R3, [R1+0x33e8] ;  /* 0x0033e80001037983 */ /* 0x000f280000300800 */
[----:B------:R-:W4:Y:S04]  /*5c850*/  LDL.LU R2, [R1+0x33f8] ;  /* 0x0033f80001027983 */ /* 0x000f280000300800 */
[----:B------:R0:W-:Y:S04]  /*5c860*/  @P5 STL [R1+0x22f4], R32 ;  /* 0x0022f42001005387 */ /* 0x0001e80000100800 */
[----:B0-----:R-:W4:Y:S04]  /*5c870*/  LDL R32, [R1+0x22e0] ;  /* 0x0022e00001207983 */ /* 0x001f280000100800 */
[----:B------:R0:W-:Y:S04]  /*5c880*/  @P5 STL [R1+0x2300], R26 ;  /* 0x0023001a01005387 */ /* 0x0001e80000100800 */
[----:B0-----:R-:W4:Y:S04]  /*5c890*/  LDL R26, [R1+0x22dc] ;  /* 0x0022dc00011a7983 */ /* 0x001f280000100800 */
[----:B------:R0:W-:Y:S04]  /*5c8a0*/  @P5 STL [R1+0x22fc], R27 ;  /* 0x0022fc1b01005387 */ /* 0x0001e80000100800 */
[----:B0-----:R-:W4:Y:S04]  /*5c8b0*/  LDL R27, [R1+0x22d8] ;  /* 0x0022d800011b7983 */ /* 0x001f280000100800 */
[----:B------:R0:W-:Y:S04]  /*5c8c0*/  @P5 STL [R1+0x22f8], R0 ;  /* 0x0022f80001005387 */ /* 0x0001e80000100800 */
[----:B0-----:R-:W4:Y:S04]  /*5c8d0*/  LDL R0, [R1+0x22d4] ;  /* 0x0022d40001007983 */ /* 0x001f280000100800 */
[----:B--2---:R-:W2:Y:S04]  /*5c8e0*/  @P2 LDG.E.U16 R25, desc[UR6][R12.64] ;  /* 0x000000060c192981 */ /* 0x004ea8000c1e1500 */
[----:B---3--:R-:W3:Y:S04]  /*5c8f0*/  @P2 LDG.E.U16 R24, desc[UR6][R14.64] ;  /* 0x000000060e182981 */ /* 0x008ee8000c1e1500 */
[----:B----4-:R0:W4:Y:S04]  /*5c900*/  @P2 LDG.E.U16 R33, desc[UR6][R16.64] ;  /* 0x0000000610212981 */ /* 0x010128000c1e1500 */
[----:B------:R1:W2:Y:S01]  /*5c910*/  @P2 LDG.E.U16 R22, desc[UR6][R18.64] ;  /* 0x0000000612162981 */ /* 0x0002a2000c1e1500 */
[----:B------:R-:W-:-:S03]  /*5c920*/  ISETP.GT.AND P4, PT, R6, 0xbd, PT ;  /* 0x000000bd0600780c */ /* 0x000fc60003f84270 */
[----:B------:R-:W-:Y:S04]  /*5c930*/  STL.64 [R1+0x818], R12 ;  /* 0x0008180c01007387 */ /* 0x000fe80000100a00 */
[----:B------:R-:W-:Y:S04]  /*5c940*/  STL.64 [R1+0x820], R14 ;  /* 0x0008200e01007387 */ /* 0x000fe80000100a00 */
[----:B------:R0:W-:Y:S04]  /*5c950*/  STL.64 [R1+0x828], R16 ;  /* 0x0008281001007387 */ /* 0x0001e80000100a00 */
[----:B------:R1:W-:Y:S01]  /*5c960*/  STL.64 [R1+0x830], R18 ;  /* 0x0008301201007387 */ /* 0x0003e20000100a00 */
[----:B------:R-:W-:-:S02]  /*5c970*/  IMAD.MOV.U32 R21, RZ, RZ, R3 ;  /* 0x000000ffff157224 */ /* 0x000fc400078e0003 */
[----:B------:R-:W-:Y:S02]  /*5c980*/  IMAD.MOV.U32 R20, RZ, RZ, R2 ;  /* 0x000000ffff147224 */ /* 0x000fe400078e0002 */
[----:B0-----:R-:W-:Y:S02]  /*5c990*/  IMAD.MOV.U32 R16, RZ, RZ, R10 ;  /* 0x000000ffff107224 */ /* 0x001fe400078e000a */
[----:B------:R-:W-:Y:S02]  /*5c9a0*/  IMAD.MOV.U32 R17, RZ, RZ, R11 ;  /* 0x000000ffff117224 */ /* 0x000fe400078e000b */
[----:B-1----:R-:W-:Y:S02]  /*5c9b0*/  IMAD.MOV.U32 R18, RZ, RZ, R8 ;  /* 0x000000ffff127224 */ /* 0x002fe400078e0008 */
[----:B------:R-:W-:Y:S01]  /*5c9c0*/  IMAD.MOV.U32 R19, RZ, RZ, R9 ;  /* 0x000000ffff137224 */ /* 0x000fe200078e0009 */
[----:B------:R-:W2:Y:S04]  /*5c9d0*/  @P4 LDG.E.U16 R32, desc[UR6][R20.64] ;  /* 0x0000000614204981 */ /* 0x000ea8000c1e1500 */
[----:B------:R-:W2:Y:S04]  /*5c9e0*/  @P4 LDG.E.U16 R26, desc[UR6][R18.64] ;  /* 0x00000006121a4981 */ /* 0x000ea8000c1e1500 */
[----:B------:R-:W2:Y:S04]  /*5c9f0*/  @P4 LDG.E.U16 R27, desc[UR6][R16.64] ;  /* 0x00000006101b4981 */ /* 0x000ea8000c1e1500 */
[----:B------:R-:W2:Y:S04]  /*5ca00*/  @P4 LDG.E.U16 R0, desc[UR6][R4.64] ;  /* 0x0000000604004981 */ /* 0x000ea8000c1e1500 */
[----:B----4-:R0:W-:Y:S04]  /*5ca10*/  @P2 STL [R1+0x22ec], R33 ;  /* 0x0022ec2101002387 */ /* 0x0101e80000100800 */
[----:B------:R-:W4:Y:S04]  /*5ca20*/  LDL R23, [R1+0x22cc] ;  /* 0x0022cc0001177983 */ /* 0x000f280000100800 */
[----:B0-----:R-:W4:Y:S04]  /*5ca30*/  LDL R33, [R1+0x22d0] ;  /* 0x0022d00001217983 */ /* 0x001f280000100800 */
[----:B---3--:R0:W-:Y:S04]  /*5ca40*/  @P2 STL [R1+0x22e8], R24 ;  /* 0x0022e81801002387 */ /* 0x0081e80000100800 */
[----:B0-----:R-:W3:Y:S04]  /*5ca50*/  LDL R24, [R1+0x22c8] ;  /* 0x0022c80001187983 */ /* 0x001ee80000100800 */
[----:B--2---:R0:W-:Y:S04]  /*5ca60*/  @P2 STL [R1+0x22e4], R25 ;  /* 0x0022e41901002387 */ /* 0x0041e80000100800 */
        /* <DEDUP_REMOVED lines=12> */
[----:B------:R-:W3:Y:S04]  /*5cb30*/  LDL.LU R8, [R1+0x3408] ;  /* 0x0034080001087983 */ /* 0x000ee80000300800 */
[----:B------:R-:W4:Y:S04]  /*5cb40*/  LDL.LU R3, [R1+0x3414] ;  /* 0x0034140001037983 */ /* 0x000f280000300800 */
[----:B------:R0:W-:Y:S01]  /*5cb50*/  @P4 STL [R1+0x22e0], R32 ;  /* 0x0022e02001004387 */ /* 0x0001e20000100800 */
[----:B------:R-:W-:-:S03]  /*5cb60*/  ISETP.GT.AND P5, PT, R6, 0xbe, PT ;  /* 0x000000be0600780c */ /* 0x000fc60003fa4270 */
[----:B0-----:R-:W4:Y:S04]  /*5cb70*/  LDL R32, [R1+0x22c0] ;  /* 0x0022c00001207983 */ /* 0x001f280000100800 */
[----:B------:R-:W4:Y:S04]  /*5cb80*/  LDL.LU R5, [R1+0x341c] ;  /* 0x00341c0001057983 */ /* 0x000f280000300800 */
[----:B------:R-:W4:Y:S04]  /*5cb90*/  LDL.LU R4, [R1+0x3434] ;  /* 0x0034340001047983 */ /* 0x000f280000300800 */
[----:B------:R-:W4:Y:S04]  /*5cba0*/  LDL.LU R2, [R1+0x3420] ;  /* 0x0034200001027983 */ /* 0x000f280000300800 */
[----:B------:R0:W-:Y:S04]  /*5cbb0*/  @P4 STL [R1+0x22d4], R0 ;  /* 0x0022d40001004387 */ /* 0x0001e80000100800 */
[----:B0-----:R-:W4:Y:S04]  /*5cbc0*/  LDL.LU R0, [R1+0x3438] ;  /* 0x0034380001007983 */ /* 0x001f280000300800 */
[----:B------:R-:W4:Y:S04]  /*5cbd0*/  LDL R22, [R1+0x22bc] ;  /* 0x0022bc0001167983 */ /* 0x000f280000100800 */
[----:B------:R0:W-:Y:S04]  /*5cbe0*/  @P4 STL [R1+0x22dc], R26 ;  /* 0x0022dc1a01004387 */ /* 0x0001e80000100800 */
[----:B0-----:R-:W4:Y:S04]  /*5cbf0*/  LDL R26, [R1+0x22b8] ;  /* 0x0022b800011a7983 */ /* 0x001f280000100800 */
[----:B------:R0:W-:Y:S04]  /*5cc00*/  @P4 STL [R1+0x22d8], R27 ;  /* 0x0022d81b01004387 */ /* 0x0001e80000100800 */
[----:B0-----:R-:W4:Y:S01]  /*5cc10*/  LDL R27, [R1+0x22b4] ;  /* 0x0022b400011b7983 */ /* 0x001f220000100800 */
[----:B--2---:R-:W-:-:S02]  /*5cc20*/  IMAD.MOV.U32 R16, RZ, RZ, R9 ;  /* 0x000000ffff107224 */ /* 0x004fc400078e0009 */
[----:B---3--:R-:W-:Y:S02]  /*5cc30*/  IMAD.MOV.U32 R9, RZ, RZ, R8 ;  /* 0x000000ffff097224 */ /* 0x008fe400078e0008 */
[----:B------:R-:W-:Y:S02]  /*5cc40*/  IMAD.MOV.U32 R17, RZ, RZ, R14 ;  /* 0x000000ffff117224 */ /* 0x000fe400078e000e */
[----:B----4-:R-:W-:Y:S01]  /*5cc50*/  IMAD.MOV.U32 R8, RZ, RZ, R3 ;  /* 0x000000ffff087224 */ /* 0x010fe200078e0003 */
[----:B------:R-:W-:Y:S04]  /*5cc60*/  STL.64 [R1+0x7d8], R10 ;  /* 0x0007d80a01007387 */ /* 0x000fe80000100a00 */
[----:B------:R-:W-:Y:S04]  /*5cc70*/  STL.64 [R1+0x7e0], R12 ;  /* 0x0007e00c01007387 */ /* 0x000fe80000100a00 */
[----:B------:R-:W-:Y:S04]  /*5cc80*/  STL.64 [R1+0x7e8], R16 ;  /* 0x0007e81001007387 */ /* 0x000fe80000100a00 */
[----:B------:R0:W2:Y:S04]  /*5cc90*/  @P5 LDG.E.U16 R25, desc[UR6][R10.64] ;  /* 0x000000060a195981 */ /* 0x0000a8000c1e1500 */
[----:B------:R-:W3:Y:S04]  /*5cca0*/  @P5 LDG.E.U16 R33, desc[UR6][R8.64] ;  /* 0x0000000608215981 */ /* 0x000ee8000c1e1500 */
[----:B------:R1:W-:Y:S04]  /*5ccb0*/  STL.64 [R1+0x7f0], R8 ;  /* 0x0007f00801007387 */ /* 0x0003e80000100a00 */
[----:B------:R-:W4:Y:S04]  /*5ccc0*/  LDL.LU R14, [R1+0x3424] ;  /* 0x00342400010e7983 */ /* 0x000f280000300800 */
[----:B------:R0:W2:Y:S04]  /*5ccd0*/  @P5 LDG.E.U16 R24, desc[UR6][R12.64] ;  /* 0x000000060c185981 */ /* 0x0000a8000c1e1500 */
[----:B------:R4:W2:Y:S04]  /*5cce0*/  @P5 LDG.E.U16 R23, desc[UR6][R16.64] ;  /* 0x0000000610175981 */ /* 0x0008a8000c1e1500 */
[----:B-1----:R-:W2:Y:S04]  /*5ccf0*/  LDL.LU R9, [R1+0x342c] ;  /* 0x00342c0001097983 */ /* 0x002ea80000300800 */
[----:B------:R-:W2:Y:S04]  /*5cd00*/  LDL.LU R8, [R1+0x3428] ;  /* 0x0034280001087983 */ /* 0x000ea80000300800 */
[----:B------:R-:W2:Y:S01]  /*5cd10*/  LDL.LU R3, [R1+0x3430] ;  /* 0x0034300001037983 */ /* 0x000ea20000300800 */
[----:B------:R-:W-:Y:S01]  /*5cd20*/  ISETP.GT.AND P2, PT, R6, 0xbf, PT ;  /* 0x000000bf0600780c */ /* 0x000fe20003f44270 */
[----:B0-----:R-:W-:-:S02]  /*5cd30*/  IMAD.MOV.U32 R10, RZ, RZ, R4 ;  /* 0x000000ffff0a7224 */ /* 0x001fc400078e0004 */
[----:B------:R-:W-:Y:S02]  /*5cd40*/  IMAD.MOV.U32 R11, RZ, RZ, R5 ;  /* 0x000000ffff0b7224 */ /* 0x000fe400078e0005 */
[----:B------:R-:W-:Y:S02]  /*5cd50*/  IMAD.MOV.U32 R12, RZ, RZ, R0 ;  /* 0x000000ffff0c7224 */ /* 0x000fe400078e0000 */
[----:B------:R-:W-:-:S06]  /*5cd60*/  IMAD.MOV.U32 R13, RZ, RZ, R2 ;  /* 0x000000ffff0d7224 */ /* 0x000fcc00078e0002 */
[----:B------:R-:W2:Y:S04]  /*5cd70*/  @P2 LDG.E.U16 R26, desc[UR6][R12.64] ;  /* 0x000000060c1a2981 */ /* 0x000ea8000c1e1500 */
[----:B------:R0:W2:Y:S04]  /*5cd80*/  @P2 LDG.E.U16 R27, desc[UR6][R10.64] ;  /* 0x000000060a1b2981 */ /* 0x0000a8000c1e1500 */
[----:B---3--:R1:W-:Y:S01]  /*5cd90*/  @P5 STL [R1+0x22d0], R33 ;  /* 0x0022d02101005387 */ /* 0x0083e20000100800 */
[----:B----4-:R-:W-:-:S03]  /*5cda0*/  IMAD.MOV.U32 R17, RZ, RZ, R14 ;  /* 0x000000ffff117224 */ /* 0x010fc600078e000e */
[----:B-1----:R-:W3:Y:S04]  /*5cdb0*/  LDL R33, [R1+0x22b0] ;  /* 0x0022b00001217983 */ /* 0x002ee80000100800 */
[----:B--2---:R-:W-:Y:S04]  /*5cdc0*/  @P5 STL [R1+0x22c4], R25 ;  /* 0x0022c41901005387 */ /* 0x004fe80000100800 */
[----:B------:R1:W-:Y:S01]  /*5cdd0*/  @P5 STL [R1+0x22c8], R24 ;  /* 0x0022c81801005387 */ /* 0x0003e20000100800 */
[----:B------:R-:W-:-:S03]  /*5cde0*/  IMAD.MOV.U32 R16, RZ, RZ, R9 ;  /* 0x000000ffff107224 */ /* 0x000fc600078e0009 */
[----:B------:R-:W-:Y:S01]  /*5cdf0*/  @P5 STL [R1+0x22cc], R23 ;  /* 0x0022cc1701005387 */ /* 0x000fe20000100800 */
[----:B------:R-:W-:-:S03]  /*5ce00*/  IMAD.MOV.U32 R9, RZ, RZ, R8 ;  /* 0x000000ffff097224 */ /* 0x000fc600078e0008 */
[----:B------:R-:W0:Y:S01]  /*5ce10*/  LDL.LU R5, [R1+0x343c] ;  /* 0x00343c0001057983 */ /* 0x000e220000300800 */
[----:B------:R-:W-:-:S03]  /*5ce20*/  IMAD.MOV.U32 R8, RZ, RZ, R3 ;  /* 0x000000ffff087224 */ /* 0x000fc600078e0003 */
[----:B------:R-:W2:Y:S04]  /*5ce30*/  LDL.LU R4, [R1+0x344c] ;  /* 0x00344c0001047983 */ /* 0x000ea80000300800 */
[----:B------:R-:W-:Y:S04]  /*5ce40*/  STL.64 [R1+0x7b8], R10 ;  /* 0x0007b80a01007387 */ /* 0x000fe80000100a00 */
[----:B------:R-:W-:Y:S04]  /*5ce50*/  STL.64 [R1+0x7c0], R12 ;  /* 0x0007c00c01007387 */ /* 0x000fe80000100a00 */
[----:B------:R-:W4:Y:S04]  /*5ce60*/  LDL.LU R2, [R1+0x3440] ;  /* 0x0034400001027983 */ /* 0x000f280000300800 */
[----:B------:R-:W3:Y:S04]  /*5ce70*/  LDL.LU R0, [R1+0x3450] ;  /* 0x0034500001007983 */ /* 0x000ee80000300800 */
[----:B------:R-:W3:Y:S04]  /*5ce80*/  @P2 LDG.E.U16 R32, desc[UR6][R8.64] ;  /* 0x0000000608202981 */ /* 0x000ee8000c1e1500 */
[----:B------:R-:W4:Y:S04]  /*5ce90*/  LDL R93, [R1+0x22ac] ;  /* 0x0022ac00015d7983 */ /* 0x000f280000100800 */
[----:B------:R-:W4:Y:S04]  /*5cea0*/  LDL R20, [R1+0x22a8] ;  /* 0x0022a80001147983 */ /* 0x000f280000100800 */
[----:B-1----:R-:W4:Y:S04]  /*5ceb0*/  LDL R24, [R1+0x22a4] ;  /* 0x0022a40001187983 */ /* 0x002f280000100800 */
[----:B------:R1:W-:Y:S04]  /*5cec0*/  STL.64 [R1+0x7d0], R8 ;  /* 0x0007d00801007387 */ /* 0x0003e80000100a00 */
[----:B------:R-:W4:Y:S04]  /*5ced0*/  LDL.LU R14, [R1+0x3444] ;  /* 0x00344400010e7983 */ /* 0x000f280000300800 */
[----:B------:R0:W-:Y:S04]  /*5cee0*/  STL.64 [R1+0x7c8], R16 ;  /* 0x0007c81001007387 */ /* 0x0001e80000100a00 */
[----:B------:R0:W4:Y:S04]  /*5cef0*/  @P2 LDG.E.U16 R22, desc[UR6][R16.64] ;  /* 0x0000000610162981 */ /* 0x000128000c1e1500 */
[----:B-1----:R-:W4:Y:S04]  /*5cf00*/  LDL.LU R9, [R1+0x3454] ;  /* 0x0034540001097983 */ /* 0x002f280000300800 */
[----:B------:R-:W4:Y:S04]  /*5cf10*/  LDL.LU R8, [R1+0x3448] ;  /* 0x0034480001087983 */ /* 0x000f280000300800 */
[----:B------:R-:W4:Y:S01]  /*5cf20*/  LDL.LU R3, [R1+0x3458] ;  /* 0x0034580001037983 */ /* 0x000f220000300800 */
[----:B------:R-:W-:-:S03]  /*5cf30*/  ISETP.GT.AND P4, PT, R6, 0xc0, PT ;  /* 0x000000c00600780c */ /* 0x000fc60003f84270 */
[----:B------:R-:W4:Y:S01]  /*5cf40*/  LDL R25, [R1+0x22a0] ;  /* 0x0022a00001197983 */ /* 0x000f220000100800 */
[----:B0-----:R-:W-:Y:S02]  /*5cf50*/  IMAD.MOV.U32 R11, RZ, RZ, R5 ;  /* 0x000000ffff0b7224 */ /* 0x001fe400078e0005 */
[----:B--2---:R-:W-:Y:S01]  /*5cf60*/  IMAD.MOV.U32 R10, RZ, RZ, R4 ;  /* 0x000000ffff0a7224 */ /* 0x004fe200078e0004 */
[----:B---3--:R0:W-:Y:S01]  /*5cf70*/  @P2 STL [R1+0x22c0], R32 ;  /* 0x0022c02001002387 */ /* 0x0081e20000100800 */
[----:B------:R-:W-:Y:S02]  /*5cf80*/  IMAD.MOV.U32 R12, RZ, RZ, R0 ;  /* 0x000000ffff0c7224 */ /* 0x000fe400078e0000 */
[----:B----4-:R-:W-:-:S03]  /*5cf90*/  IMAD.MOV.U32 R13, RZ, RZ, R2 ;  /* 0x000000ffff0d7224 */ /* 0x010fc600078e0002 */
[----:B------:R1:W2:Y:S01]  /*5cfa0*/  @P4 LDG.E.U16 R24, desc[UR6][R10.64] ;  /* 0x000000060a184981 */ /* 0x0002a2000c1e1500 */
[----:B------:R-:W-:-:S03]  /*5cfb0*/  IMAD.MOV.U32 R17, RZ, RZ, R14 ;  /* 0x000000ffff117224 */ /* 0x000fc600078e000e */
[----:B------:R3:W4:Y:S04]  /*5cfc0*/  @P4 LDG.E.U16 R20, desc[UR6][R12.64] ;  /* 0x000000060c144981 */ /* 0x000728000c1e1500 */
[----:B0-----:R-:W2:Y:S04]  /*5cfd0*/  LDL R32, [R1+0x229c] ;  /* 0x00229c0001207983 */ /* 0x001ea80000100800 */
[----:B------:R-:W-:Y:S04]  /*5cfe0*/  @P2 STL [R1+0x22b4], R27 ;  /* 0x0022b41b01002387 */ /* 0x000fe80000100800 */
[----:B------:R-:W-:Y:S04]  /*5cff0*/  @P2 STL [R1+0x22b8], R26 ;  /* 0x0022b81a01002387 */ /* 0x000fe80000100800 */
[----:B------:R-:W-:Y:S04]  /*5d000*/  @P2 STL [R1+0x22bc], R22 ;  /* 0x0022bc1601002387 */ /* 0x000fe80000100800 */
[----:B------:R-:W1:Y:S04]  /*5d010*/  LDL.LU R5, [R1+0x345c] ;  /* 0x00345c0001057983 */ /* 0x000e680000300800 */
[----:B------:R-:W2:Y:S01]  /*5d020*/  LDL.LU R4, [R1+0x3478] ;  /* 0x0034780001047983 */ /* 0x000ea20000300800 */
[----:B------:R-:W-:-:S03]  /*5d030*/  IMAD.MOV.U32 R16, RZ, RZ, R9 ;  /* 0x000000ffff107224 */ /* 0x000fc600078e0009 */
[----:B------:R-:W-:Y:S01]  /*5d040*/  STL.64 [R1+0x798], R10 ;  /* 0x0007980a01007387 */ /* 0x000fe20000100a00 */
[----:B------:R-:W-:-:S03]  /*5d050*/  IMAD.MOV.U32 R9, RZ, RZ, R8 ;  /* 0x000000ffff097224 */ /* 0x000fc600078e0008 */
[----:B------:R-:W-:Y:S01]  /*5d060*/  STL.64 [R1+0x7a0], R12 ;  /* 0x0007a00c01007387 */ /* 0x000fe20000100a00 */
[----:B------:R-:W-:-:S03]  /*5d070*/  IMAD.MOV.U32 R8, RZ, RZ, R3 ;  /* 0x000000ffff087224 */ /* 0x000fc600078e0003 */
[----:B------:R-:W3:Y:S04]  /*5d080*/  LDL.LU R2, [R1+0x3460] ;  /* 0x0034600001027983 */ /* 0x000ee80000300800 */
[----:B------:R-:W4:Y:S04]  /*5d090*/  LDL.LU R0, [R1+0x346c] ;  /* 0x00346c0001007983 */ /* 0x000f280000300800 */
[----:B------:R-:W4:Y:S04]  /*5d0a0*/  LDL R21, [R1+0x2298] ;  /* 0x0022980001157983 */ /* 0x000f280000100800 */
[----:B------:R-:W4:Y:S04]  /*5d0b0*/  LDL R23, [R1+0x2294] ;  /* 0x0022940001177983 */ /* 0x000f280000100800 */
[----:B------:R0:W-:Y:S04]  /*5d0c0*/  STL.64 [R1+0x7b0], R8 ;  /* 0x0007b00801007387 */ /* 0x0001e80000100a00 */
[----:B------:R-:W4:Y:S04]  /*5d0d0*/  @P4 LDG.E.U16 R33, desc[UR6][R8.64] ;  /* 0x0000000608214981 */ /* 0x000f28000c1e1500 */
[----:B------:R-:W4:Y:S04]  /*5d0e0*/  @P4 LDG.E.U16 R93, desc[UR6][R16.64] ;  /* 0x00000006105d4981 */ /* 0x000f28000c1e1500 */
[----:B0-----:R-:W4:Y:S04]  /*5d0f0*/  LDL.LU R9, [R1+0x3464] ;  /* 0x0034640001097983 */ /* 0x001f280000300800 */
[----:B------:R-:W-:Y:S04]  /*5d100*/  STL.64 [R1+0x7a8], R16 ;  /* 0x0007a81001007387 */ /* 0x000fe80000100a00 */
[----:B------:R-:W4:Y:S04]  /*5d110*/  LDL.LU R8, [R1+0x3470] ;  /* 0x0034700001087983 */ /* 0x000f280000300800 */
[----:B------:R-:W4:Y:S04]  /*5d120*/  LDL.LU R14, [R1+0x3468] ;  /* 0x00346800010e7983 */ /* 0x000f280000300800 */
[----:B------:R-:W4:Y:S01]  /*5d130*/  LDL.LU R3, [R1+0x3474] ;  /* 0x0034740001037983 */ /* 0x000f220000300800 */
[----:B------:R-:W-:-:S03]  /*5d140*/  ISETP.GT.AND P5, PT, R6, 0xc1, PT ;  /* 0x000000c10600780c */ /* 0x000fc60003fa4270 */
[----:B------:R-:W4:Y:S04]  /*5d150*/  LDL R22, [R1+0x2290] ;  /* 0x0022900001167983 */ /* 0x000f280000100800 */
[----:B------:R-:W4:Y:S04]  /*5d160*/  LDL R26, [R1+0x228c] ;  /* 0x00228c00011a7983 */ /* 0x000f280000100800 */
[----:B------:R-:W4:Y:S01]  /*5d170*/  LDL R27, [R1+0x2288] ;  /* 0x00228800011b7983 */ /* 0x000f220000100800 */
[----:B-1----:R-:W-:Y:S02]  /*5d180*/  IMAD.MOV.U32 R11, RZ, RZ, R5 ;  /* 0x000000ffff0b7224 */ /* 0x002fe400078e0005 */
[----:B--2---:R-:W-:-:S02]  /*5d190*/  IMAD.MOV.U32 R10, RZ, RZ, R4 ;  /* 0x000000ffff0a7224 */ /* 0x004fc400078e0004 */
[----:B---3--:R-:W-:Y:S02]  /*5d1a0*/  IMAD.MOV.U32 R13, RZ, RZ, R2 ;  /* 0x000000ffff0d7224 */ /* 0x008fe400078e0002 */
[----:B----4-:R-:W-:Y:S01]  /*5d1b0*/  IMAD.MOV.U32 R12, RZ, RZ, R0 ;  /* 0x000000ffff0c7224 */ /* 0x010fe200078e0000 */
[----:B------:R0:W2:Y:S04]  /*5d1c0*/  @P5 LDG.E.U16 R23, desc[UR6][R10.64] ;  /* 0x000000060a175981 */ /* 0x0000a8000c1e1500 */
[----:B------:R1:W-:Y:S04]  /*5d1d0*/  @P4 STL [R1+0x22b0], R33 ;  /* 0x0022b02101004387 */ /* 0x0003e80000100800 */
[----:B------:R3:W4:Y:S04]  /*5d1e0*/  @P5 LDG.E.U16 R21, desc[UR6][R12.64] ;  /* 0x000000060c155981 */ /* 0x000728000c1e1500 */
[----:B-1----:R-:W2:Y:S04]  /*5d1f0*/  LDL R33, [R1+0x2284] ;  /* 0x0022840001217983 */ /* 0x002ea80000100800 */
[----:B------:R-:W-:Y:S04]  /*5d200*/  @P4 STL [R1+0x22a4], R24 ;  /* 0x0022a41801004387 */ /* 0x000fe80000100800 */
[----:B------:R-:W-:Y:S01]  /*5d210*/  @P4 STL [R1+0x22a8], R20 ;  /* 0x0022a81401004387 */ /* 0x000fe20000100800 */
[----:B------:R-:W-:-:S03]  /*5d220*/  IMAD.MOV.U32 R15, RZ, RZ, R14 ;  /* 0x000000ffff0f7224 */ /* 0x000fc600078e000e */
[----:B------:R-:W-:Y:S04]  /*5d230*/  @P4 STL [R1+0x22ac], R93 ;  /* 0x0022ac5d01004387 */ /* 0x000fe80000100800 */
[----:B------:R-:W0:Y:S01]  /*5d240*/  LDL.LU R5, [R1+0x347c] ;  /* 0x00347c0001057983 */ /* 0x000e220000300800 */
[----:B------:R-:W-:-:S03]  /*5d250*/  IMAD.MOV.U32 R14, RZ, RZ, R3 ;  /* 0x000000ffff0e7224 */ /* 0x000fc600078e0003 */
[----:B------:R-:W2:Y:S04]  /*5d260*/  LDL.LU R4, [R1+0x3494] ;  /* 0x0034940001047983 */ /* 0x000ea80000300800 */
[----:B------:R-:W-:Y:S04]  /*5d270*/  STL.64 [R1+0x778], R10 ;  /* 0x0007780a01007387 */ /* 0x000fe80000100a00 */
[----:B------:R-:W-:Y:S04]  /*5d280*/  STL.64 [R1+0x780], R12 ;  /* 0x0007800c01007387 */ /* 0x000fe80000100a00 */
[----:B------:R-:W3:Y:S04]  /*5d290*/  LDL.LU R2, [R1+0x3480] ;  /* 0x0034800001027983 */ /* 0x000ee80000300800 */
[----:B------:R-:W3:Y:S04]  /*5d2a0*/  @P5 LDG.E.U16 R25, desc[UR6][R14.64] ;  /* 0x000000060e195981 */ /* 0x000ee8000c1e1500 */
[----:B------:R-:W4:Y:S04]  /*5d2b0*/  LDL.LU R0, [R1+0x3498] ;  /* 0x0034980001007983 */ /* 0x000f280000300800 */
[----:B------:R-:W-:Y:S04]  /*5d2c0*/  STL.64 [R1+0x790], R14 ;  /* 0x0007900e01007387 */ /* 0x000fe80000100a00 */
[----:B------:R-:W4:Y:S04]  /*5d2d0*/  @P5 LDG.E.U16 R32, desc[UR6][R8.64] ;  /* 0x0000000608205981 */ /* 0x000f28000c1e1500 */
[----:B------:R1:W-:Y:S04]  /*5d2e0*/  STL.64 [R1+0x788], R8 ;  /* 0x0007880801007387 */ /* 0x0003e80000100a00 */
[----:B-1----:R-:W4:Y:S04]  /*5d2f0*/  LDL.LU R9, [R1+0x3484] ;  /* 0x0034840001097983 */ /* 0x002f280000300800 */
[----:B------:R-:W4:Y:S04]  /*5d300*/  LDL.LU R8, [R1+0x348c] ;  /* 0x00348c0001087983 */ /* 0x000f280000300800 */
[----:B------:R-:W4:Y:S04]  /*5d310*/  LDL.LU R14, [R1+0x3488] ;  /* 0x00348800010e7983 */ /* 0x000f280000300800 */
[----:B------:R-:W4:Y:S01]  /*5d320*/  LDL.LU R3, [R1+0x3490] ;  /* 0x0034900001037983 */ /* 0x000f220000300800 */
[----:B------:R-:W-:-:S03]  /*5d330*/  ISETP.GT.AND P2, PT, R6, 0xc2, PT ;  /* 0x000000c20600780c */ /* 0x000fc60003f44270 */
[----:B------:R-:W4:Y:S04]  /*5d340*/  LDL R20, [R1+0x2280] ;  /* 0x0022800001147983 */ /* 0x000f280000100800 */
[----:B------:R-:W4:Y:S01]  /*5d350*/  LDL R24, [R1+0x227c] ;  /* 0x00227c0001187983 */ /* 0x000f220000100800 */
[----:B0-----:R-:W-:Y:S02]  /*5d360*/  IMAD.MOV.U32 R11, RZ, RZ, R5 ;  /* 0x000000ffff0b7224 */ /* 0x001fe400078e0005 */
[----:B--2---:R-:W-:Y:S01]  /*5d370*/  IMAD.MOV.U32 R10, RZ, RZ, R4 ;  /* 0x000000ffff0a7224 */ /* 0x004fe200078e0004 */
[----:B---3--:R0:W-:Y:S01]  /*5d380*/  @P5 STL [R1+0x22a0], R25 ;  /* 0x0022a01901005387 */ /* 0x0081e20000100800 */
[----:B----4-:R-:W-:Y:S02]  /*5d390*/  IMAD.MOV.U32 R12, RZ, RZ, R0 ;  /* 0x000000ffff0c7224 */ /* 0x010fe400078e0000 */
[----:B------:R-:W-:Y:S01]  /*5d3a0*/  IMAD.MOV.U32 R13, RZ, RZ, R2 ;  /* 0x000000ffff0d7224 */ /* 0x000fe200078e0002 */
[----:B------:R-:W2:Y:S04]  /*5d3b0*/  @P2 LDG.E.U16 R33, desc[UR6][R10.64] ;  /* 0x000000060a212981 */ /* 0x000ea8000c1e1500 */
[----:B------:R1:W3:Y:S04]  /*5d3c0*/  @P2 LDG.E.U16 R27, desc[UR6][R12.64] ;  /* 0x000000060c1b2981 */ /* 0x0002e8000c1e1500 */
[----:B0-----:R-:W4:Y:S04]  /*5d3d0*/  LDL R25, [R1+0x2278] ;  /* 0x0022780001197983 */ /* 0x001f280000100800 */
[----:B------:R0:W-:Y:S04]  /*5d3e0*/  @P5 STL [R1+0x229c], R32 ;  /* 0x00229c2001005387 */ /* 0x0001e80000100800 */
[----:B------:R-:W3:Y:S04]  /*5d3f0*/  @P2 LDG.E.U16 R26, desc[UR6][R8.64] ;  /* 0x00000006081a2981 */ /* 0x000ee8000c1e1500 */
[----:B0-----:R-:W3:Y:S04]  /*5d400*/  LDL R32, [R1+0x2274] ;  /* 0x0022740001207983 */ /* 0x001ee80000100800 */
[----:B------:R-:W-:Y:S04]  /*5d410*/  @P5 STL [R1+0x2294], R23 ;  /* 0x0022941701005387 */ /* 0x000fe80000100800 */
[----:B------:R-:W-:Y:S04]  /*5d420*/  @P5 STL [R1+0x2298], R21 ;  /* 0x0022981501005387 */ /* 0x000fe80000100800 */
[----:B------:R-:W3:Y:S01]  /*5d430*/  LDL.LU R5, [R1+0x349c] ;  /* 0x00349c0001057983 */ /* 0x000ee20000300800 */
[----:B------:R-:W-:-:S03]  /*5d440*/  IMAD.MOV.U32 R15, RZ, RZ, R14 ;  /* 0x000000ffff0f7224 */ /* 0x000fc600078e000e */
[----:B------:R-:W3:Y:S01]  /*5d450*/  LDL.LU R4, [R1+0x34ac] ;  /* 0x0034ac0001047983 */ /* 0x000ee20000300800 */
[----:B------:R-:W-:-:S03]  /*5d460*/  IMAD.MOV.U32 R14, RZ, RZ, R3 ;  /* 0x000000ffff0e7224 */ /* 0x000fc600078e0003 */
[----:B------:R-:W-:Y:S04]  /*5d470*/  STL.64 [R1+0x758], R10 ;  /* 0x0007580a01007387 */ /* 0x000fe80000100a00 */
[----:B------:R-:W-:Y:S04]  /*5d480*/  STL.64 [R1+0x760], R12 ;  /* 0x0007600c01007387 */ /* 0x000fe80000100a00 */
[----:B------:R-:W1:Y:S04]  /*5d490*/  LDL.LU R2, [R1+0x34a0] ;  /* 0x0034a00001027983 */ /* 0x000e680000300800 */
[----:B------:R-:W4:Y:S04]  /*5d4a0*/  LDL.LU R0, [R1+0x34b0] ;  /* 0x0034b00001007983 */ /* 0x000f280000300800 */
[----:B------:R-:W-:Y:S04]  /*5d4b0*/  STL.64 [R1+0x770], R14 ;  /* 0x0007700e01007387 */ /* 0x000fe80000100a00 */
[----:B------:R-:W4:Y:S04]  /*5d4c0*/  @P2 LDG.E.U16 R22, desc[UR6][R14.64] ;  /* 0x000000060e162981 */ /* 0x000f28000c1e1500 */
[----:B------:R0:W-:Y:S04]  /*5d4d0*/  STL.64 [R1+0x768], R8 ;  /* 0x0007680801007387 */ /* 0x0001e80000100a00 */
[----:B0-----:R-:W4:Y:S04]  /*5d4e0*/  LDL.LU R8, [R1+0x34a4] ;  /* 0x0034a40001087983 */ /* 0x001f280000300800 */
[----:B------:R-:W4:Y:S04]  /*5d4f0*/  LDL.LU R3, [R1+0x34b4] ;  /* 0x0034b40001037983 */ /* 0x000f280000300800 */
[----:B------:R-:W4:Y:S04]  /*5d500*/  LDL.LU R16, [R1+0x34a8] ;  /* 0x0034a80001107983 */ /* 0x000f280000300800 */
[----:B------:R-:W4:Y:S01]  /*5d510*/  LDL.LU R11, [R1+0x34b8] ;  /* 0x0034b800010b7983 */ /* 0x000f220000300800 */
[----:B------:R-:W-:-:S03]  /*5d520*/  ISETP.GT.AND P4, PT, R6, 0xc3, PT ;  /* 0x000000c30600780c */ /* 0x000fc60003f84270 */
[----:B--2---:R0:W-:Y:S04]  /*5d530*/  @P2 STL [R1+0x2284], R33 ;  /* 0x0022842101002387 */ /* 0x0041e80000100800 */
[----:B------:R-:W2:Y:S04]  /*5d540*/  LDL R23, [R1+0x226c] ;  /* 0x00226c0001177983 */ /* 0x000ea80000100800 */
[----:B0-----:R-:W2:Y:S04]  /*5d550*/  LDL R33, [R1+0x2270] ;  /* 0x0022700001217983 */ /* 0x001ea80000100800 */
[----:B---3--:R0:W3:Y:S01]  /*5d560*/  @P4 LDG.E.U16 R32, desc[UR6][R4.64] ;  /* 0x0000000604204981 */ /* 0x0080e2000c1e1500 */
[----:B-1----:R-:W-:-:S03]  /*5d570*/  IMAD.MOV.U32 R13, RZ, RZ, R2 ;  /* 0x000000ffff0d7224 */ /* 0x002fc600078e0002 */
[----:B----4-:R1:W-:Y:S01]  /*5d580*/  @P2 STL [R1+0x2290], R22 ;  /* 0x0022901601002387 */ /* 0x0103e20000100800 */
[----:B------:R-:W-:-:S05]  /*5d590*/  IMAD.MOV.U32 R12, RZ, RZ, R0 ;  /* 0x000000ffff0c7224 */ /* 0x000fca00078e0000 */
[----:B------:R-:W4:Y:S04]  /*5d5a0*/  @P4 LDG.E.U16 R25, desc[UR6][R12.64] ;  /* 0x000000060c194981 */ /* 0x000f28000c1e1500 */
[----:B-1----:R-:W2:Y:S04]  /*5d5b0*/  LDL R22, [R1+0x2268] ;  /* 0x0022680001167983 */ /* 0x002ea80000100800 */
[----:B------:R1:W-:Y:S01]  /*5d5c0*/  @P2 STL [R1+0x228c], R26 ;  /* 0x00228c1a01002387 */ /* 0x0003e20000100800 */
[----:B------:R-:W-:Y:S02]  /*5d5d0*/  IMAD.MOV.U32 R14, RZ, RZ, R3 ;  /* 0x000000ffff0e7224 */ /* 0x000fe400078e0003 */
[----:B------:R-:W-:-:S02]  /*5d5e0*/  IMAD.MOV.U32 R17, RZ, RZ, R16 ;  /* 0x000000ffff117224 */ /* 0x000fc400078e0010 */
[----:B------:R-:W-:Y:S02]  /*5d5f0*/  IMAD.MOV.U32 R16, RZ, RZ, R11 ;  /* 0x000000ffff107224 */ /* 0x000fe400078e000b */
[----:B------:R-:W-:Y:S01]  /*5d600*/  IMAD.MOV.U32 R15, RZ, RZ, R8 ;  /* 0x000000ffff0f7224 */ /* 0x000fe200078e0008 */
[----:B-1----:R-:W2:Y:S04]  /*5d610*/  LDL R26, [R1+0x2264] ;  /* 0x00226400011a7983 */ /* 0x002ea80000100800 */
[----:B------:R1:W-:Y:S04]  /*5d620*/  @P2 STL [R1+0x2288], R27 ;  /* 0x0022881b01002387 */ /* 0x0003e80000100800 */
[----:B------:R-:W0:Y:S04]  /*5d630*/  LDL.LU R2, [R1+0x34bc] ;  /* 0x0034bc0001027983 */ /* 0x000e280000300800 */
[----:B------:R-:W2:Y:S04]  /*5d640*/  LDL.LU R0, [R1+0x34d8] ;  /* 0x0034d80001007983 */ /* 0x000ea80000300800 */
[----:B------:R-:W-:Y:S04]  /*5d650*/  STL.64 [R1+0x738], R4 ;  /* 0x0007380401007387 */ /* 0x000fe80000100a00 */
[----:B------:R1:W-:Y:S04]  /*5d660*/  STL.64 [R1+0x740], R12 ;  /* 0x0007400c01007387 */ /* 0x0003e80000100a00 */
[----:B------:R-:W2:Y:S04]  /*5d670*/  @P4 LDG.E.U16 R20, desc[UR6][R16.64] ;  /* 0x0000000610144981 */ /* 0x000ea8000c1e1500 */
[----:B------:R0:W3:Y:S04]  /*5d680*/  @P4 LDG.E.U16 R24, desc[UR6][R14.64] ;  /* 0x000000060e184981 */ /* 0x0000e8000c1e1500 */
[----:B-1----:R-:W3:Y:S04]  /*5d690*/  LDL R27, [R1+0x2260] ;  /* 0x00226000011b7983 */ /* 0x002ee80000100800 */
[----:B------:R-:W3:Y:S04]  /*5d6a0*/  LDL.LU R10, [R1+0x34c0] ;  /* 0x0034c000010a7983 */ /* 0x000ee80000300800 */
[----:B------:R-:W4:Y:S04]  /*5d6b0*/  LDL.LU R9, [R1+0x34cc] ;  /* 0x0034cc0001097983 */ /* 0x000f280000300800 */
[----:B------:R-:W4:Y:S04]  /*5d6c0*/  LDL.LU R8, [R1+0x34c4] ;  /* 0x0034c40001087983 */ /* 0x000f280000300800 */
[----:B------:R3:W-:Y:S04]  /*5d6d0*/  STL.64 [R1+0x748], R14 ;  /* 0x0007480e01007387 */ /* 0x0007e80000100a00 */
[----:B------:R-:W4:Y:S04]  /*5d6e0*/  LDL.LU R3, [R1+0x34d0] ;  /* 0x0034d00001037983 */ /* 0x000f280000300800 */
[----:B------:R1:W-:Y:S04]  /*5d6f0*/  STL.64 [R1+0x750], R16 ;  /* 0x0007501001007387 */ /* 0x0003e80000100a00 */
[----:B------:R-:W4:Y:S04]  /*5d700*/  LDL.LU R18, [R1+0x34c8] ;  /* 0x0034c80001127983 */ /* 0x000f280000300800 */
[----:B------:R-:W4:Y:S01]  /*5d710*/  LDL.LU R13, [R1+0x34d4] ;  /* 0x0034d400010d7983 */ /* 0x000f220000300800 */
[----:B------:R-:W-:Y:S01]  /*5d720*/  ISETP.GT.AND P5, PT, R6, 0xc4, PT ;  /* 0x000000c40600780c */ /* 0x000fe20003fa4270 */
[----:B0-----:R-:W-:-:S02]  /*5d730*/  IMAD.MOV.U32 R5, RZ, RZ, R2 ;  /* 0x000000ffff057224 */ /* 0x001fc400078e0002 */
[----:B--2---:R0:W-:Y:S01]  /*5d740*/  @P4 STL [R1+0x2280], R20 ;  /* 0x0022801401004387 */ /* 0x0041e20000100800 */
[----:B------:R-:W-:Y:S02]  /*5d750*/  IMAD.MOV.U32 R4, RZ, RZ, R0 ;  /* 0x000000ffff047224 */ /* 0x000fe400078e0000 */
[----:B---3--:R-:W-:Y:S02]  /*5d760*/  IMAD.MOV.U32 R15, RZ, RZ, R10 ;  /* 0x000000ffff0f7224 */ /* 0x008fe400078e000a */
[----:B----4-:R-:W-:Y:S02]  /*5d770*/  IMAD.MOV.U32 R14, RZ, RZ, R9 ;  /* 0x000000ffff0e7224 */ /* 0x010fe400078e0009 */
[----:B-1----:R-:W-:-:S03]  /*5d780*/  IMAD.MOV.U32 R17, RZ, RZ, R8 ;  /* 0x000000ffff117224 */ /* 0x002fc600078e0008 */
[----:B------:R-:W2:Y:S04]  /*5d790*/  @P5 LDG.E.U16 R26, desc[UR6][R4.64] ;  /* 0x00000006041a5981 */ /* 0x000ea8000c1e1500 */
[----:B0-----:R-:W3:Y:S04]  /*5d7a0*/  LDL R20, [R1+0x225c] ;  /* 0x00225c0001147983 */ /* 0x001ee80000100800 */
[----:B------:R0:W-:Y:S01]  /*5d7b0*/  @P4 STL [R1+0x227c], R24 ;  /* 0x00227c1801004387 */ /* 0x0001e20000100800 */
[----:B------:R-:W-:Y:S02]  /*5d7c0*/  IMAD.MOV.U32 R19, RZ, RZ, R18 ;  /* 0x000000ffff137224 */ /* 0x000fe400078e0012 */
[----:B------:R-:W-:-:S02]  /*5d7d0*/  IMAD.MOV.U32 R18, RZ, RZ, R13 ;  /* 0x000000ffff127224 */ /* 0x000fc400078e000d */
[----:B------:R-:W-:Y:S01]  /*5d7e0*/  IMAD.MOV.U32 R16, RZ, RZ, R3 ;  /* 0x000000ffff107224 */ /* 0x000fe200078e0003 */
[----:B------:R-:W4:Y:S04]  /*5d7f0*/  @P5 LDG.E.U16 R22, desc[UR6][R14.64] ;  /* 0x000000060e165981 */ /* 0x000f28000c1e1500 */
[----:B------:R-:W2:Y:S04]  /*5d800*/  @P5 LDG.E.U16 R33, desc[UR6][R18.64] ;  /* 0x0000000612215981 */ /* 0x000ea8000c1e1500 */
[----:B------:R-:W3:Y:S04]  /*5d810*/  @P5 LDG.E.U16 R23, desc[UR6][R16.64] ;  /* 0x0000000610175981 */ /* 0x000ee8000c1e1500 */
[----:B0-----:R-:W3:Y:S04]  /*5d820*/  LDL R24, [R1+0x2258] ;  /* 0x0022580001187983 */ /* 0x001ee80000100800 */
[----:B------:R0:W-:Y:S04]  /*5d830*/  @P4 STL [R1+0x2278], R25 ;  /* 0x0022781901004387 */ /* 0x0001e80000100800 */
[----:B0-----:R-:W3:Y:S04]  /*5d840*/  LDL R25, [R1+0x2254] ;  /* 0x0022540001197983 */ /* 0x001ee80000100800 */
[----:B------:R0:W-:Y:S04]  /*5d850*/  @P4 STL [R1+0x2274], R32 ;  /* 0x0022742001004387 */ /* 0x0001e80000100800 */
[----:B------:R-:W3:Y:S04]  /*5d860*/  LDL.LU R2, [R1+0x34dc] ;  /* 0x0034dc0001027983 */ /* 0x000ee80000300800 */
[----:B------:R-:W3:Y:S04]  /*5d870*/  LDL.LU R0, [R1+0x34f4] ;  /* 0x0034f40001007983 */ /* 0x000ee80000300800 */
[----:B------:R-:W-:Y:S04]  /*5d880*/  STL.64 [R1+0x718], R4 ;  /* 0x0007180401007387 */ /* 0x000fe80000100a00 */
[----:B------:R-:W3:Y:S04]  /*5d890*/  LDL.LU R9, [R1+0x34e0] ;  /* 0x0034e00001097983 */ /* 0x000ee80000300800 */
[----:B------:R-:W-:Y:S04]  /*5d8a0*/  STL.64 [R1+0x720], R14 ;  /* 0x0007200e01007387 */ /* 0x000fe80000100a00 */
[----:B------:R-:W3:Y:S04]  /*5d8b0*/  LDL.LU R8, [R1+0x34f8] ;  /* 0x0034f80001087983 */ /* 0x000ee80000300800 */
[----:B------:R-:W-:Y:S04]  /*5d8c0*/  STL.64 [R1+0x728], R16 ;  /* 0x0007281001007387 */ /* 0x000fe80000100a00 */
[----:B------:R-:W3:Y:S04]  /*5d8d0*/  LDL.LU R12, [R1+0x34e4] ;  /* 0x0034e400010c7983 */ /* 0x000ee80000300800 */
[----:B------:R-:W3:Y:S04]  /*5d8e0*/  LDL.LU R11, [R1+0x34ec] ;  /* 0x0034ec00010b7983 */ /* 0x000ee80000300800 */
[----:B------:R-:W3:Y:S04]  /*5d8f0*/  LDL.LU R10, [R1+0x34e8] ;  /* 0x0034e800010a7983 */ /* 0x000ee80000300800 */
[----:B------:R-:W3:Y:S04]  /*5d900*/  LDL.LU R3, [R1+0x34f0] ;  /* 0x0034f00001037983 */ /* 0x000ee80000300800 */
[----:B0-----:R-:W3:Y:S01]  /*5d910*/  LDL R32, [R1+0x2250] ;  /* 0x0022500001207983 */ /* 0x001ee20000100800 */
[----:B------:R-:W-:-:S03]  /*5d920*/  ISETP.GT.AND P2, PT, R6, 0xc5, PT ;  /* 0x000000c50600780c */ /* 0x000fc60003f44270 */
[----:B------:R-:W-:Y:S04]  /*5d930*/  STL.64 [R1+0x730], R18 ;  /* 0x0007301201007387 */ /* 0x000fe80000100a00 */
[----:B--2---:R0:W-:Y:S04]  /*5d940*/  @P5 STL [R1+0x2270], R33 ;  /* 0x0022702101005387 */ /* 0x0041e80000100800 */
[----:B0-----:R-:W2:Y:S04]  /*5d950*/  LDL R33, [R1+0x224c] ;  /* 0x00224c0001217983 */ /* 0x001ea80000100800 */
[----:B------:R-:W-:Y:S04]  /*5d960*/  @P5 STL [R1+0x2264], R26 ;  /* 0x0022641a01005387 */ /* 0x000fe80000100800 */
[----:B----4-:R-:W-:Y:S04]  /*5d970*/  @P5 STL [R1+0x2268], R22 ;  /* 0x0022681601005387 */ /* 0x010fe80000100800 */
[----:B---3--:R0:W-:Y:S01]  /*5d980*/  @P5 STL [R1+0x226c], R23 ;  /* 0x00226c1701005387 */ /* 0x0081e20000100800 */
[----:B------:R-:W-:-:S02]  /*5d990*/  IMAD.MOV.U32 R5, RZ, RZ, R2 ;  /* 0x000000ffff057224 */ /* 0x000fc400078e0002 */
[----:B------:R-:W-:Y:S01]  /*5d9a0*/  IMAD.MOV.U32 R4, RZ, RZ, R0 ;  /* 0x000000ffff047224 */ /* 0x000fe200078e0000 */
[----:B------:R-:W3:Y:S04]  /*5d9b0*/  LDL.LU R2, [R1+0x34fc] ;  /* 0x0034fc0001027983 */ /* 0x000ee80000300800 */
[----:B------:R-:W4:Y:S04]  /*5d9c0*/  LDL.LU R0, [R1+0x350c] ;  /* 0x00350c0001007983 */ /* 0x000f280000300800 */
[----:B0-----:R-:W2:Y:S01]  /*5d9d0*/  LDL R23, [R1+0x2248] ;  /* 0x0022480001177983 */ /* 0x001ea20000100800 */
[----:B------:R-:W-:-:S02]  /*5d9e0*/  IMAD.MOV.U32 R17, RZ, RZ, R12 ;  /* 0x000000ffff117224 */ /* 0x000fc400078e000c */
[----:B------:R-:W-:Y:S02]  /*5d9f0*/  IMAD.MOV.U32 R16, RZ, RZ, R11 ;  /* 0x000000ffff107224 */ /* 0x000fe400078e000b */
[----:B------:R-:W-:Y:S02]  /*5da00*/  IMAD.MOV.U32 R11, RZ, RZ, R10 ;  /* 0x000000ffff0b7224 */ /* 0x000fe400078e000a */
[----:B------:R-:W-:Y:S01]  /*5da10*/  IMAD.MOV.U32 R10, RZ, RZ, R3 ;  /* 0x000000ffff0a7224 */ /* 0x000fe200078e0003 */
[----:B------:R-:W-:Y:S04]  /*5da20*/  STL.64 [R1+0x6f8], R4 ;  /* 0x0006f80401007387 */ /* 0x000fe80000100a00 */
[----:B------:R-:W2:Y:S04]  /*5da30*/  LDL R22, [R1+0x2244] ;  /* 0x0022440001167983 */ /* 0x000ea80000100800 */
[----:B------:R-:W2:Y:S04]  /*5da40*/  @P2 LDG.E.U16 R25, desc[UR6][R4.64] ;  /* 0x0000000604192981 */ /* 0x000ea8000c1e1500 */
[----:B------:R0:W-:Y:S04]  /*5da50*/  STL.64 [R1+0x710], R10 ;  /* 0x0007100a01007387 */ /* 0x0001e80000100a00 */
[----:B------:R3:W-:Y:S04]  /*5da60*/  STL.64 [R1+0x700], R8 ;  /* 0x0007000801007387 */ /* 0x0007e80000100a00 */
[----:B------:R-:W2:Y:S04]  /*5da70*/  @P2 LDG.E.U16 R27, desc[UR6][R10.64] ;  /* 0x000000060a1b2981 */ /* 0x000ea8000c1e1500 */
[----:B------:R-:W-:Y:S04]  /*5da80*/  STL.64 [R1+0x708], R16 ;  /* 0x0007081001007387 */ /* 0x000fe80000100a00 */
[----:B------:R3:W2:Y:S04]  /*5da90*/  @P2 LDG.E.U16 R24, desc[UR6][R8.64] ;  /* 0x0000000608182981 */ /* 0x0006a8000c1e1500 */
[----:B------:R-:W2:Y:S04]  /*5daa0*/  @P2 LDG.E.U16 R20, desc[UR6][R16.64] ;  /* 0x0000000610142981 */ /* 0x000ea8000c1e1500 */
[----:B0-----:R-:W2:Y:S04]  /*5dab0*/  LDL.LU R11, [R1+0x3500] ;  /* 0x00350000010b7983 */ /* 0x001ea80000300800 */
[----:B------:R-:W2:Y:S04]  /*5dac0*/  LDL.LU R10, [R1+0x3510] ;  /* 0x00351000010a7983 */ /* 0x000ea80000300800 */
[----:B------:R-:W2:Y:S04]  /*5dad0*/  LDL.LU R13, [R1+0x3504] ;  /* 0x00350400010d7983 */ /* 0x000ea80000300800 */
[----:B------:R-:W2:Y:S04]  /*5dae0*/  LDL.LU R12, [R1+0x3514] ;  /* 0x00351400010c7983 */ /* 0x000ea80000300800 */
[----:B------:R-:W2:Y:S04]  /*5daf0*/  LDL.LU R14, [R1+0x3508] ;  /* 0x00350800010e7983 */ /* 0x000ea80000300800 */
[----:B------:R-:W2:Y:S04]  /*5db00*/  LDL.LU R3, [R1+0x3518] ;  /* 0x0035180001037983 */ /* 0x000ea80000300800 */
[----:B------:R-:W2:Y:S01]  /*5db10*/  LDL R26, [R1+0x2240] ;  /* 0x00224000011a7983 */ /* 0x000ea20000100800 */
[----:B------:R-:W-:Y:S01]  /*5db20*/  ISETP.GT.AND P4, PT, R6, 0xc6, PT ;  /* 0x000000c60600780c */ /* 0x000fe20003f84270 */
[----:B---3--:R-:W-:-:S02]  /*5db30*/  IMAD.MOV.U32 R9, RZ, RZ, R2 ;  /* 0x000000ffff097224 */ /* 0x008fc400078e0002 */
[----:B----4-:R-:W-:-:S10]  /*5db40*/  IMAD.MOV.U32 R8, RZ, RZ, R0 ;  /* 0x000000ffff087224 */ /* 0x010fd400078e0000 */
[----:B--2---:R0:W2:Y:S04]  /*5db50*/  @P4 LDG.E.U16 R22, desc[UR6][R8.64] ;  /* 0x0000000608164981 */ /* 0x0040a8000c1e1500 */
[----:B------:R1:W-:Y:S04]  /*5db60*/  @P2 STL [R1+0x2260], R27 ;  /* 0x0022601b01002387 */ /* 0x0003e80000100800 */
[----:B-1----:R-:W3:Y:S04]  /*5db70*/  LDL R27, [R1+0x223c] ;  /* 0x00223c00011b7983 */ /* 0x002ee80000100800 */
[----:B------:R-:W-:Y:S04]  /*5db80*/  @P2 STL [R1+0x2254], R25 ;  /* 0x0022541901002387 */ /* 0x000fe80000100800 */
[----:B------:R-:W-:Y:S04]  /*5db90*/  @P2 STL [R1+0x2258], R24 ;  /* 0x0022581801002387 */ /* 0x000fe80000100800 */
[----:B------:R1:W-:Y:S04]  /*5dba0*/  @P2 STL [R1+0x225c], R20 ;  /* 0x00225c1401002387 */ /* 0x0003e80000100800 */
[----:B------:R-:W0:Y:S01]  /*5dbb0*/  LDL.LU R5, [R1+0x351c] ;  /* 0x00351c0001057983 */ /* 0x000e220000300800 */
[----:B------:R-:W-:-:S03]  /*5dbc0*/  IMAD.MOV.U32 R15, RZ, RZ, R14 ;  /* 0x000000ffff0f7224 */ /* 0x000fc600078e000e */
[----:B------:R-:W4:Y:S01]  /*5dbd0*/  LDL.LU R4, [R1+0x3538] ;  /* 0x0035380001047983 */ /* 0x000f220000300800 */
[----:B------:R-:W-:-:S03]  /*5dbe0*/  IMAD.MOV.U32 R14, RZ, RZ, R3 ;  /* 0x000000ffff0e7224 */ /* 0x000fc600078e0003 */
[----:B------:R-:W2:Y:S04]  /*5dbf0*/  LDL.LU R2, [R1+0x3520] ;  /* 0x0035200001027983 */ /* 0x000ea80000300800 */
[----:B------:R-:W-:Y:S04]  /*5dc00*/  STL.64 [R1+0x6d8], R8 ;  /* 0x0006d80801007387 */ /* 0x000fe80000100a00 */
[----:B------:R-:W3:Y:S04]  /*5dc10*/  LDL.LU R0, [R1+0x352c] ;  /* 0x00352c0001007983 */ /* 0x000ee80000300800 */
[----:B------:R-:W3:Y:S04]  /*5dc20*/  @P4 LDG.E.U16 R33, desc[UR6][R12.64] ;  /* 0x000000060c214981 */ /* 0x000ee8000c1e1500 */
[----:B-1----:R-:W3:Y:S04]  /*5dc30*/  LDL R20, [R1+0x2238] ;  /* 0x0022380001147983 */ /* 0x002ee80000100800 */
[----:B------:R-:W3:Y:S04]  /*5dc40*/  LDL R24, [R1+0x2234] ;  /* 0x0022340001187983 */ /* 0x000ee80000100800 */
[----:B------:R-:W-:Y:S04]  /*5dc50*/  STL.64 [R1+0x6f0], R14 ;  /* 0x0006f00e01007387 */ /* 0x000fe80000100a00 */
[----:B------:R-:W-:Y:S04]  /*5dc60*/  STL.64 [R1+0x6e0], R10 ;  /* 0x0006e00a01007387 */ /* 0x000fe80000100a00 */
[----:B------:R-:W3:Y:S04]  /*5dc70*/  @P4 LDG.E.U16 R32, desc[UR6][R14.64] ;  /* 0x000000060e204981 */ /* 0x000ee8000c1e1500 */
[----:B------:R1:W-:Y:S04]  /*5dc80*/  STL.64 [R1+0x6e8], R12 ;  /* 0x0006e80c01007387 */ /* 0x0003e80000100a00 */
[----:B------:R2:W3:Y:S04]  /*5dc90*/  @P4 LDG.E.U16 R23, desc[UR6][R10.64] ;  /* 0x000000060a174981 */ /* 0x0004e8000c1e1500 */
[----:B-1----:R-:W3:Y:S04]  /*5dca0*/  LDL.LU R13, [R1+0x3524] ;  /* 0x00352400010d7983 */ /* 0x002ee80000300800 */
[----:B------:R-:W3:Y:S04]  /*5dcb0*/  LDL.LU R12, [R1+0x3530] ;  /* 0x00353000010c7983 */ /* 0x000ee80000300800 */
[----:B------:R-:W3:Y:S04]  /*5dcc0*/  LDL.LU R14, [R1+0x3528] ;  /* 0x00352800010e7983 */ /* 0x000ee80000300800 */
[----:B------:R-:W3:Y:S01]  /*5dcd0*/  LDL.LU R3, [R1+0x3534] ;  /* 0x0035340001037983 */ /* 0x000ee20000300800 */
[----:B------:R-:W-:-:S03]  /*5dce0*/  ISETP.GT.AND P5, PT, R6, 0xc7, PT ;  /* 0x000000c70600780c */ /* 0x000fc60003fa4270 */
[----:B------:R-:W3:Y:S01]  /*5dcf0*/  LDL R25, [R1+0x2230] ;  /* 0x0022300001197983 */ /* 0x000ee20000100800 */
[----:B0-----:R-:W-:Y:S02]  /*5dd00*/  IMAD.MOV.U32 R9, RZ, RZ, R5 ;  /* 0x000000ffff097224 */ /* 0x001fe400078e0005 */
[----:B----4-:R-:W-:Y:S02]  /*5dd10*/  IMAD.MOV.U32 R8, RZ, RZ, R4 ;  /* 0x000000ffff087224 */ /* 0x010fe400078e0004 */
[----:B--2---:R-:W-:Y:S02]  /*5dd20*/  IMAD.MOV.U32 R11, RZ, RZ, R2 ;  /* 0x000000ffff0b7224 */ /* 0x004fe400078e0002 */
[----:B---3--:R-:W-:-:S03]  /*5dd30*/  IMAD.MOV.U32 R10, RZ, RZ, R0 ;  /* 0x000000ffff0a7224 */ /* 0x008fc600078e0000 */
[----:B------:R-:W2:Y:S04]  /*5dd40*/  @P5 LDG.E.U16 R24, desc[UR6][R8.64] ;  /* 0x0000000608185981 */ /* 0x000ea8000c1e1500 */
[----:B------:R0:W-:Y:S04]  /*5dd50*/  @P4 STL [R1+0x2250], R32 ;  /* 0x0022502001004387 */ /* 0x0001e80000100800 */
[----:B------:R-:W3:Y:S04]  /*5dd60*/  @P5 LDG.E.U16 R20, desc[UR6][R10.64] ;  /* 0x000000060a145981 */ /* 0x000ee8000c1e1500 */
[----:B0-----:R-:W4:Y:S04]  /*5dd70*/  LDL R32, [R1+0x222c] ;  /* 0x00222c0001207983 */ /* 0x001f280000100800 */
[----:B------:R0:W-:Y:S04]  /*5dd80*/  @P4 STL [R1+0x224c], R33 ;  /* 0x00224c2101004387 */ /* 0x0001e80000100800 */
[----:B------:R1:W2:Y:S01]  /*5dd90*/  @P5 LDG.E.U16 R27, desc[UR6][R12.64] ;  /* 0x000000060c1b5981 */ /* 0x0002a2000c1e1500 */
[----:B------:R-:W-:-:S02]  /*5dda0*/  IMAD.MOV.U32 R15, RZ, RZ, R14 ;  /* 0x000000ffff0f7224 */ /* 0x000fc400078e000e */
[----:B------:R-:W-:Y:S01]  /*5ddb0*/  IMAD.MOV.U32 R14, RZ, RZ, R3 ;  /* 0x000000ffff0e7224 */ /* 0x000fe200078e0003 */
[----:B0-----:R-:W2:Y:S04]  /*5ddc0*/  LDL R33, [R1+0x2228] ;  /* 0x0022280001217983 */ /* 0x001ea80000100800 */
[----:B------:R-:W-:Y:S04]  /*5ddd0*/  @P4 STL [R1+0x2244], R22 ;  /* 0x0022441601004387 */ /* 0x000fe80000100800 */
[----:B------:R0:W-:Y:S04]  /*5dde0*/  @P4 STL [R1+0x2248], R23 ;  /* 0x0022481701004387 */ /* 0x0001e80000100800 */
[----:B------:R-:W1:Y:S04]  /*5ddf0*/  LDL.LU R5, [R1+0x353c] ;  /* 0x00353c0001057983 */ /* 0x000e680000300800 */
[----:B------:R-:W2:Y:S04]  /*5de00*/  LDL.LU R4, [R1+0x3554] ;  /* 0x0035540001047983 */ /* 0x000ea80000300800 */
[----:B------:R-:W-:Y:S04]  /*5de10*/  STL.64 [R1+0x6b8], R8 ;  /* 0x0006b80801007387 */ /* 0x000fe80000100a00 */
[----:B------:R-:W-:Y:S04]  /*5de20*/  STL.64 [R1+0x6c0], R10 ;  /* 0x0006c00a01007387 */ /* 0x000fe80000100a00 */
[----:B------:R-:W3:Y:S04]  /*5de30*/  @P5 LDG.E.U16 R26, desc[UR6][R14.64] ;  /* 0x000000060e1a5981 */ /* 0x000ee8000c1e1500 */
[----:B------:R-:W4:Y:S04]  /*5de40*/  LDL.LU R2, [R1+0x3540] ;  /* 0x0035400001027983 */ /* 0x000f280000300800 */
[----:B------:R-:W4:Y:S04]  /*5de50*/  LDL.LU R0, [R1+0x3558] ;  /* 0x0035580001007983 */ /* 0x000f280000300800 */
[----:B0-----:R-:W4:Y:S04]  /*5de60*/  LDL R23, [R1+0x2224] ;  /* 0x0022240001177983 */ /* 0x001f280000100800 */
[----:B------:R0:W-:Y:S04]  /*5de70*/  STL.64 [R1+0x6d0], R14 ;  /* 0x0006d00e01007387 */ /* 0x0001e80000100a00 */
[----:B------:R1:W-:Y:S04]  /*5de80*/  STL.64 [R1+0x6c8], R12 ;  /* 0x0006c80c01007387 */ /* 0x0003e80000100a00 */
[----:B0-----:R-:W4:Y:S04]  /*5de90*/  LDL.LU R15, [R1+0x3544] ;  /* 0x00354400010f7983 */ /* 0x001f280000300800 */
[----:B------:R-:W4:Y:S04]  /*5dea0*/  LDL.LU R14, [R1+0x354c] ;  /* 0x00354c00010e7983 */ /* 0x000f280000300800 */
[----:B------:R-:W4:Y:S04]  /*5deb0*/  LDL.LU R16, [R1+0x3548] ;  /* 0x0035480001107983 */ /* 0x000f280000300800 */
[----:B------:R-:W4:Y:S04]  /*5dec0*/  LDL.LU R3, [R1+0x3550] ;  /* 0x0035500001037983 */ /* 0x000f280000300800 */
[----:B------:R-:W4:Y:S01]  /*5ded0*/  LDL R22, [R1+0x2220] ;  /* 0x0022200001167983 */ /* 0x000f220000100800 */
[----:B------:R-:W-:Y:S01]  /*5dee0*/  ISETP.GT.AND P2, PT, R6, 0xc8, PT ;  /* 0x000000c80600780c */ /* 0x000fe20003f44270 */
[----:B-1----:R-:W-:-:S02]  /*5def0*/  IMAD.MOV.U32 R13, RZ, RZ, R5 ;  /* 0x000000ffff0d7224 */ /* 0x002fc400078e0005 */
[----:B--2---:R-:W-:Y:S01]  /*5df00*/  IMAD.MOV.U32 R12, RZ, RZ, R4 ;  /* 0x000000ffff0c7224 */ /* 0x004fe200078e0004 */
[----:B---3--:R0:W-:Y:S01]  /*5df10*/  @P5 STL [R1+0x2240], R26 ;  /* 0x0022401a01005387 */ /* 0x0081e20000100800 */
[----:B----4-:R-:W-:Y:S02]  /*5df20*/  IMAD.MOV.U32 R11, RZ, RZ, R2 ;  /* 0x000000ffff0b7224 */ /* 0x010fe400078e0002 */
[----:B------:R-:W-:-:S06]  /*5df30*/  IMAD.MOV.U32 R10, RZ, RZ, R0 ;  /* 0x000000ffff0a7224 */ /* 0x000fcc00078e0000 */
[----:B------:R-:W2:Y:S04]  /*5df40*/  @P2 LDG.E.U16 R23, desc[UR6][R12.64] ;  /* 0x000000060c172981 */ /* 0x000ea8000c1e1500 */
[----:B------:R-:W3:Y:S04]  /*5df50*/  @P2 LDG.E.U16 R33, desc[UR6][R10.64] ;  /* 0x000000060a212981 */ /* 0x000ee8000c1e1500 */
[----:B0-----:R-:W4:Y:S04]  /*5df60*/  LDL R26, [R1+0x221c] ;  /* 0x00221c00011a7983 */ /* 0x001f280000100800 */
[----:B------:R0:W-:Y:S04]  /*5df70*/  @P5 STL [R1+0x223c], R27 ;  /* 0x00223c1b01005387 */ /* 0x0001e80000100800 */
[----:B------:R1:W2:Y:S04]  /*5df80*/  @P2 LDG.E.U16 R32, desc[UR6][R14.64] ;  /* 0x000000060e202981 */ /* 0x0002a8000c1e1500 */
[----:B0-----:R-:W2:Y:S04]  /*5df90*/  LDL R27, [R1+0x2218] ;  /* 0x00221800011b7983 */ /* 0x001ea80000100800 */
[----:B------:R-:W-:Y:S04]  /*5dfa0*/  @P5 STL [R1+0x2234], R24 ;  /* 0x0022341801005387 */ /* 0x000fe80000100800 */
[----:B------:R0:W-:Y:S04]  /*5dfb0*/  @P5 STL [R1+0x2238], R20 ;  /* 0x0022381401005387 */ /* 0x0001e80000100800 */
[----:B------:R-:W1:Y:S04]  /*5dfc0*/  LDL.LU R9, [R1+0x355c] ;  /* 0x00355c0001097983 */ /* 0x000e680000300800 */
[----:B------:R-:W2:Y:S04]  /*5dfd0*/  LDL.LU R8, [R1+0x356c] ;  /* 0x00356c0001087983 */ /* 0x000ea80000300800 */
[----:B------:R-:W-:Y:S01]  /*5dfe0*/  STL.64 [R1+0x698], R12 ;  /* 0x0006980c01007387 */ /* 0x000fe20000100a00 */
[----:B------:R-:W-:-:S03]  /*5dff0*/  IMAD.MOV.U32 R17, RZ, RZ, R16 ;  /* 0x000000ffff117224 */ /* 0x000fc600078e0010 */
[----:B------:R0:W-:Y:S01]  /*5e000*/  STL.64 [R1+0x6a0], R10 ;  /* 0x0006a00a01007387 */ /* 0x0001e20000100a00 */
[----:B------:R-:W-:-:S03]  /*5e010*/  IMAD.MOV.U32 R16, RZ, RZ, R3 ;  /* 0x000000ffff107224 */ /* 0x000fc600078e0003 */
[----:B------:R-:W3:Y:S04]  /*5e020*/  LDL.LU R5, [R1+0x3560] ;  /* 0x0035600001057983 */ /* 0x000ee80000300800 */
[----:B------:R-:W3:Y:S04]  /*5e030*/  LDL.LU R4, [R1+0x3570] ;  /* 0x0035700001047983 */ /* 0x000ee80000300800 */
[----:B------:R-:W4:Y:S04]  /*5e040*/  LDL.LU R2, [R1+0x3564] ;  /* 0x0035640001027983 */ /* 0x000f280000300800 */
[----:B------:R-:W4:Y:S04]  /*5e050*/  LDL.LU R0, [R1+0x3574] ;  /* 0x0035740001007983 */ /* 0x000f280000300800 */
[----:B0-----:R-:W4:Y:S04]  /*5e060*/  LDL R20, [R1+0x2214] ;  /* 0x0022140001147983 */ /* 0x001f280000100800 */
[----:B------:R4:W4:Y:S04]  /*5e070*/  @P2 LDG.E.U16 R25, desc[UR6][R16.64] ;  /* 0x0000000610192981 */ /* 0x000928000c1e1500 */
[----:B------:R-:W-:Y:S04]  /*5e080*/  STL.64 [R1+0x6b0], R16 ;  /* 0x0006b01001007387 */ /* 0x000fe80000100a00 */
[----:B------:R1:W-:Y:S04]  /*5e090*/  STL.64 [R1+0x6a8], R14 ;  /* 0x0006a80e01007387 */ /* 0x0003e80000100a00 */
[----:B------:R-:W4:Y:S04]  /*5e0a0*/  LDL.LU R10, [R1+0x3568] ;  /* 0x00356800010a7983 */ /* 0x000f280000300800 */
[----:B------:R-:W4:Y:S01]  /*5e0b0*/  LDL.LU R3, [R1+0x3578] ;  /* 0x0035780001037983 */ /* 0x000f220000300800 */
[----:B------:R-:W-:-:S03]  /*5e0c0*/  ISETP.GT.AND P4, PT, R6, 0xc9, PT ;  /* 0x000000c90600780c */ /* 0x000fc60003f84270 */
[----:B------:R-:W4:Y:S01]  /*5e0d0*/  LDL R24, [R1+0x2210] ;  /* 0x0022100001187983 */ /* 0x000f220000100800 */
[----:B-1----:R-:W-:Y:S02]  /*5e0e0*/  IMAD.MOV.U32 R15, RZ, RZ, R9 ;  /* 0x000000ffff0f7224 */ /* 0x002fe400078e0009 */
[----:B--2---:R-:W-:-:S07]  /*5e0f0*/  IMAD.MOV.U32 R14, RZ, RZ, R8 ;  /* 0x000000ffff0e7224 */ /* 0x004fce00078e0008 */
[----:B---3--:R-:W2:Y:S01]  /*5e100*/  @P4 LDG.E.U16 R27, desc[UR6][R4.64] ;  /* 0x00000006041b4981 */ /* 0x008ea2000c1e1500 */
[----:B----4-:R-:W-:Y:S02]  /*5e110*/  IMAD.MOV.U32 R17, RZ, RZ, R2 ;  /* 0x000000ffff117224 */ /* 0x010fe400078e0002 */
[----:B------:R-:W-:Y:S01]  /*5e120*/  IMAD.MOV.U32 R16, RZ, RZ, R0 ;  /* 0x000000ffff107224 */ /* 0x000fe200078e0000 */
[----:B------:R-:W3:Y:S04]  /*5e130*/  @P4 LDG.E.U16 R20, desc[UR6][R14.64] ;  /* 0x000000060e144981 */ /* 0x000ee8000c1e1500 */
[----:B------:R0:W-:Y:S04]  /*5e140*/  @P2 STL [R1+0x2230], R25 ;  /* 0x0022301901002387 */ /* 0x0001e80000100800 */
[----:B------:R-:W4:Y:S01]  /*5e150*/  @P4 LDG.E.U16 R26, desc[UR6][R16.64] ;  /* 0x00000006101a4981 */ /* 0x000f22000c1e1500 */
[----:B------:R-:W-:Y:S01]  /*5e160*/  IMAD.MOV.U32 R19, RZ, RZ, R10 ;  /* 0x000000ffff137224 */ /* 0x000fe200078e000a */
[----:B------:R-:W-:-:S02]  /*5e170*/  MOV R18, R3 ;  /* 0x0000000300127202 */ /* 0x000fc40000000f00 */
[----:B0-----:R-:W2:Y:S04]  /*5e180*/  LDL R25, [R1+0x220c] ;  /* 0x00220c0001197983 */ /* 0x001ea80000100800 */
[----:B------:R0:W-:Y:S04]  /*5e190*/  @P2 STL [R1+0x222c], R32 ;  /* 0x00222c2001002387 */ /* 0x0001e80000100800 */
[----:B------:R-:W2:Y:S04]  /*5e1a0*/  @P4 LDG.E.U16 R22, desc[UR6][R18.64] ;  /* 0x0000000612164981 */ /* 0x000ea8000c1e1500 */
[----:B0-----:R-:W3:Y:S04]  /*5e1b0*/  LDL R32, [R1+0x2208] ;  /* 0x0022080001207983 */ /* 0x001ee80000100800 */
[----:B------:R0:W-:Y:S04]  /*5e1c0*/  @P2 STL [R1+0x2228], R33 ;  /* 0x0022282101002387 */ /* 0x0001e80000100800 */
[----:B0-----:R-:W3:Y:S04]  /*5e1d0*/  LDL R33, [R1+0x2204] ;  /* 0x0022040001217983 */ /* 0x001ee80000100800 */
[----:B------:R-:W-:Y:S04]  /*5e1e0*/  @P2 STL [R1+0x2224], R23 ;  /* 0x0022241701002387 */ /* 0x000fe80000100800 */
[----:B------:R-:W3:Y:S04]  /*5e1f0*/  LDL.LU R9, [R1+0x357c] ;  /* 0x00357c0001097983 */ /* 0x000ee80000300800 */
[----:B------:R-:W-:Y:S04]  /*5e200*/  STL.64 [R1+0x678], R14 ;  /* 0x0006780e01007387 */ /* 0x000fe80000100a00 */
[----:B------:R0:W-:Y:S04]  /*5e210*/  STL.64 [R1+0x680], R4 ;  /* 0x0006800401007387 */ /* 0x0001e80000100a00 */
[----:B------:R-:W-:Y:S04]  /*5e220*/  STL.64 [R1+0x688], R16 ;  /* 0x0006881001007387 */ /* 0x000fe80000100a00 */
[----:B------:R-:W3:Y:S04]  /*5e230*/  LDL.LU R8, [R1+0x3598] ;  /* 0x0035980001087983 */ /* 0x000ee80000300800 */
[----:B------:R-:W3:Y:S04]  /*5e240*/  LDL.LU R12, [R1+0x3580] ;  /* 0x00358000010c7983 */ /* 0x000ee80000300800 */
[----:B------:R-:W3:Y:S04]  /*5e250*/  LDL.LU R11, [R1+0x358c] ;  /* 0x00358c00010b7983 */ /* 0x000ee80000300800 */
[----:B------:R-:W3:Y:S04]  /*5e260*/  LDL.LU R2, [R1+0x3584] ;  /* 0x0035840001027983 */ /* 0x000ee80000300800 */
[----:B------:R-:W3:Y:S04]  /*5e270*/  LDL.LU R0, [R1+0x3590] ;  /* 0x0035900001007983 */ /* 0x000ee80000300800 */
[----:B------:R-:W-:Y:S04]  /*5e280*/  STL.64 [R1+0x690], R18 ;  /* 0x0006901201007387 */ /* 0x000fe80000100a00 */
[----:B------:R-:W3:Y:S04]  /*5e290*/  LDL.LU R10, [R1+0x3588] ;  /* 0x00358800010a7983 */ /* 0x000ee80000300800 */
[----:B0-----:R-:W3:Y:S01]  /*5e2a0*/  LDL.LU R5, [R1+0x3594] ;  /* 0x0035940001057983 */ /* 0x001ee20000300800 */
[----:B------:R-:W-:-:S03]  /*5e2b0*/  ISETP.GT.AND P5, PT, R6, 0xca, PT ;  /* 0x000000ca0600780c */ /* 0x000fc60003fa4270 */
[----:B------:R-:W3:Y:S04]  /*5e2c0*/  LDL R23, [R1+0x2200] ;  /* 0x0022000001177983 */ /* 0x000ee80000100800 */
[----:B--2---:R0:W-:Y:S04]  /*5e2d0*/  @P4 STL [R1+0x2220], R22 ;  /* 0x0022201601004387 */ /* 0x0041e80000100800 */
[----:B0-----:R-:W2:Y:S04]  /*5e2e0*/  LDL R22, [R1+0x21fc] ;  /* 0x0021fc0001167983 */ /* 0x001ea80000100800 */
[----:B----4-:R0:W-:Y:S04]  /*5e2f0*/  @P4 STL [R1+0x221c], R26 ;  /* 0x00221c1a01004387 */ /* 0x0101e80000100800 */
[----:B0-----:R-:W4:Y:S04]  /*5e300*/  LDL R26, [R1+0x21f8] ;  /* 0x0021f800011a7983 */ /* 0x001f280000100800 */
[----:B------:R0:W-:Y:S04]  /*5e310*/  @P4 STL [R1+0x2218], R27 ;  /* 0x0022181b01004387 */ /* 0x0001e80000100800 */
[----:B---3--:R-:W3:Y:S01]  /*5e320*/  @P5 LDG.E.U16 R33, desc[UR6][R8.64] ;  /* 0x0000000608215981 */ /* 0x008ee2000c1e1500 */
[----:B------:R-:W-:-:S02]  /*5e330*/  IMAD.MOV.U32 R13, RZ, RZ, R12 ;  /* 0x000000ffff0d7224 */ /* 0x000fc400078e000c */
[----:B------:R-:W-:Y:S02]  /*5e340*/  IMAD.MOV.U32 R12, RZ, RZ, R11 ;  /* 0x000000ffff0c7224 */ /* 0x000fe400078e000b */
[----:B------:R-:W-:Y:S01]  /*5e350*/  IMAD.MOV.U32 R19, RZ, RZ, R2 ;  /* 0x000000ffff137224 */ /* 0x000fe200078e0002 */
[----:B0-----:R-:W2:Y:S04]  /*5e360*/  LDL R27, [R1+0x21f4] ;  /* 0x0021f400011b7983 */ /* 0x001ea80000100800 */
[----:B------:R-:W2:Y:S04]  /*5e370*/  LDL.LU R4, [R1+0x359c] ;  /* 0x00359c0001047983 */ /* 0x000ea80000300800 */
[----:B------:R-:W4:Y:S04]  /*5e380*/  LDL.LU R3, [R1+0x35b4] ;  /* 0x0035b40001037983 */ /* 0x000f280000300800 */
[----:B------:R0:W-:Y:S01]  /*5e390*/  @P4 STL [R1+0x2214], R20 ;  /* 0x0022141401004387 */ /* 0x0001e20000100800 */
[----:B------:R-:W-:-:S02]  /*5e3a0*/  IMAD.MOV.U32 R18, RZ, RZ, R0 ;  /* 0x000000ffff127224 */ /* 0x000fc400078e0000 */
[----:B------:R-:W-:Y:S01]  /*5e3b0*/  IMAD.MOV.U32 R21, RZ, RZ, R10 ;  /* 0x000000ffff157224 */ /* 0x000fe200078e000a */
[----:B------:R-:W4:Y:S04]  /*5e3c0*/  LDL.LU R15, [R1+0x35a0] ;  /* 0x0035a000010f7983 */ /* 0x000f280000300800 */
[----:B------:R-:W-:Y:S04]  /*5e3d0*/  STL.64 [R1+0x658], R8 ;  /* 0x0006580801007387 */ /* 0x000fe80000100a00 */
[----:B------:R2:W-:Y:S04]  /*5e3e0*/  STL.64 [R1+0x660], R12 ;  /* 0x0006600c01007387 */ /* 0x0005e80000100a00 */
[----:B------:R2:W4:Y:S01]  /*5e3f0*/  @P5 LDG.E.U16 R32, desc[UR6][R12.64] ;  /* 0x000000060c205981 */ /* 0x000522000c1e1500 */
[----:B0-----:R-:W-:-:S03]  /*5e400*/  IMAD.MOV.U32 R20, RZ, RZ, R5 ;  /* 0x000000ffff147224 */ /* 0x001fc600078e0005 */
[----:B------:R0:W-:Y:S04]  /*5e410*/  STL.64 [R1+0x668], R18 ;  /* 0x0006681201007387 */ /* 0x0001e80000100a00 */
[----:B------:R-:W4:Y:S04]  /*5e420*/  @P5 LDG.E.U16 R25, desc[UR6][R18.64] ;  /* 0x0000000612195981 */ /* 0x000f28000c1e1500 */
[----:B------:R-:W4:Y:S04]  /*5e430*/  LDL.LU R14, [R1+0x35b8] ;  /* 0x0035b800010e7983 */ /* 0x000f280000300800 */
[----:B------:R-:W4:Y:S04]  /*5e440*/  @P5 LDG.E.U16 R24, desc[UR6][R20.64] ;  /* 0x0000000614185981 */ /* 0x000f28000c1e1500 */
[----:B------:R-:W4:Y:S04]  /*5e450*/  LDL.LU R16, [R1+0x35a4] ;  /* 0x0035a40001107983 */ /* 0x000f280000300800 */
[----:B------:R-:W4:Y:S04]  /*5e460*/  LDL.LU R11, [R1+0x35ac] ;  /* 0x0035ac00010b7983 */ /* 0x000f280000300800 */
[----:B------:R-:W4:Y:S04]  /*5e470*/  LDL.LU R2, [R1+0x35a8] ;  /* 0x0035a80001027983 */ /* 0x000f280000300800 */
[----:B------:R-:W0:Y:S01]  /*5e480*/  LDL.LU R0, [R1+0x35b0] ;  /* 0x0035b00001007983 */ /* 0x000e220000300800 */
[----:B------:R-:W-:-:S03]  /*5e490*/  ISETP.GT.AND P2, PT, R6, 0xcb, PT ;  /* 0x000000cb0600780c */ /* 0x000fc60003f44270 */
[----:B------:R-:W-:Y:S04]  /*5e4a0*/  STL.64 [R1+0x670], R20 ;  /* 0x0006701401007387 */ /* 0x000fe80000100a00 */
[----:B---3--:R1:W-:Y:S01]  /*5e4b0*/  @P5 STL [R1+0x2204], R33 ;  /* 0x0022042101005387 */ /* 0x0083e20000100800 */
[----:B--2---:R-:W-:Y:S02]  /*5e4c0*/  IMAD.MOV.U32 R13, RZ, RZ, R4 ;  /* 0x000000ffff0d7224 */ /* 0x004fe400078e0004 */
[----:B----4-:R-:W-:-:S05]  /*5e4d0*/  IMAD.MOV.U32 R12, RZ, RZ, R3 ;  /* 0x000000ffff0c7224 */ /* 0x010fca00078e0003 */
[----:B------:R-:W2:Y:S04]  /*5e4e0*/  @P2 LDG.E.U16 R27, desc[UR6][R12.64] ;  /* 0x000000060c1b2981 */ /* 0x000ea8000c1e1500 */
[----:B------:R3:W-:Y:S04]  /*5e4f0*/  @P5 STL [R1+0x2208], R32 ;  /* 0x0022082001005387 */ /* 0x0007e80000100800 */
[----:B------:R4:W-:Y:S04]  /*5e500*/  @P5 STL [R1+0x220c], R25 ;  /* 0x00220c1901005387 */ /* 0x0009e80000100800 */
[----:B------:R0:W-:Y:S04]  /*5e510*/  @P5 STL [R1+0x2210], R24 ;  /* 0x0022101801005387 */ /* 0x0001e80000100800 */
[----:B------:R-:W2:Y:S04]  /*5e520*/  LDL.LU R10, [R1+0x35bc] ;  /* 0x0035bc00010a7983 */ /* 0x000ea80000300800 */
[----:B------:R-:W2:Y:S01]  /*5e530*/  LDL.LU R9, [R1+0x35cc] ;  /* 0x0035cc0001097983 */ /* 0x000ea20000300800 */
[----:B------:R-:W-:-:S03]  /*5e540*/  IMAD.MOV.U32 R17, RZ, RZ, R16 ;  /* 0x000000ffff117224 */ /* 0x000fc600078e0010 */
[----:B------:R-:W2:Y:S01]  /*5e550*/  LDL.LU R8, [R1+0x35c0] ;  /* 0x0035c00001087983 */ /* 0x000ea20000300800 */
[----:B------:R-:W-:-:S03]  /*5e560*/  IMAD.MOV.U32 R16, RZ, RZ, R11 ;  /* 0x000000ffff107224 */ /* 0x000fc600078e000b */
[----:B------:R-:W-:Y:S01]  /*5e570*/  STL.64 [R1+0x638], R12 ;  /* 0x0006380c01007387 */ /* 0x000fe20000100a00 */
[----:B0-----:R-:W-:Y:S02]  /*5e580*/  IMAD.MOV.U32 R18, RZ, RZ, R0 ;  /* 0x000000ffff127224 */ /* 0x001fe400078e0000 */
[----:B------:R-:W-:Y:S01]  /*5e590*/  IMAD.MOV.U32 R19, RZ, RZ, R2 ;  /* 0x000000ffff137224 */ /* 0x000fe200078e0002 */
[----:B------:R-:W2:Y:S04]  /*5e5a0*/  LDL.LU R5, [R1+0x35d0] ;  /* 0x0035d00001057983 */ /* 0x000ea80000300800 */
[----:B------:R-:W2:Y:S04]  /*5e5b0*/  LDL.LU R4, [R1+0x35c4] ;  /* 0x0035c40001047983 */ /* 0x000ea80000300800 */
[----:B------:R-:W2:Y:S04]  /*5e5c0*/  LDL.LU R3, [R1+0x35d4] ;  /* 0x0035d40001037983 */ /* 0x000ea80000300800 */
[----:B------:R0:W2:Y:S04]  /*5e5d0*/  @P2 LDG.E.U16 R26, desc[UR6][R14.64] ;  /* 0x000000060e1a2981 */ /* 0x0000a8000c1e1500 */
[----:B------:R-:W2:Y:S04]  /*5e5e0*/  LDL.LU R2, [R1+0x35c8] ;  /* 0x0035c80001027983 */ /* 0x000ea80000300800 */
[----:B------:R0:W2:Y:S04]  /*5e5f0*/  @P2 LDG.E.U16 R22, desc[UR6][R16.64] ;  /* 0x0000000610162981 */ /* 0x0000a8000c1e1500 */
[----:B------:R0:W-:Y:S04]  /*5e600*/  STL.64 [R1+0x640], R14 ;  /* 0x0006400e01007387 */ /* 0x0001e80000100a00 */
[----:B------:R0:W2:Y:S04]  /*5e610*/  @P2 LDG.E.U16 R23, desc[UR6][R18.64] ;  /* 0x0000000612172981 */ /* 0x0000a8000c1e1500 */
[----:B------:R0:W-:Y:S04]  /*5e620*/  STL.64 [R1+0x648], R16 ;  /* 0x0006481001007387 */ /* 0x0001e80000100a00 */
[----:B------:R0:W-:Y:S04]  /*5e630*/  STL.64 [R1+0x650], R18 ;  /* 0x0006501201007387 */ /* 0x0001e80000100a00 */
[----:B------:R-:W2:Y:S04]  /*5e640*/  LDL.LU R0, [R1+0x35d8] ;  /* 0x0035d80001007983 */ /* 0x000ea80000300800 */
[----:B-1----:R-:W2:Y:S04]  /*5e650*/  LDL R33, [R1+0x21e4] ;  /* 0x0021e40001217983 */ /* 0x002ea80000100800 */
[----:B---3--:R-:W3:Y:S04]  /*5e660*/  LDL R32, [R1+0x21e8] ;  /* 0x0021e80001207983 */ /* 0x008ee80000100800 */
[----:B----4-:R-:W4:Y:S04]  /*5e670*/  LDL R25, [R1+0x21ec] ;  /* 0x0021ec0001197983 */ /* 0x010f280000100800 */
[----:B------:R-:W3:Y:S01]  /*5e680*/  LDL R24, [R1+0x21f0] ;  /* 0x0021f00001187983 */ /* 0x000ee20000100800 */
[----:B------:R-:W-:-:S03]  /*5e690*/  ISETP.GT.AND P4, PT, R6, 0xcc, PT ;  /* 0x000000cc0600780c */ /* 0x000fc60003f84270 */
[----:B--2---:R-:W-:Y:S01]  /*5e6a0*/  @P2 STL [R1+0x21f4], R27 ;  /* 0x0021f41b01002387 */ /* 0x004fe20000100800 */
[----:B0-----:R-:W-:Y:S02]  /*5e6b0*/  IMAD.MOV.U32 R15, RZ, RZ, R10 ;  /* 0x000000ffff0f7224 */ /* 0x001fe400078e000a */
[----:B------:R-:W-:Y:S02]  /*5e6c0*/  IMAD.MOV.U32 R14, RZ, RZ, R9 ;  /* 0x000000ffff0e7224 */ /* 0x000fe400078e0009 */
[----:B------:R-:W-:Y:S02]  /*5e6d0*/  IMAD.MOV.U32 R17, RZ, RZ, R8 ;  /* 0x000000ffff117224 */ /* 0x000fe400078e0008 */
[----:B------:R-:W-:Y:S02]  /*5e6e0*/  IMAD.MOV.U32 R16, RZ, RZ, R5 ;  /* 0x000000ffff107224 */ /* 0x000fe400078e0005 */
[----:B------:R-:W-:Y:S02]  /*5e6f0*/  IMAD.MOV.U32 R19, RZ, RZ, R4 ;  /* 0x000000ffff137224 */ /* 0x000fe400078e0004 */
[----:B------:R-:W-:Y:S01]  /*5e700*/  IMAD.MOV.U32 R18, RZ, RZ, R3 ;  /* 0x000000ffff127224 */ /* 0x000fe200078e0003 */
[----:B------:R0:W-:Y:S04]  /*5e710*/  @P2 STL [R1+0x21f8], R26 ;  /* 0x0021f81a01002387 */ /* 0x0001e80000100800 */
[----:B------:R-:W-:Y:S04]  /*5e720*/  @P2 STL [R1+0x21fc], R22 ;  /* 0x0021fc1601002387 */ /* 0x000fe80000100800 */
[----:B------:R1:W-:Y:S04]  /*5e730*/  @P2 STL [R1+0x2200], R23 ;  /* 0x0022001701002387 */ /* 0x0003e80000100800 */
[----:B------:R-:W2:Y:S04]  /*5e740*/  LDL R11, [R1+0x21e0] ;  /* 0x0021e000010b7983 */ /* 0x000ea80000100800 */
[----:B------:R0:W-:Y:S04]  /*5e750*/  STL.64 [R1+0x618], R14 ;  /* 0x0006180e01007387 */ /* 0x0001e80000100a00 */
[----:B------:R-:W-:Y:S01]  /*5e760*/  STL.64 [R1+0x620], R16 ;  /* 0x0006201001007387 */ /* 0x000fe20000100a00 */
[----:B------:R-:W-:-:S02]  /*5e770*/  IMAD.MOV.U32 R34, RZ, RZ, R0 ;  /* 0x000000ffff227224 */ /* 0x000fc400078e0000 */
[----:B------:R-:W-:Y:S01]  /*5e780*/  IMAD.MOV.U32 R35, RZ, RZ, R2 ;  /* 0x000000ffff237224 */ /* 0x000fe200078e0002 */
[----:B------:R-:W-:Y:S04]  /*5e790*/  STL.64 [R1+0x628], R18 ;  /* 0x0006281201007387 */ /* 0x000fe80000100a00 */
[----:B------:R-:W2:Y:S04]  /*5e7a0*/  LDL.LU R12, [R1+0x35dc] ;  /* 0x0035dc00010c7983 */ /* 0x000ea80000300800 */
[----:B------:R-:W2:Y:S04]  /*5e7b0*/  LDL.LU R10, [R1+0x35f8] ;  /* 0x0035f800010a7983 */ /* 0x000ea80000300800 */
[----:B------:R-:W2:Y:S04]  /*5e7c0*/  LDL.LU R9, [R1+0x35e0] ;  /* 0x0035e00001097983 */ /* 0x000ea80000300800 */
[----:B------:R0:W-:Y:S04]  /*5e7d0*/  STL.64 [R1+0x630], R34 ;  /* 0x0006302201007387 */ /* 0x0001e80000100a00 */
[----:B------:R-:W2:Y:S04]  /*5e7e0*/  LDL.LU R8, [R1+0x35ec] ;  /* 0x0035ec0001087983 */ /* 0x000ea80000300800 */
[----:B------:R-:W2:Y:S04]  /*5e7f0*/  LDL.LU R5, [R1+0x35e4] ;  /* 0x0035e40001057983 */ /* 0x000ea80000300800 */
[----:B------:R-:W2:Y:S04]  /*5e800*/  LDL.LU R4, [R1+0x35f0] ;  /* 0x0035f00001047983 */ /* 0x000ea80000300800 */
[----:B------:R-:W2:Y:S04]  /*5e810*/  LDL.LU R3, [R1+0x35e8] ;  /* 0x0035e80001037983 */ /* 0x000ea80000300800 */
[----:B------:R2:W2:Y:S04]  /*5e820*/  @P4 LDG.E.U16 R33, desc[UR6][R14.64] ;  /* 0x000000060e214981 */ /* 0x0004a8000c1e1500 */
[----:B------:R-:W2:Y:S04]  /*5e830*/  LDL.LU R2, [R1+0x35f4] ;  /* 0x0035f40001027983 */ /* 0x000ea80000300800 */
[----:B---3--:R-:W3:Y:S04]  /*5e840*/  @P4 LDG.E.U16 R32, desc[UR6][R16.64] ;  /* 0x0000000610204981 */ /* 0x008ee8000c1e1500 */
[----:B----4-:R-:W4:Y:S04]  /*5e850*/  @P4 LDG.E.U16 R25, desc[UR6][R18.64] ;  /* 0x0000000612194981 */ /* 0x010f28000c1e1500 */
[----:B------:R0:W4:Y:S04]  /*5e860*/  @P4 LDG.E.U16 R24, desc[UR6][R34.64] ;  /* 0x0000000622184981 */ /* 0x000128000c1e1500 */
[----:B------:R-:W4:Y:S04]  /*5e870*/  LDL R92, [R1+0x21dc] ;  /* 0x0021dc00015c7983 */ /* 0x000f280000100800 */
[----:B------:R-:W4:Y:S04]  /*5e880*/  LDL R0, [R1+0x21d8] ;  /* 0x0021d80001007983 */ /* 0x000f280000100800 */
[----:B------:R-:W4:Y:S01]  /*5e890*/  LDL R93, [R1+0x21d4] ;  /* 0x0021d400015d7983 */ /* 0x000f220000100800 */
[----:B------:R-:W-:-:S03]  /*5e8a0*/  ISETP.GT.AND P5, PT, R6, 0xcd, PT ;  /* 0x000000cd0600780c */ /* 0x000fc60003fa4270 */
[----:B0-----:R-:W4:Y:S04]  /*5e8b0*/  LDL R26, [R1+0x21d0] ;  /* 0x0021d000011a7983 */ /* 0x001f280000100800 */
[----:B------:R-:W4:Y:S04]  /*5e8c0*/  LDL R27, [R1+0x21cc] ;  /* 0x0021cc00011b7983 */ /* 0x000f280000100800 */
[----:B------:R-:W4:Y:S04]  /*5e8d0*/  LDL.LU R21, [R1+0x21c0] ;  /* 0x0021c00001157983 */ /* 0x000f280000300800 */
[----:B------:R-:W4:Y:S04]  /*5e8e0*/  LDL.LU R20, [R1+0x21bc] ;  /* 0x0021bc0001147983 */ /* 0x000f280000300800 */
[----:B-1----:R-:W4:Y:S04]  /*5e8f0*/  LDL.LU R23, [R1+0x21b8] ;  /* 0x0021b80001177983 */ /* 0x002f280000300800 */
[----:B------:R-:W4:Y:S01]  /*5e900*/  LDL.LU R22, [R1+0x21b4] ;  /* 0x0021b40001167983 */ /* 0x000f220000300800 */
[----:B--2---:R-:W-:-:S02]  /*5e910*/  IMAD.MOV.U32 R15, RZ, RZ, R12 ;  /* 0x000000ffff0f7224 */ /* 0x004fc400078e000c */
[----:B------:R-:W-:Y:S02]  /*5e920*/  IMAD.MOV.U32 R14, RZ, RZ, R10 ;  /* 0x000000ffff0e7224 */ /* 0x000fe400078e000a */
[----:B------:R-:W-:Y:S02]  /*5e930*/  IMAD.MOV.U32 R13, RZ, RZ, R9 ;  /* 0x000000ffff0d7224 */ /* 0x000fe400078e0009 */
[----:B------:R-:W-:Y:S02]  /*5e940*/  IMAD.MOV.U32 R12, RZ, RZ, R8 ;  /* 0x000000ffff0c7224 */ /* 0x000fe400078e0008 */
[----:B------:R-:W-:Y:S02]  /*5e950*/  IMAD.MOV.U32 R35, RZ, RZ, R5 ;  /* 0x000000ffff237224 */ /* 0x000fe400078e0005 */
[----:B------:R-:W-:Y:S01]  /*5e960*/  IMAD.MOV.U32 R34, RZ, RZ, R4 ;  /* 0x000000ffff227224 */ /* 0x000fe200078e0004 */
[----:B------:R0:W-:Y:S04]  /*5e970*/  @P4 STL [R1+0x21e4], R33 ;  /* 0x0021e42101004387 */ /* 0x0001e80000100800 */
[----:B---3--:R1:W-:Y:S04]  /*5e980*/  @P4 STL [R1+0x21e8], R32 ;  /* 0x0021e82001004387 */ /* 0x0083e80000100800 */
[----:B------:R-:W2:Y:S04]  /*5e990*/  @P5 LDG.E.U16 R11, desc[UR6][R2.64] ;  /* 0x00000006020b5981 */ /* 0x000ea8000c1e1500 */
[----:B----4-:R3:W-:Y:S04]  /*5e9a0*/  @P4 STL [R1+0x21ec], R25 ;  /* 0x0021ec1901004387 */ /* 0x0107e80000100800 */
[----:B------:R4:W-:Y:S04]  /*5e9b0*/  @P4 STL [R1+0x21f0], R24 ;  /* 0x0021f01801004387 */ /* 0x0009e80000100800 */
[----:B------:R-:W-:Y:S04]  /*5e9c0*/  STL.64 [R1+0x5f8], R14 ;  /* 0x0005f80e01007387 */ /* 0x000fe80000100a00 */
[----:B------:R-:W-:Y:S04]  /*5e9d0*/  STL.64 [R1+0x600], R12 ;  /* 0x0006000c01007387 */ /* 0x000fe80000100a00 */
[----:B------:R-:W2:Y:S04]  /*5e9e0*/  @P5 LDG.E.U16 R92, desc[UR6][R34.64] ;  /* 0x00000006225c5981 */ /* 0x000ea8000c1e1500 */
[----:B------:R-:W-:Y:S04]  /*5e9f0*/  STL.64 [R1+0x608], R34 ;  /* 0x0006082201007387 */ /* 0x000fe80000100a00 */
[----:B------:R0:W-:Y:S04]  /*5ea00*/  STL.64 [R1+0x610], R2 ;  /* 0x0006100201007387 */ /* 0x0001e80000100a00 */
[----:B------:R-:W2:Y:S04]  /*5ea10*/  LDL.LU R17, [R1+0x35fc] ;  /* 0x0035fc0001117983 */ /* 0x000ea80000300800 */
[----:B------:R-:W2:Y:S04]  /*5ea20*/  @P5 LDG.E.U16 R0, desc[UR6][R12.64] ;  /* 0x000000060c005981 */ /* 0x000ea8000c1e1500 */
[----:B------:R-:W2:Y:S04]  /*5ea30*/  LDL.LU R16, [R1+0x3614] ;  /* 0x0036140001107983 */ /* 0x000ea80000300800 */
[----:B------:R-:W2:Y:S04]  /*5ea40*/  LDL.LU R19, [R1+0x3600] ;  /* 0x0036000001137983 */ /* 0x000ea80000300800 */
[----:B------:R-:W2:Y:S04]  /*5ea50*/  LDL.LU R18, [R1+0x3618] ;  /* 0x0036180001127983 */ /* 0x000ea80000300800 */
[----:B------:R-:W2:Y:S04]  /*5ea60*/  @P5 LDG.E.U16 R93, desc[UR6][R14.64] ;  /* 0x000000060e5d5981 */ /* 0x000ea8000c1e1500 */
[----:B0-----:R-:W2:Y:S04]  /*5ea70*/  LDL.LU R33, [R1+0x3604] ;  /* 0x0036040001217983 */ /* 0x001ea80000300800 */
[----:B-1----:R-:W2:Y:S04]  /*5ea80*/  LDL.LU R32, [R1+0x360c] ;  /* 0x00360c0001207983 */ /* 0x002ea80000300800 */
[----:B---3--:R-:W3:Y:S04]  /*5ea90*/  LDL.LU R25, [R1+0x3608] ;  /* 0x0036080001197983 */ /* 0x008ee80000300800 */
[----:B----4-:R-:W3:Y:S04]  /*5eaa0*/  LDL.LU R24, [R1+0x3610] ;  /* 0x0036100001187983 */ /* 0x010ee80000300800 */
[----:B------:R-:W4:Y:S04]  /*5eab0*/  LDL.LU R3, [R1+0x361c] ;  /* 0x00361c0001037983 */ /* 0x000f280000300800 */
[----:B------:R-:W4:Y:S04]  /*5eac0*/  LDL.LU R2, [R1+0x362c] ;  /* 0x00362c0001027983 */ /* 0x000f280000300800 */
[----:B------:R-:W4:Y:S04]  /*5ead0*/  LDL.LU R9, [R1+0x3620] ;  /* 0x0036200001097983 */ /* 0x000f280000300800 */
[----:B------:R-:W4:Y:S04]  /*5eae0*/  LDL.LU R8, [R1+0x3630] ;  /* 0x0036300001087983 */ /* 0x000f280000300800 */
[----:B------:R-:W4:Y:S04]  /*5eaf0*/  LDL.LU R5, [R1+0x3624] ;  /* 0x0036240001057983 */ /* 0x000f280000300800 */
[----:B------:R-:W4:Y:S01]  /*5eb00*/  LDL.LU R4, [R1+0x3634] ;  /* 0x0036340001047983 */ /* 0x000f220000300800 */
[----:B------:R-:W-:-:S03]  /*5eb10*/  ISETP.GT.AND P2, PT, R6, 0xce, PT ;  /* 0x000000ce0600780c */ /* 0x000fc60003f44270 */
[----:B--2---:R0:W-:Y:S04]  /*5eb20*/  @P5 STL [R1+0x21e0], R11 ;  /* 0x0021e00b01005387 */ /* 0x0041e80000100800 */
[----:B0-----:R-:W2:Y:S04]  /*5eb30*/  LDL.LU R11, [R1+0x3628] ;  /* 0x00362800010b7983 */ /* 0x001ea80000300800 */
[----:B------:R-:W2:Y:S04]  /*5eb40*/  LDL.LU R10, [R1+0x3638] ;  /* 0x00363800010a7983 */ /* 0x000ea80000300800 */
[----:B------:R-:W2:Y:S04]  /*5eb50*/  LDL.LU.64 R34, [R1+0x40e8] ;  /* 0x0040e80001227983 */ /* 0x000ea80000300a00 */
[----:B------:R0:W-:Y:S04]  /*5eb60*/  @P5 STL [R1+0x21dc], R92 ;  /* 0x0021dc5c01005387 */ /* 0x0001e80000100800 */
[----:B------:R-:W2:Y:S04]  /*5eb70*/  @P2 LDG.E.U16 R27, desc[UR6][R32.64] ;  /* 0x00000006201b2981 */ /* 0x000ea8000c1e1500 */
[----:B---3--:R-:W3:Y:S04]  /*5eb80*/  @P2 LDG.E.U16 R26, desc[UR6][R24.64] ;  /* 0x00000006181a2981 */ /* 0x008ee8000c1e1500 */
[----:B0-----:R-:W3:Y:S04]  /*5eb90*/  LDL.LU R92, [R1+0x40e0] ;  /* 0x0040e000015c7983 */ /* 0x001ee80000300800 */
[----:B------:R-:W3:Y:S04]  /*5eba0*/  LDL.LU.64 R12, [R1+0x40d8] ;  /* 0x0040d800010c7983 */ /* 0x000ee80000300a00 */
[----:B------:R0:W-:Y:S04]  /*5ebb0*/  @P5 STL [R1+0x21d8], R0 ;  /* 0x0021d80001005387 */ /* 0x0001e80000100800 */
[----:B0-----:R-:W3:Y:S04]  /*5ebc0*/  LDL.LU R0, [R1+0x40d0] ;  /* 0x0040d00001007983 */ /* 0x001ee80000300800 */
[----:B------:R-:W3:Y:S04]  /*5ebd0*/  LDL.LU.64 R14, [R1+0x40c8] ;  /* 0x0040c800010e7983 */ /* 0x000ee80000300a00 */
[----:B------:R-:W-:Y:S04]  /*5ebe0*/  @P5 STL [R1+0x21d4], R93 ;  /* 0x0021d45d01005387 */ /* 0x000fe80000100800 */
[----:B------:R-:W-:Y:S04]  /*5ebf0*/  STL.64 [R1+0x5d8], R16 ;  /* 0x0005d81001007387 */ /* 0x000fe80000100a00 */
[----:B------:R-:W-:Y:S04]  /*5ec00*/  STL.64 [R1+0x5e0], R18 ;  /* 0x0005e01201007387 */ /* 0x000fe80000100a00 */
[----:B------:R-:W-:Y:S04]  /*5ec10*/  STL.64 [R1+0x5e8], R32 ;  /* 0x0005e82001007387 */ /* 0x000fe80000100a00 */
[----:B------:R0:W-:Y:S04]  /*5ec20*/  STL.64 [R1+0x5f0], R24 ;  /* 0x0005f01801007387 */ /* 0x0001e80000100a00 */
[----:B0-----:R-:W3:Y:S04]  /*5ec30*/  LDL.LU.64 R24, [R1+0x40c0] ;  /* 0x0040c00001187983 */ /* 0x001ee80000300a00 */
[----:B------:R-:W3:Y:S01]  /*5ec40*/  LDL.LU.64 R32, [R1+0x40b8] ;  /* 0x0040b80001207983 */ /* 0x000ee20000300a00 */
[----:B------:R-:W-:-:S13]  /*5ec50*/  ISETP.GT.AND P4, PT, R6, 0xcf, PT ;  /* 0x000000cf0600780c */ /* 0x000fda0003f84270 */
[----:B----4-:R-:W4:Y:S04]  /*5ec60*/  @P4 LDG.E.U16 R20, desc[UR6][R4.64] ;  /* 0x0000000604144981 */ /* 0x010f28000c1e1500 */
[----:B------:R-:W4:Y:S01]  /*5ec70*/  @P4 LDG.E.U16 R23, desc[UR6][R8.64] ;  /* 0x0000000608174981 */ /* 0x000f22000c1e1500 */
[----:B------:R-:W-:-:S03]  /*5ec80*/  ISETP.GT.AND P5, PT, R6, 0xd0, PT ;  /* 0x000000d00600780c */ /* 0x000fc60003fa4270 */
[----:B------:R-:W4:Y:S04]  /*5ec90*/  @P4 LDG.E.U16 R22, desc[UR6][R2.64] ;  /* 0x0000000602164981 */ /* 0x000f28000c1e1500 */
[----:B--2---:R-:W2:Y:S04]  /*5eca0*/  @P4 LDG.E.U16 R21, desc[UR6][R10.64] ;  /* 0x000000060a154981 */ /* 0x004ea8000c1e1500 */
[----:B---3--:R-:W3:Y:S04]  /*5ecb0*/  @P2 LDG.E.U16 R33, desc[UR6][R18.64] ;  /* 0x0000000612212981 */ /* 0x008ee8000c1e1500 */
[----:B------:R-:W4:Y:S04]  /*5ecc0*/  @P2 LDG.E.U16 R32, desc[UR6][R16.64] ;  /* 0x0000000610202981 */ /* 0x000f28000c1e1500 */
[----:B------:R0:W-:Y:S04]  /*5ecd0*/  @P2 STL [R1+0x21cc], R27 ;  /* 0x0021cc1b01002387 */ /* 0x0001e80000100800 */
[----:B------:R1:W-:Y:S04]  /*5ece0*/  @P2 STL [R1+0x21d0], R26 ;  /* 0x0021d01a01002387 */ /* 0x0003e80000100800 */
[----:B------:R-:W-:Y:S04]  /*5ecf0*/  STL.64 [R1+0x5b8], R2 ;  /* 0x0005b80201007387 */ /* 0x000fe80000100a00 */
[----:B------:R-:W-:Y:S04]  /*5ed00*/  STL.64 [R1+0x5c0], R8 ;  /* 0x0005c00801007387 */ /* 0x000fe80000100a00 */
[----:B------:R-:W-:Y:S04]  /*5ed10*/  STL.64 [R1+0x5c8], R4 ;  /* 0x0005c80401007387 */ /* 0x000fe80000100a00 */
[----:B------:R-:W-:Y:S04]  /*5ed20*/  STL.64 [R1+0x5d0], R10 ;  /* 0x0005d00a01007387 */ /* 0x000fe80000100a00 */
[----:B--2---:R-:W-:Y:S04]  /*5ed30*/  STL [R1+0x3e54], R21 ;  /* 0x003e541501007387 */ /* 0x004fe80000100800 */
[----:B0-----:R-:W2:Y:S04]  /*5ed40*/  LDL.LU R27, [R1+0x363c] ;  /* 0x00363c00011b7983 */ /* 0x001ea80000300800 */
[----:B-1----:R-:W2:Y:S04]  /*5ed50*/  LDL.LU R26, [R1+0x3658] ;  /* 0x00365800011a7983 */ /* 0x002ea80000300800 */
[----:B---3--:R0:W-:Y:S04]  /*5ed60*/  STL [R1+0x21c8], R33 ;  /* 0x0021c82101007387 */ /* 0x0081e80000100800 */
[----:B0-----:R-:W3:Y:S04]  /*5ed70*/  LDL.LU R33, [R1+0x3640] ;  /* 0x0036400001217983 */ /* 0x001ee80000300800 */
[----:B----4-:R0:W-:Y:S04]  /*5ed80*/  STL [R1+0x21c4], R32 ;  /* 0x0021c42001007387 */ /* 0x0101e80000100800 */
[----:B0-----:R-:W3:Y:S04]  /*5ed90*/  LDL.LU R32, [R1+0x364c] ;  /* 0x00364c0001207983 */ /* 0x001ee80000300800 */
[----:B------:R-:W4:Y:S04]  /*5eda0*/  LDL.LU R5, [R1+0x3644] ;  /* 0x0036440001057983 */ /* 0x000f280000300800 */
[----:B------:R-:W4:Y:S04]  /*5edb0*/  LDL.LU R4, [R1+0x3650] ;  /* 0x0036500001047983 */ /* 0x000f280000300800 */
[----:B------:R-:W2:Y:S04]  /*5edc0*/  LDL.LU R17, [R1+0x3648] ;  /* 0x0036480001117983 */ /* 0x000ea80000300800 */
[----:B------:R-:W2:Y:S04]  /*5edd0*/  LDL.LU R16, [R1+0x3654] ;  /* 0x0036540001107983 */ /* 0x000ea80000300800 */
[----:B------:R-:W-:Y:S01]  /*5ede0*/  STL [R1+0x3e58], R20 ;  /* 0x003e581401007387 */ /* 0x000fe20000100800 */
[----:B------:R-:W-:-:S03]  /*5edf0*/  PRMT R24, RZ, 0x7610, R24 ;  /* 0x00007610ff187816 */ /* 0x000fc60000000018 */
[----:B------:R-:W-:Y:S01]  /*5ee00*/  STL [R1+0x3e5c], R23 ;  /* 0x003e5c1701007387 */ /* 0x000fe20000100800 */
[----:B------:R-:W-:-:S03]  /*5ee10*/  PRMT R25, RZ, 0x7610, R25 ;  /* 0x00007610ff197816 */ /* 0x000fc60000000019 */
[----:B------:R-:W4:Y:S01]  /*5ee20*/  LDL.LU R9, [R1+0x365c] ;  /* 0x00365c0001097983 */ /* 0x000f220000300800 */
[----:B------:R-:W-:-:S03]  /*5ee30*/  PRMT R92, RZ, 0x7610, R92 ;  /* 0x00007610ff5c7816 */ /* 0x000fc6000000005c */
[----:B------:R-:W4:Y:S04]  /*5ee40*/  LDL.LU R8, [R1+0x3674] ;  /* 0x0036740001087983 */ /* 0x000f280000300800 */
[----:B------:R-:W4:Y:S04]  /*5ee50*/  LDL.LU R11, [R1+0x3660] ;  /* 0x00366000010b7983 */ /* 0x000f280000300800 */
[----:B------:R-:W4:Y:S04]  /*5ee60*/  LDL.LU R10, [R1+0x3678] ;  /* 0x00367800010a7983 */ /* 0x000f280000300800 */
[----:B------:R-:W4:Y:S04]  /*5ee70*/  LDL.LU R19, [R1+0x3664] ;  /* 0x0036640001137983 */ /* 0x000f280000300800 */
[----:B------:R-:W4:Y:S04]  /*5ee80*/  LDL.LU R18, [R1+0x366c] ;  /* 0x00366c0001127983 */ /* 0x000f280000300800 */
[----:B------:R-:W4:Y:S04]  /*5ee90*/  LDL.LU R3, [R1+0x3668] ;  /* 0x0036680001037983 */ /* 0x000f280000300800 */
[----:B------:R-:W4:Y:S04]  /*5eea0*/  LDL.LU R2, [R1+0x3670] ;  /* 0x0036700001027983 */ /* 0x000f280000300800 */
[----:B--2---:R-:W2:Y:S04]  /*5eeb0*/  @P5 LDG.E.U16 R0, desc[UR6][R16.64] ;  /* 0x0000000610005981 */ /* 0x004ea8000c1e1500 */
[----:B------:R-:W2:Y:S04]  /*5eec0*/  @P5 LDG.E.U16 R24, desc[UR6][R26.64] ;  /* 0x000000061a185981 */ /* 0x000ea8000c1e1500 */
[----:B---3--:R-:W3:Y:S04]  /*5eed0*/  @P5 LDG.E.U16 R25, desc[UR6][R32.64] ;  /* 0x0000000620195981 */ /* 0x008ee8000c1e1500 */
[----:B----4-:R-:W4:Y:S04]  /*5eee0*/  @P5 LDG.E.U16 R92, desc[UR6][R4.64] ;  /* 0x00000006045c5981 */ /* 0x010f28000c1e1500 */
[----:B------:R-:W-:Y:S04]  /*5eef0*/  STL [R1+0x3e60], R22 ;  /* 0x003e601601007387 */ /* 0x000fe80000100800 */
[----:B------:R-:W-:Y:S04]  /*5ef00*/  STL.64 [R1+0x598], R26 ;  /* 0x0005981a01007387 */ /* 0x000fe80000100a00 */
[----:B------:R-:W-:Y:S04]  /*5ef10*/  STL.64 [R1+0x5a0], R32 ;  /* 0x0005a02001007387 */ /* 0x000fe80000100a00 */
[----:B------:R-:W-:Y:S04]  /*5ef20*/  STL.64 [R1+0x5a8], R4 ;  /* 0x0005a80401007387 */ /* 0x000fe80000100a00 */
[----:B------:R0:W-:Y:S04]  /*5ef30*/  STL.64 [R1+0x5b0], R16 ;  /* 0x0005b01001007387 */ /* 0x0001e80000100a00 */
[----:B0-----:R-:W4:Y:S04]  /*5ef40*/  LDL.LU.64 R16, [R1+0x40b0] ;  /* 0x0040b00001107983 */ /* 0x001f280000300a00 */
[----:B--2---:R0:W-:Y:S04]  /*5ef50*/  STL [R1+0x21b0], R0 ;  /* 0x0021b00001007387 */ /* 0x0041e80000100800 */
[----:B0-----:R-:W2:Y:S04]  /*5ef60*/  LDL.LU R0, [R1+0x40a8] ;  /* 0x0040a80001007983 */ /* 0x001ea80000300800 */
[----:B------:R-:W2:Y:S04]  /*5ef70*/  LDL.LU.64 R4, [R1+0x40a0] ;  /* 0x0040a00001047983 */ /* 0x000ea80000300a00 */
[----:B------:R0:W-:Y:S04]  /*5ef80*/  STL [R1+0x214c], R24 ;  /* 0x00214c1801007387 */ /* 0x0001e80000100800 */
[----:B---3--:R1:W-:Y:S04]  /*5ef90*/  STL [R1+0x2150], R25 ;  /* 0x0021501901007387 */ /* 0x0083e80000100800 */
[----:B----4-:R3:W-:Y:S01]  /*5efa0*/  STL [R1+0x2154], R92 ;  /* 0x0021545c01007387 */ /* 0x0107e20000100800 */
[----:B------:R-:W-:Y:S01]  /*5efb0*/  ISETP.GT.AND P2, PT, R6, 0xd1, PT ;  /* 0x000000d10600780c */ /* 0x000fe20003f44270 */
[----:B------:R-:W-:-:S02]  /*5efc0*/  IMAD.MOV.U32 R93, RZ, RZ, R3 ;  /* 0x000000ffff5d7224 */ /* 0x000fc400078e0003 */
[----:B------:R-:W-:Y:S04]  /*5efd0*/  STL.64 [R1+0x578], R8 ;  /* 0x0005780801007387 */ /* 0x000fe80000100a00 */
[----:B------:R-:W-:Y:S01]  /*5efe0*/  STL.64 [R1+0x580], R10 ;  /* 0x0005800a01007387 */ /* 0x000fe20000100a00 */
[----:B0-----:R-:W-:Y:S02]  /*5eff0*/  IMAD.MOV.U32 R24, RZ, RZ, R18 ;  /* 0x000000ffff187224 */ /* 0x001fe400078e0012 */
[----:B-1----:R-:W-:Y:S02]  /*5f000*/  IMAD.MOV.U32 R25, RZ, RZ, R19 ;  /* 0x000000ffff197224 */ /* 0x002fe400078e0013 */
[----:B---3--:R-:W-:Y:S01]  /*5f010*/  IMAD.MOV.U32 R92, RZ, RZ, R2 ;  /* 0x000000ffff5c7224 */ /* 0x008fe200078e0002 */
[----:B------:R-:W-:-:S02]  /*5f020*/  PRMT R17, RZ, 0x7610, R17 ;  /* 0x00007610ff117816 */ /* 0x000fc40000000011 */
[----:B------:R-:W-:Y:S04]  /*5f030*/  STL.64 [R1+0x588], R24 ;  /* 0x0005881801007387 */ /* 0x000fe80000100a00 */
[----:B------:R0:W-:Y:S04]  /*5f040*/  STL.64 [R1+0x590], R92 ;  /* 0x0005905c01007387 */ /* 0x0001e80000100a00 */
[----:B------:R-:W3:Y:S04]  /*5f050*/  LDL.LU R27, [R1+0x367c] ;  /* 0x00367c00011b7983 */ /* 0x000ee80000300800 */
[----:B------:R-:W3:Y:S04]  /*5f060*/  LDL.LU R26, [R1+0x368c] ;  /* 0x00368c00011a7983 */ /* 0x000ee80000300800 */
[----:B------:R-:W4:Y:S01]  /*5f070*/  LDL.LU R33, [R1+0x3680] ;  /* 0x0036800001217983 */ /* 0x000f220000300800 */
[----:B------:R-:W-:-:S03]  /*5f080*/  PRMT R16, RZ, 0x7610, R16 ;  /* 0x00007610ff107816 */ /* 0x000fc60000000010 */
[----:B------:R-:W4:Y:S04]  /*5f090*/  LDL.LU R32, [R1+0x3690] ;  /* 0x0036900001207983 */ /* 0x000f280000300800 */
[----:B------:R-:W3:Y:S04]  /*5f0a0*/  LDL.LU R3, [R1+0x3684] ;  /* 0x0036840001037983 */ /* 0x000ee80000300800 */
[----:B------:R-:W3:Y:S04]  /*5f0b0*/  LDL.LU R2, [R1+0x3694] ;  /* 0x0036940001027983 */ /* 0x000ee80000300800 */
[----:B------:R-:W3:Y:S04]  /*5f0c0*/  LDL.LU R19, [R1+0x3688] ;  /* 0x0036880001137983 */ /* 0x000ee80000300800 */
[----:B------:R-:W3:Y:S04]  /*5f0d0*/  LDL.LU R18, [R1+0x3698] ;  /* 0x0036980001127983 */ /* 0x000ee80000300800 */
[----:B------:R-:W3:Y:S04]  /*5f0e0*/  @P2 LDG.E.U16 R17, desc[UR6][R92.64] ;  /* 0x000000065c112981 */ /* 0x000ee8000c1e1500 */
[----:B------:R1:W4:Y:S04]  /*5f0f0*/  @P2 LDG.E.U16 R16, desc[UR6][R24.64] ;  /* 0x0000000618102981 */ /* 0x000328000c1e1500 */
[----:B0-----:R-:W4:Y:S04]  /*5f100*/  LDL.LU.64 R92, [R1+0x4098] ;  /* 0x00409800015c7983 */ /* 0x001f280000300a00 */
[----:B------:R-:W1:Y:S01]  /*5f110*/  LDL.LU.64 R24, [R1+0x4090] ;  /* 0x0040900001187983 */ /* 0x000e620000300a00 */
[----:B--2---:R-:W-:-:S02]  /*5f120*/  PRMT R5, RZ, 0x7610, R5 ;  /* 0x00007610ff057816 */ /* 0x004fc40000000005 */
[----:B------:R-:W-:-:S04]  /*5f130*/  PRMT R4, RZ, 0x7610, R4 ;  /* 0x00007610ff047816 */ /* 0x000fc80000000004 */
[----:B------:R-:W2:Y:S04]  /*5f140*/  @P2 LDG.E.U16 R5, desc[UR6][R10.64] ;  /* 0x000000060a052981 */ /* 0x000ea8000c1e1500 */
[----:B------:R-:W2:Y:S01]  /*5f150*/  @P2 LDG.E.U16 R4, desc[UR6][R8.64] ;  /* 0x0000000608042981 */ /* 0x000ea2000c1e1500 */
[----:B------:R-:W-:-:S03]  /*5f160*/  ISETP.GT.AND P4, PT, R6, 0xd2, PT ;  /* 0x000000d20600780c */ /* 0x000fc60003f84270 */
[----:B------:R-:W2:Y:S04]  /*5f170*/  LDL.LU R9, [R1+0x369c] ;  /* 0x00369c0001097983 */ /* 0x000ea80000300800 */
[----:B------:R-:W2:Y:S04]  /*5f180*/  LDL.LU R8, [R1+0x36b8] ;  /* 0x0036b80001087983 */ /* 0x000ea80000300800 */
[----:B------:R-:W2:Y:S04]  /*5f190*/  LDL.LU R11, [R1+0x36a0] ;  /* 0x0036a000010b7983 */ /* 0x000ea80000300800 */
[----:B------:R-:W2:Y:S04]  /*5f1a0*/  LDL.LU R10, [R1+0x36ac] ;  /* 0x0036ac00010a7983 */ /* 0x000ea80000300800 */
[----:B---3--:R0:W-:Y:S01]  /*5f1b0*/  STL [R1+0x2148], R17 ;  /* 0x0021481101007387 */ /* 0x0081e20000100800 */
[----:B----4-:R-:W-:-:S02]  /*5f1c0*/  PRMT R92, RZ, 0x7610, R92 ;  /* 0x00007610ff5c7816 */ /* 0x010fc4000000005c */
[----:B-1----:R-:W-:Y:S02]  /*5f1d0*/  PRMT R24, RZ, 0x7610, R24 ;  /* 0x00007610ff187816 */ /* 0x002fe40000000018 */
[----:B------:R-:W-:Y:S02]  /*5f1e0*/  PRMT R25, RZ, 0x7610, R25 ;  /* 0x00007610ff197816 */ /* 0x000fe40000000019 */
[----:B------:R-:W-:Y:S01]  /*5f1f0*/  PRMT R93, RZ, 0x7610, R93 ;  /* 0x00007610ff5d7816 */ /* 0x000fe2000000005d */
[----:B0-----:R-:W3:Y:S04]  /*5f200*/  LDL.LU R17, [R1+0x36a4] ;  /* 0x0036a40001117983 */ /* 0x001ee80000300800 */
[----:B------:R0:W-:Y:S04]  /*5f210*/  STL [R1+0x2144], R16 ;  /* 0x0021441001007387 */ /* 0x0001e80000100800 */
[----:B------:R-:W4:Y:S04]  /*5f220*/  @P4 LDG.E.U16 R24, desc[UR6][R26.64] ;  /* 0x000000061a184981 */ /* 0x000f28000c1e1500 */
[----:B------:R-:W3:Y:S04]  /*5f230*/  @P4 LDG.E.U16 R25, desc[UR6][R32.64] ;  /* 0x0000000620194981 */ /* 0x000ee8000c1e1500 */
[----:B------:R-:W3:Y:S04]  /*5f240*/  @P4 LDG.E.U16 R92, desc[UR6][R2.64] ;  /* 0x00000006025c4981 */ /* 0x000ee8000c1e1500 */
[----:B------:R-:W3:Y:S04]  /*5f250*/  @P4 LDG.E.U16 R93, desc[UR6][R18.64] ;  /* 0x00000006125d4981 */ /* 0x000ee8000c1e1500 */
[----:B0-----:R-:W3:Y:S04]  /*5f260*/  LDL.LU R16, [R1+0x36b0] ;  /* 0x0036b00001107983 */ /* 0x001ee80000300800 */
[----:B--2---:R0:W-:Y:S04]  /*5f270*/  STL [R1+0x2140], R5 ;  /* 0x0021400501007387 */ /* 0x0041e80000100800 */
[----:B0-----:R-:W2:Y:S04]  /*5f280*/  LDL.LU R5, [R1+0x36a8] ;  /* 0x0036a80001057983 */ /* 0x001ea80000300800 */
[----:B------:R0:W-:Y:S04]  /*5f290*/  STL [R1+0x213c], R4 ;  /* 0x00213c0401007387 */ /* 0x0001e80000100800 */
[----:B0-----:R-:W2:Y:S04]  /*5f2a0*/  LDL.LU R4, [R1+0x36b4] ;  /* 0x0036b40001047983 */ /* 0x001ea80000300800 */
[----:B------:R-:W-:Y:S04]  /*5f2b0*/  STL.64 [R1+0x558], R26 ;  /* 0x0005581a01007387 */ /* 0x000fe80000100a00 */
[----:B------:R-:W-:Y:S04]  /*5f2c0*/  STL.64 [R1+0x560], R32 ;  /* 0x0005602001007387 */ /* 0x000fe80000100a00 */
[----:B------:R-:W-:Y:S04]  /*5f2d0*/  STL.64 [R1+0x568], R2 ;  /* 0x0005680201007387 */ /* 0x000fe80000100a00 */
[----:B------:R0:W-:Y:S04]  /*5f2e0*/  STL.64 [R1+0x570], R18 ;  /* 0x0005701201007387 */ /* 0x0001e80000100a00 */
[----:B0-----:R-:W2:Y:S04]  /*5f2f0*/  LDL.LU.64 R18, [R1+0x4088] ;  /* 0x0040880001127983 */ /* 0x001ea80000300a00 */
[----:B------:R-:W2:Y:S04]  /*5f300*/  LDL.LU.64 R2, [R1+0x4080] ;  /* 0x0040800001027983 */ /* 0x000ea80000300a00 */
[----:B----4-:R0:W-:Y:S04]  /*5f310*/  STL [R1+0x212c], R24 ;  /* 0x00212c1801007387 */ /* 0x0101e80000100800 */
[----:B---3--:R1:W-:Y:S04]  /*5f320*/  STL [R1+0x2130], R25 ;  /* 0x0021301901007387 */ /* 0x0083e80000100800 */
[----:B------:R-:W-:Y:S04]  /*5f330*/  STL [R1+0x2134], R92 ;  /* 0x0021345c01007387 */ /* 0x000fe80000100800 */
[----:B------:R2:W-:Y:S01]  /*5f340*/  STL [R1+0x2138], R93 ;  /* 0x0021385d01007387 */ /* 0x0005e20000100800 */
[----:B------:R-:W-:-:S03]  /*5f350*/  ISETP.GT.AND P5, PT, R6, 0xd3, PT ;  /* 0x000000d30600780c */ /* 0x000fc60003fa4270 */
[----:B------:R-:W-:Y:S04]  /*5f360*/  STL.64 [R1+0x538], R8 ;  /* 0x0005380801007387 */ /* 0x000fe80000100a00 */
[----:B------:R-:W-:Y:S01]  /*5f370*/  STL.64 [R1+0x540], R10 ;  /* 0x0005400a01007387 */ /* 0x000fe20000100a00 */
[----:B0-----:R-:W-:Y:S02]  /*5f380*/  IMAD.MOV.U32 R24, RZ, RZ, R16 ;  /* 0x000000ffff187224 */ /* 0x001fe400078e0010 */
[----:B-1----:R-:W-:-:S05]  /*5f390*/  IMAD.MOV.U32 R25, RZ, RZ, R17 ;  /* 0x000000ffff197224 */ /* 0x002fca00078e0011 */
[----:B------:R-:W-:Y:S01]  /*5f3a0*/  STL.64 [R1+0x548], R24 ;  /* 0x0005481801007387 */ /* 0x000fe20000100a00 */
[----:B--2---:R-:W-:Y:S02]  /*5f3b0*/  IMAD.MOV.U32 R93, RZ, RZ, R5 ;  /* 0x000000ffff5d7224 */ /* 0x004fe400078e0005 */
[----:B------:R-:W-:-:S05]  /*5f3c0*/  IMAD.MOV.U32 R92, RZ, RZ, R4 ;  /* 0x000000ffff5c7224 */ /* 0x000fca00078e0004 */
[----:B------:R0:W-:Y:S04]  /*5f3d0*/  STL.64 [R1+0x550], R92 ;  /* 0x0005505c01007387 */ /* 0x0001e80000100a00 */
[----:B------:R-:W2:Y:S04]  /*5f3e0*/  LDL.LU R27, [R1+0x36bc] ;  /* 0x0036bc00011b7983 */ /* 0x000ea80000300800 */
[----:B------:R-:W2:Y:S04]  /*5f3f0*/  LDL.LU R26, [R1+0x36d4] ;  /* 0x0036d400011a7983 */ /* 0x000ea80000300800 */
[----:B------:R-:W3:Y:S04]  /*5f400*/  LDL.LU R33, [R1+0x36c0] ;  /* 0x0036c00001217983 */ /* 0x000ee80000300800 */
[----:B------:R-:W3:Y:S04]  /*5f410*/  LDL.LU R32, [R1+0x36d8] ;  /* 0x0036d80001207983 */ /* 0x000ee80000300800 */
[----:B------:R-:W4:Y:S04]  /*5f420*/  LDL.LU R5, [R1+0x36c4] ;  /* 0x0036c40001057983 */ /* 0x000f280000300800 */
[----:B------:R-:W4:Y:S04]  /*5f430*/  LDL.LU R4, [R1+0x36cc] ;  /* 0x0036cc0001047983 */ /* 0x000f280000300800 */
[----:B------:R-:W2:Y:S04]  /*5f440*/  LDL.LU R17, [R1+0x36c8] ;  /* 0x0036c80001117983 */ /* 0x000ea80000300800 */
[----:B------:R-:W2:Y:S01]  /*5f450*/  LDL.LU R16, [R1+0x36d0] ;  /* 0x0036d00001107983 */ /* 0x000ea20000300800 */
[----:B------:R-:W-:-:S02]  /*5f460*/  PRMT R19, RZ, 0x7610, R19 ;  /* 0x00007610ff137816 */ /* 0x000fc40000000013 */
[----:B------:R-:W-:-:S04]  /*5f470*/  PRMT R18, RZ, 0x7610, R18 ;  /* 0x00007610ff127816 */ /* 0x000fc80000000012 */
[----:B------:R-:W2:Y:S01]  /*5f480*/  @P5 LDG.E.U16 R19, desc[UR6][R92.64] ;  /* 0x000000065c135981 */ /* 0x000ea2000c1e1500 */
[----:B------:R-:W-:Y:S02]  /*5f490*/  PRMT R3, RZ, 0x7610, R3 ;  /* 0x00007610ff037816 */ /* 0x000fe40000000003 */
[----:B------:R-:W-:Y:S01]  /*5f4a0*/  PRMT R2, RZ, 0x7610, R2 ;  /* 0x00007610ff027816 */ /* 0x000fe20000000002 */
[----:B------:R-:W3:Y:S04]  /*5f4b0*/  @P5 LDG.E.U16 R18, desc[UR6][R24.64] ;  /* 0x0000000618125981 */ /* 0x000ee8000c1e1500 */
[----:B------:R-:W3:Y:S04]  /*5f4c0*/  @P5 LDG.E.U16 R3, desc[UR6][R10.64] ;  /* 0x000000060a035981 */ /* 0x000ee8000c1e1500 */
[----:B0-----:R-:W3:Y:S04]  /*5f4d0*/  LDL.LU.64 R92, [R1+0x4078] ;  /* 0x00407800015c7983 */ /* 0x001ee80000300a00 */
[----:B------:R-:W4:Y:S04]  /*5f4e0*/  @P5 LDG.E.U16 R2, desc[UR6][R8.64] ;  /* 0x0000000608025981 */ /* 0x000f28000c1e1500 */
[----:B------:R-:W4:Y:S01]  /*5f4f0*/  LDL.LU.64 R24, [R1+0x4070] ;  /* 0x0040700001187983 */ /* 0x000f220000300a00 */
[----:B------:R-:W-:-:S03]  /*5f500*/  ISETP.GT.AND P2, PT, R6, 0xd4, PT ;  /* 0x000000d40600780c */ /* 0x000fc60003f44270 */
[----:B------:R-:W4:Y:S04]  /*5f510*/  LDL.LU R9, [R1+0x36dc] ;  /* 0x0036dc0001097983 */ /* 0x000f280000300800 */
[----:B------:R-:W4:Y:S04]  /*5f520*/  LDL.LU R8, [R1+0x36ec] ;  /* 0x0036ec0001087983 */ /* 0x000f280000300800 */
[----:B------:R-:W4:Y:S04]  /*5f530*/  LDL.LU R11, [R1+0x36e0] ;  /* 0x0036e000010b7983 */ /* 0x000f280000300800 */
[----:B------:R-:W4:Y:S04]  /*5f540*/  LDL.LU R10, [R1+0x36f0] ;  /* 0x0036f000010a7983 */ /* 0x000f280000300800 */
[----:B--2---:R0:W-:Y:S01]  /*5f550*/  STL [R1+0x2128], R19 ;  /* 0x0021281301007387 */ /* 0x0041e20000100800 */
[----:B---3--:R-:W-:-:S02]  /*5f560*/  PRMT R92, RZ, 0x7610, R92 ;  /* 0x00007610ff5c7816 */ /* 0x008fc4000000005c */
[----:B------:R-:W-:Y:S01]  /*5f570*/  PRMT R93, RZ, 0x7610, R93 ;  /* 0x00007610ff5d7816 */ /* 0x000fe2000000005d */
[----:B0-----:R-:W2:Y:S04]  /*5f580*/  LDL.LU R19, [R1+0x36e4] ;  /* 0x0036e40001137983 */ /* 0x001ea80000300800 */
[----:B------:R0:W-:Y:S04]  /*5f590*/  STL [R1+0x2124], R18 ;  /* 0x0021241201007387 */ /* 0x0001e80000100800 */
[----:B----4-:R-:W3:Y:S04]  /*5f5a0*/  @P2 LDG.E.U16 R92, desc[UR6][R4.64] ;  /* 0x00000006045c2981 */ /* 0x010ee8000c1e1500 */
[----:B------:R-:W4:Y:S04]  /*5f5b0*/  @P2 LDG.E.U16 R93, desc[UR6][R16.64] ;  /* 0x00000006105d2981 */ /* 0x000f28000c1e1500 */
[----:B0-----:R-:W2:Y:S04]  /*5f5c0*/  LDL.LU R18, [R1+0x36f4] ;  /* 0x0036f40001127983 */ /* 0x001ea80000300800 */
[----:B------:R0:W-:Y:S01]  /*5f5d0*/  STL [R1+0x2120], R3 ;  /* 0x0021200301007387 */ /* 0x0001e20000100800 */
[----:B------:R-:W-:-:S02]  /*5f5e0*/  PRMT R25, RZ, 0x7610, R25 ;  /* 0x00007610ff197816 */ /* 0x000fc40000000019 */
[----:B------:R-:W-:-:S04]  /*5f5f0*/  PRMT R24, RZ, 0x7610, R24 ;  /* 0x00007610ff187816 */ /* 0x000fc80000000018 */
[----:B------:R-:W2:Y:S04]  /*5f600*/  @P2 LDG.E.U16 R25, desc[UR6][R32.64] ;  /* 0x0000000620192981 */ /* 0x000ea8000c1e1500 */
[----:B0-----:R-:W2:Y:S04]  /*5f610*/  LDL.LU R3, [R1+0x36e8] ;  /* 0x0036e80001037983 */ /* 0x001ea80000300800 */
[----:B------:R0:W-:Y:S04]  /*5f620*/  STL [R1+0x211c], R2 ;  /* 0x00211c0201007387 */ /* 0x0001e80000100800 */
[----:B------:R-:W2:Y:S04]  /*5f630*/  @P2 LDG.E.U16 R24, desc[UR6][R26.64] ;  /* 0x000000061a182981 */ /* 0x000ea8000c1e1500 */
[----:B0-----:R-:W2:Y:S04]  /*5f640*/  LDL.LU R2, [R1+0x36f8] ;  /* 0x0036f80001027983 */ /* 0x001ea80000300800 */
[----:B------:R-:W-:Y:S04]  /*5f650*/  STL.64 [R1+0x518], R26 ;  /* 0x0005181a01007387 */ /* 0x000fe80000100a00 */
[----:B------:R-:W-:Y:S04]  /*5f660*/  STL.64 [R1+0x520], R32 ;  /* 0x0005202001007387 */ /* 0x000fe80000100a00 */
[----:B------:R-:W-:Y:S04]  /*5f670*/  STL.64 [R1+0x528], R4 ;  /* 0x0005280401007387 */ /* 0x000fe80000100a00 */
[----:B------:R0:W-:Y:S04]  /*5f680*/  STL.64 [R1+0x530], R16 ;  /* 0x0005301001007387 */ /* 0x0001e80000100a00 */
[----:B0-----:R-:W2:Y:S04]  /*5f690*/  LDL.LU.64 R16, [R1+0x4068] ;  /* 0x0040680001107983 */ /* 0x001ea80000300a00 */
[----:B------:R-:W2:Y:S01]  /*5f6a0*/  LDL.LU.64 R4, [R1+0x4060] ;  /* 0x0040600001047983 */ /* 0x000ea20000300a00 */
[----:B------:R-:W-:-:S02]  /*5f6b0*/  ISETP.GT.AND P4, PT, R6, 0xd5, PT ;  /* 0x000000d50600780c */ /* 0x000fc40003f84270 */
[----:B------:R-:W-:Y:S02]  /*5f6c0*/  PRMT R13, RZ, 0x7610, R13 ;  /* 0x00007610ff0d7816 */ /* 0x000fe4000000000d */
[----:B------:R-:W-:Y:S01]  /*5f6d0*/  PRMT R12, RZ, 0x7610, R12 ;  /* 0x00007610ff0c7816 */ /* 0x000fe2000000000c */
[----:B---3--:R2:W-:Y:S04]  /*5f6e0*/  STL [R1+0x2114], R92 ;  /* 0x0021145c01007387 */ /* 0x0085e80000100800 */
[----:B----4-:R0:W-:Y:S04]  /*5f6f0*/  STL [R1+0x2118], R93 ;  /* 0x0021185d01007387 */ /* 0x0101e80000100800 */
[----:B------:R-:W-:Y:S04]  /*5f700*/  STL.64 [R1+0x4f8], R8 ;  /* 0x0004f80801007387 */ /* 0x000fe80000100a00 */
[----:B------:R-:W-:Y:S01]  /*5f710*/  STL.64 [R1+0x500], R10 ;  /* 0x0005000a01007387 */ /* 0x000fe20000100a00 */
[----:B--2---:R-:W-:-:S02]  /*5f720*/  IMAD.MOV.U32 R92, RZ, RZ, R18 ;  /* 0x000000ffff5c7224 */ /* 0x004fc400078e0012 */
[----:B0-----:R-:W-:-:S05]  /*5f730*/  IMAD.MOV.U32 R93, RZ, RZ, R19 ;  /* 0x000000ffff5d7224 */ /* 0x001fca00078e0013 */
[----:B------:R-:W-:Y:S04]  /*5f740*/  STL.64 [R1+0x508], R92 ;  /* 0x0005085c01007387 */ /* 0x000fe80000100a00 */
[----:B------:R-:W2:Y:S04]  /*5f750*/  @P4 LDG.E.U16 R12, desc[UR6][R92.64] ;  /* 0x000000065c0c4981 */ /* 0x000ea8000c1e1500 */
[----:B------:R-:W-:Y:S04]  /*5f760*/  STL.64 [R1+0x510], R2 ;  /* 0x0005100201007387 */ /* 0x000fe80000100a00 */
[----:B------:R-:W3:Y:S04]  /*5f770*/  LDL.LU R19, [R1+0x36fc] ;  /* 0x0036fc0001137983 */ /* 0x000ee80000300800 */
[----:B------:R-:W3:Y:S04]  /*5f780*/  LDL.LU R18, [R1+0x3718] ;  /* 0x0037180001127983 */ /* 0x000ee80000300800 */
[----:B------:R-:W4:Y:S04]  /*5f790*/  LDL.LU R33, [R1+0x3700] ;  /* 0x0037000001217983 */ /* 0x000f280000300800 */
[----:B------:R-:W4:Y:S04]  /*5f7a0*/  LDL.LU R32, [R1+0x370c] ;  /* 0x00370c0001207983 */ /* 0x000f280000300800 */
[----:B------:R-:W2:Y:S04]  /*5f7b0*/  LDL.LU R27, [R1+0x3704] ;  /* 0x00370400011b7983 */ /* 0x000ea80000300800 */
[----:B------:R-:W2:Y:S04]  /*5f7c0*/  LDL.LU R26, [R1+0x3710] ;  /* 0x00371000011a7983 */ /* 0x000ea80000300800 */
[----:B------:R0:W-:Y:S04]  /*5f7d0*/  STL [R1+0x2110], R25 ;  /* 0x0021101901007387 */ /* 0x0001e80000100800 */
[----:B------:R-:W2:Y:S04]  /*5f7e0*/  @P4 LDG.E.U16 R13, desc[UR6][R2.64] ;  /* 0x00000006020d4981 */ /* 0x000ea8000c1e1500 */
[----:B0-----:R-:W2:Y:S04]  /*5f7f0*/  LDL.LU R25, [R1+0x3708] ;  /* 0x0037080001197983 */ /* 0x001ea80000300800 */
[----:B------:R0:W-:Y:S01]  /*5f800*/  STL [R1+0x210c], R24 ;  /* 0x00210c1801007387 */ /* 0x0001e20000100800 */
[----:B------:R-:W-:-:S02]  /*5f810*/  PRMT R5, RZ, 0x7610, R5 ;  /* 0x00007610ff057816 */ /* 0x000fc40000000005 */
[----:B------:R-:W-:-:S04]  /*5f820*/  PRMT R4, RZ, 0x7610, R4 ;  /* 0x00007610ff047816 */ /* 0x000fc80000000004 */
[----:B------:R-:W2:Y:S04]  /*5f830*/  @P4 LDG.E.U16 R5, desc[UR6][R10.64] ;  /* 0x000000060a054981 */ /* 0x000ea8000c1e1500 */
[----:B0-----:R-:W2:Y:S04]  /*5f840*/  LDL.LU R24, [R1+0x3714] ;  /* 0x0037140001187983 */ /* 0x001ea80000300800 */
[----:B------:R-:W2:Y:S04]  /*5f850*/  LDL.LU.64 R2, [R1+0x4058] ;  /* 0x0040580001027983 */ /* 0x000ea80000300a00 */
[----:B------:R-:W2:Y:S04]  /*5f860*/  LDL.LU.64 R92, [R1+0x4050] ;  /* 0x00405000015c7983 */ /* 0x000ea80000300a00 */
[----:B------:R-:W2:Y:S01]  /*5f870*/  @P4 LDG.E.U16 R4, desc[UR6][R8.64] ;  /* 0x0000000608044981 */ /* 0x000ea2000c1e1500 */
[----:B------:R-:W-:-:S02]  /*5f880*/  ISETP.GT.AND P5, PT, R6, 0xd6, PT ;  /* 0x000000d60600780c */ /* 0x000fc40003fa4270 */
[----:B------:R-:W-:Y:S02]  /*5f890*/  PRMT R16, RZ, 0x7610, R16 ;  /* 0x00007610ff107816 */ /* 0x000fe40000000010 */
[----:B------:R-:W-:-:S09]  /*5f8a0*/  PRMT R17, RZ, 0x7610, R17 ;  /* 0x00007610ff117816 */ /* 0x000fd20000000011 */
[----:B---3--:R-:W3:Y:S04]  /*5f8b0*/  @P5 LDG.E.U16 R16, desc[UR6][R18.64] ;  /* 0x0000000612105981 */ /* 0x008ee8000c1e1500 */
[----:B----4-:R-:W4:Y:S04]  /*5f8c0*/  @P5 LDG.E.U16 R17, desc[UR6][R32.64] ;  /* 0x0000000620115981 */ /* 0x010f28000c1e1500 */
[----:B--2---:R0:W-:Y:S04]  /*5f8d0*/  STL [R1+0x2108], R13 ;  /* 0x0021080d01007387 */ /* 0x0041e80000100800 */
[----:B0-----:R-:W2:Y:S04]  /*5f8e0*/  LDL.LU R13, [R1+0x371c] ;  /* 0x00371c00010d7983 */ /* 0x001ea80000300800 */
[----:B------:R0:W-:Y:S01]  /*5f8f0*/  STL [R1+0x2104], R12 ;  /* 0x0021040c01007387 */ /* 0x0001e20000100800 */
[----:B------:R-:W-:-:S03]  /*5f900*/  PRMT R92, RZ, 0x7610, R92 ;  /* 0x00007610ff5c7816 */ /* 0x000fc6000000005c */
[----:B0-----:R-:W2:Y:S04]  /*5f910*/  LDL.LU R12, [R1+0x3734] ;  /* 0x00373400010c7983 */ /* 0x001ea80000300800 */
[----:B------:R-:W2:Y:S01]  /*5f920*/  LDL.LU R11, [R1+0x3720] ;  /* 0x00372000010b7983 */ /* 0x000ea20000300800 */
[----:B------:R-:W-:-:S03]  /*5f930*/  PRMT R93, RZ, 0x7610, R93 ;  /* 0x00007610ff5d7816 */ /* 0x000fc6000000005d */
[----:B------:R-:W2:Y:S04]  /*5f940*/  LDL.LU R10, [R1+0x3738] ;  /* 0x00373800010a7983 */ /* 0x000ea80000300800 */
[----:B------:R-:W2:Y:S04]  /*5f950*/  LDL.LU R9, [R1+0x3724] ;  /* 0x0037240001097983 */ /* 0x000ea80000300800 */
[----:B------:R-:W2:Y:S04]  /*5f960*/  LDL.LU R8, [R1+0x372c] ;  /* 0x00372c0001087983 */ /* 0x000ea80000300800 */
[----:B------:R0:W-:Y:S04]  /*5f970*/  STL [R1+0x2100], R5 ;  /* 0x0021000501007387 */ /* 0x0001e80000100800 */
[----:B------:R-:W2:Y:S04]  /*5f980*/  @P5 LDG.E.U16 R92, desc[UR6][R26.64] ;  /* 0x000000061a5c5981 */ /* 0x000ea8000c1e1500 */
[----:B------:R-:W2:Y:S04]  /*5f990*/  @P5 LDG.E.U16 R93, desc[UR6][R24.64] ;  /* 0x00000006185d5981 */ /* 0x000ea8000c1e1500 */
        /* <DEDUP_REMOVED lines=8> */
[----:B------:R-:W2:Y:S01]  /*5fa20*/  LDL.LU.64 R26, [R1+0x4040] ;  /* 0x00404000011a7983 */ /* 0x000ea20000300a00 */
[----:B------:R-:W-:-:S03]  /*5fa30*/  ISETP.GT.AND P2, PT, R6, 0xd7, PT ;  /* 0x000000d70600780c */ /* 0x000fc60003f44270 */
[----:B---3--:R-:W-:Y:S04]  /*5fa40*/  STL [R1+0x20ec], R16 ;  /* 0x0020ec1001007387 */ /* 0x008fe80000100800 */
[----:B----4-:R2:W-:Y:S02]  /*5fa50*/  STL [R1+0x20f0], R17 ;  /* 0x0020f01101007387 */ /* 0x0105e40000100800 */
[----:B--2---:R-:W-:Y:S02]  /*5fa60*/  IMAD.MOV.U32 R17, RZ, RZ, R13 ;  /* 0x000000ffff117224 */ /* 0x004fe400078e000d */
[----:B------:R-:W-:Y:S02]  /*5fa70*/  IMAD.MOV.U32 R16, RZ, RZ, R12 ;  /* 0x000000ffff107224 */ /* 0x000fe400078e000c */
[----:B------:R-:W-:-:S02]  /*5fa80*/  IMAD.MOV.U32 R19, RZ, RZ, R11 ;  /* 0x000000ffff137224 */ /* 0x000fc400078e000b */
[----:B------:R-:W-:Y:S02]  /*5fa90*/  IMAD.MOV.U32 R18, RZ, RZ, R10 ;  /* 0x000000ffff127224 */ /* 0x000fe400078e000a */
[----:B------:R-:W-:Y:S02]  /*5faa0*/  IMAD.MOV.U32 R33, RZ, RZ, R9 ;  /* 0x000000ffff217224 */ /* 0x000fe400078e0009 */
[----:B------:R-:W-:Y:S01]  /*5fab0*/  IMAD.MOV.U32 R32, RZ, RZ, R8 ;  /* 0x000000ffff207224 */ /* 0x000fe200078e0008 */
[----:B------:R-:W-:Y:S04]  /*5fac0*/  STL [R1+0x20f4], R92 ;  /* 0x0020f45c01007387 */ /* 0x000fe80000100800 */
[----:B------:R0:W-:Y:S04]  /*5fad0*/  STL [R1+0x20f8], R93 ;  /* 0x0020f85d01007387 */ /* 0x0001e80000100800 */
[----:B------:R-:W-:Y:S04]  /*5fae0*/  STL.64 [R1+0x4b8], R16 ;  /* 0x0004b81001007387 */ /* 0x000fe80000100a00 */
[----:B------:R-:W-:Y:S04]  /*5faf0*/  STL.64 [R1+0x4c0], R18 ;  /* 0x0004c01201007387 */ /* 0x000fe80000100a00 */
[----:B------:R-:W-:Y:S01]  /*5fb00*/  STL.64 [R1+0x4c8], R32 ;  /* 0x0004c82001007387 */ /* 0x000fe20000100a00 */
[----:B0-----:R-:W-:-:S02]  /*5fb10*/  IMAD.MOV.U32 R93, RZ, RZ, R5 ;  /* 0x000000ffff5d7224 */ /* 0x001fc400078e0005 */
[----:B------:R-:W-:-:S05]  /*5fb20*/  IMAD.MOV.U32 R92, RZ, RZ, R4 ;  /* 0x000000ffff5c7224 */ /* 0x000fca00078e0004 */
[----:B------:R0:W-:Y:S04]  /*5fb30*/  STL.64 [R1+0x4d0], R92 ;  /* 0x0004d05c01007387 */ /* 0x0001e80000100a00 */
[----:B------:R-:W2:Y:S04]  /*5fb40*/  LDL.LU R9, [R1+0x373c] ;  /* 0x00373c0001097983 */ /* 0x000ea80000300800 */
[----:B------:R-:W2:Y:S04]  /*5fb50*/  LDL.LU R8, [R1+0x374c] ;  /* 0x00374c0001087983 */ /* 0x000ea80000300800 */
[----:B------:R-:W3:Y:S04]  /*5fb60*/  LDL.LU R11, [R1+0x3740] ;  /* 0x00374000010b7983 */ /* 0x000ee80000300800 */
[----:B------:R-:W3:Y:S04]  /*5fb70*/  LDL.LU R10, [R1+0x3750] ;  /* 0x00375000010a7983 */ /* 0x000ee80000300800 */
[----:B------:R-:W0:Y:S04]  /*5fb80*/  LDL.LU R13, [R1+0x3744] ;  /* 0x00374400010d7983 */ /* 0x000e280000300800 */
[----:B------:R-:W4:Y:S04]  /*5fb90*/  LDL.LU R12, [R1+0x3754] ;  /* 0x00375400010c7983 */ /* 0x000f280000300800 */
[----:B------:R-:W4:Y:S04]  /*5fba0*/  LDL.LU R5, [R1+0x3748] ;  /* 0x0037480001057983 */ /* 0x000f280000300800 */
[----:B------:R-:W4:Y:S01]  /*5fbb0*/  LDL.LU R4, [R1+0x3758] ;  /* 0x0037580001047983 */ /* 0x000f220000300800 */
[----:B------:R-:W-:-:S02]  /*5fbc0*/  PRMT R25, RZ, 0x7610, R25 ;  /* 0x00007610ff197816 */ /* 0x000fc40000000019 */
[----:B------:R-:W-:Y:S02]  /*5fbd0*/  PRMT R24, RZ, 0x7610, R24 ;  /* 0x00007610ff187816 */ /* 0x000fe40000000018 */
[----:B------:R-:W-:Y:S02]  /*5fbe0*/  PRMT R27, RZ, 0x7610, R27 ;  /* 0x00007610ff1b7816 */ /* 0x000fe4000000001b */
[----:B------:R-:W-:Y:S01]  /*5fbf0*/  PRMT R26, RZ, 0x7610, R26 ;  /* 0x00007610ff1a7816 */ /* 0x000fe2000000001a */
[----:B------:R0:W4:Y:S04]  /*5fc00*/  @P2 LDG.E.U16 R25, desc[UR6][R92.64] ;  /* 0x000000065c192981 */ /* 0x000128000c1e1500 */
[----:B------:R-:W4:Y:S04]  /*5fc10*/  @P2 LDG.E.U16 R24, desc[UR6][R32.64] ;  /* 0x0000000620182981 */ /* 0x000f28000c1e1500 */
[----:B------:R-:W4:Y:S04]  /*5fc20*/  @P2 LDG.E.U16 R27, desc[UR6][R18.64] ;  /* 0x00000006121b2981 */ /* 0x000f28000c1e1500 */
[----:B------:R1:W4:Y:S01]  /*5fc30*/  @P2 LDG.E.U16 R26, desc[UR6][R16.64] ;  /* 0x00000006101a2981 */ /* 0x000322000c1e1500 */
[----:B------:R-:W-:-:S02]  /*5fc40*/  ISETP.GT.AND P4, PT, R6, 0xd8, PT ;  /* 0x000000d80600780c */ /* 0x000fc40003f84270 */
[----:B------:R-:W-:Y:S02]  /*5fc50*/  PRMT R15, RZ, 0x7610, R15 ;  /* 0x00007610ff0f7816 */ /* 0x000fe4000000000f */
[----:B------:R-:W-:Y:S02]  /*5fc60*/  PRMT R14, RZ, 0x7610, R14 ;  /* 0x00007610ff0e7816 */ /* 0x000fe4000000000e */
[----:B------:R-:W-:Y:S02]  /*5fc70*/  PRMT R3, RZ, 0x7610, R3 ;  /* 0x00007610ff037816 */ /* 0x000fe40000000003 */
[----:B------:R-:W-:-:S06]  /*5fc80*/  PRMT R2, RZ, 0x7610, R2 ;  /* 0x00007610ff027816 */ /* 0x000fcc0000000002 */
[----:B--2---:R-:W2:Y:S04]  /*5fc90*/  @P4 LDG.E.U16 R2, desc[UR6][R8.64] ;  /* 0x0000000608024981 */ /* 0x004ea8000c1e1500 */
[----:B---3--:R-:W3:Y:S01]  /*5fca0*/  @P4 LDG.E.U16 R3, desc[UR6][R10.64] ;  /* 0x000000060a034981 */ /* 0x008ee2000c1e1500 */
[----:B0-----:R-:W-:Y:S02]  /*5fcb0*/  IMAD.MOV.U32 R93, RZ, RZ, R13 ;  /* 0x000000ffff5d7224 */ /* 0x001fe400078e000d */
[----:B----4-:R-:W-:Y:S02]  /*5fcc0*/  IMAD.MOV.U32 R92, RZ, RZ, R12 ;  /* 0x000000ffff5c7224 */ /* 0x010fe400078e000c */
[----:B-1----:R-:W-:Y:S02]  /*5fcd0*/  IMAD.MOV.U32 R17, RZ, RZ, R5 ;  /* 0x000000ffff117224 */ /* 0x002fe400078e0005 */
[----:B------:R-:W-:Y:S01]  /*5fce0*/  IMAD.MOV.U32 R16, RZ, RZ, R4 ;  /* 0x000000ffff107224 */ /* 0x000fe200078e0004 */
[----:B------:R-:W4:Y:S04]  /*5fcf0*/  @P4 LDG.E.U16 R14, desc[UR6][R92.64] ;  /* 0x000000065c0e4981 */ /* 0x000f28000c1e1500 */
[----:B------:R-:W2:Y:S04]  /*5fd00*/  @P4 LDG.E.U16 R15, desc[UR6][R16.64] ;  /* 0x00000006100f4981 */ /* 0x000ea8000c1e1500 */
[----:B------:R-:W-:Y:S04]  /*5fd10*/  STL [R1+0x3e64], R25 ;  /* 0x003e641901007387 */ /* 0x000fe80000100800 */
[----:B------:R-:W-:Y:S04]  /*5fd20*/  STL [R1+0x3e68], R24 ;  /* 0x003e681801007387 */ /* 0x000fe80000100800 */
[----:B------:R-:W-:Y:S04]  /*5fd30*/  STL [R1+0x3e6c], R27 ;  /* 0x003e6c1b01007387 */ /* 0x000fe80000100800 */
[----:B------:R-:W-:Y:S04]  /*5fd40*/  STL [R1+0x3e70], R26 ;  /* 0x003e701a01007387 */ /* 0x000fe80000100800 */
[----:B------:R-:W-:Y:S04]  /*5fd50*/  STL.64 [R1+0x498], R8 ;  /* 0x0004980801007387 */ /* 0x000fe80000100a00 */
[----:B------:R-:W-:Y:S04]  /*5fd60*/  STL.64 [R1+0x4a0], R10 ;  /* 0x0004a00a01007387 */ /* 0x000fe80000100a00 */
[----:B------:R-:W-:Y:S04]  /*5fd70*/  STL.64 [R1+0x4a8], R92 ;  /* 0x0004a85c01007387 */ /* 0x000fe80000100a00 */
[----:B------:R0:W-:Y:S04]  /*5fd80*/  STL.64 [R1+0x4b0], R16 ;  /* 0x0004b01001007387 */ /* 0x0001e80000100a00 */
        /* <DEDUP_REMOVED lines=8> */
[----:B0-----:R-:W3:Y:S04]  /*5fe10*/  LDL.LU.64 R16, [R1+0x4038] ;  /* 0x0040380001107983 */ /* 0x001ee80000300a00 */
[----:B------:R-:W3:Y:S01]  /*5fe20*/  LDL.LU.64 R92, [R1+0x4030] ;  /* 0x00403000015c7983 */ /* 0x000ee20000300a00 */
[----:B------:R-:W-:-:S03]  /*5fe30*/  ISETP.GT.AND P5, PT, R6, 0xd9, PT ;  /* 0x000000d90600780c */ /* 0x000fc60003fa4270 */
[----:B------:R-:W3:Y:S04]  /*5fe40*/  LDL.LU R9, [R1+0x377c] ;  /* 0x00377c0001097983 */ /* 0x000ee80000300800 */
[----:B------:R-:W3:Y:S04]  /*5fe50*/  LDL.LU R8, [R1+0x3794] ;  /* 0x0037940001087983 */ /* 0x000ee80000300800 */
[----:B------:R-:W3:Y:S04]  /*5fe60*/  LDL.LU R11, [R1+0x3780] ;  /* 0x00378000010b7983 */ /* 0x000ee80000300800 */
[----:B------:R-:W3:Y:S04]  /*5fe70*/  LDL.LU R10, [R1+0x3798] ;  /* 0x00379800010a7983 */ /* 0x000ee80000300800 */
[----:B--2---:R0:W-:Y:S04]  /*5fe80*/  STL [R1+0x20d8], R15 ;  /* 0x0020d80f01007387 */ /* 0x0041e80000100800 */
[----:B0-----:R-:W2:Y:S04]  /*5fe90*/  LDL.LU R15, [R1+0x3784] ;  /* 0x00378400010f7983 */ /* 0x001ea80000300800 */
[----:B----4-:R0:W-:Y:S04]  /*5fea0*/  STL [R1+0x20d4], R14 ;  /* 0x0020d40e01007387 */ /* 0x0101e80000100800 */
[----:B0-----:R-:W4:Y:S01]  /*5feb0*/  LDL.LU R14, [R1+0x378c] ;  /* 0x00378c00010e7983 */ /* 0x001f220000300800 */
[----:B---3--:R-:W-:-:S02]  /*5fec0*/  PRMT R92, RZ, 0x7610, R92 ;  /* 0x00007610ff5c7816 */ /* 0x008fc4000000005c */
[----:B------:R-:W-:Y:S02]  /*5fed0*/  PRMT R93, RZ, 0x7610, R93 ;  /* 0x00007610ff5d7816 */ /* 0x000fe4000000005d */
[----:B------:R-:W-:Y:S02]  /*5fee0*/  PRMT R16, RZ, 0x7610, R16 ;  /* 0x00007610ff107816 */ /* 0x000fe40000000010 */
[----:B------:R-:W-:Y:S01]  /*5fef0*/  PRMT R17, RZ, 0x7610, R17 ;  /* 0x00007610ff117816 */ /* 0x000fe20000000011 */
[----:B------:R0:W-:Y:S04]  /*5ff00*/  STL [R1+0x20d0], R3 ;  /* 0x0020d00301007387 */ /* 0x0001e80000100800 */
[----:B------:R-:W3:Y:S04]  /*5ff10*/  @P5 LDG.E.U16 R92, desc[UR6][R4.64] ;  /* 0x00000006045c5981 */ /* 0x000ee8000c1e1500 */
[----:B------:R-:W2:Y:S04]  /*5ff20*/  @P5 LDG.E.U16 R93, desc[UR6][R12.64] ;  /* 0x000000060c5d5981 */ /* 0x000ea8000c1e1500 */
[----:B------:R-:W4:Y:S04]  /*5ff30*/  @P5 LDG.E.U16 R16, desc[UR6][R18.64] ;  /* 0x0000000612105981 */ /* 0x000f28000c1e1500 */
[----:B------:R-:W4:Y:S04]  /*5ff40*/  @P5 LDG.E.U16 R17, desc[UR6][R32.64] ;  /* 0x0000000620115981 */ /* 0x000f28000c1e1500 */
[----:B0-----:R-:W4:Y:S04]  /*5ff50*/  LDL.LU R3, [R1+0x3788] ;  /* 0x0037880001037983 */ /* 0x001f280000300800 */
[----:B------:R0:W-:Y:S04]  /*5ff60*/  STL [R1+0x20cc], R2 ;  /* 0x0020cc0201007387 */ /* 0x0001e80000100800 */
[----:B0-----:R-:W4:Y:S04]  /*5ff70*/  LDL.LU R2, [R1+0x3790] ;  /* 0x0037900001027983 */ /* 0x001f280000300800 */
[----:B------:R-:W-:Y:S04]  /*5ff80*/  STL.64 [R1+0x478], R18 ;  /* 0x0004781201007387 */ /* 0x000fe80000100a00 */
[----:B------:R-:W-:Y:S04]  /*5ff90*/  STL.64 [R1+0x480], R32 ;  /* 0x0004802001007387 */ /* 0x000fe80000100a00 */
[----:B------:R-:W-:Y:S04]  /*5ffa0*/  STL.64 [R1+0x488], R4 ;  /* 0x0004880401007387 */ /* 0x000fe80000100a00 */
[----:B------:R0:W-:Y:S04]  /*5ffb0*/  STL.64 [R1+0x490], R12 ;  /* 0x0004900c01007387 */ /* 0x0001e80000100a00 */
[----:B0-----:R-:W4:Y:S04]  /*5ffc0*/  LDL.LU.64 R12, [R1+0x4028] ;  /* 0x00402800010c7983 */ /* 0x001f280000300a00 */
[----:B------:R-:W4:Y:S01]  /*5ffd0*/  LDL.LU.64 R4, [R1+0x4020] ;  /* 0x0040200001047983 */ /* 0x000f220000300a00 */
[----:B------:R-:W-:-:S03]  /*5ffe0*/  ISETP.GT.AND P2, PT, R6, 0xda, PT ;  /* 0x000000da0600780c */ /* 0x000fc60003f44270 */
[----:B---3--:R0:W-:Y:S04]  /*5fff0*/  STL [R1+0x20c4], R92 ;  /* 0x0020c45c01007387 */ /* 0x0081e80000100800 */
[----:B--2---:R1:W-:Y:S04]  /*60000*/  STL [R1+0x20c8], R93 ;  /* 0x0020c85d01007387 */ /* 0x0043e80000100800 */
[----:B----4-:R-:W-:Y:S04]  /*60010*/  STL [R1+0x20bc], R16 ;  /* 0x0020bc1001007387 */ /* 0x010fe80000100800 */
[----:B------:R2:W-:Y:S04]  /*60020*/  STL [R1+0x20c0], R17 ;  /* 0x0020c01101007387 */ /* 0x0005e80000100800 */
[----:B------:R-:W-:Y:S04]  /*60030*/  STL.64 [R1+0x458], R8 ;  /* 0x0004580801007387 */ /* 0x000fe80000100a00 */
[----:B------:R-:W-:Y:S01]  /*60040*/  STL.64 [R1+0x460], R10 ;  /* 0x0004600a01007387 */ /* 0x000fe20000100a00 */
[----:B0-----:R-:W-:-:S02]  /*60050*/  IMAD.MOV.U32 R92, RZ, RZ, R14 ;  /* 0x000000ffff5c7224 */ /* 0x001fc400078e000e */
[----:B-1----:R-:W-:Y:S02]  /*60060*/  IMAD.MOV.U32 R93, RZ, RZ, R15 ;  /* 0x000000ffff5d7224 */ /* 0x002fe400078e000f */
[----:B--2---:R-:W-:-:S03]  /*60070*/  IMAD.MOV.U32 R17, RZ, RZ, R3 ;  /* 0x000000ffff117224 */ /* 0x004fc600078e0003 */
[----:B------:R-:W-:Y:S01]  /*60080*/  STL.64 [R1+0x468], R92 ;  /* 0x0004685c01007387 */ /* 0x000fe20000100a00 */
        /* <DEDUP_REMOVED lines=11> */
[----:B------:R-:W-:Y:S02]  /*60140*/  PRMT R12, RZ, 0x7610, R12 ;  /* 0x00007610ff0c7816 */ /* 0x000fe4000000000c */
[----:B------:R-:W-:Y:S02]  /*60150*/  PRMT R5, RZ, 0x7610, R5 ;  /* 0x00007610ff057816 */ /* 0x000fe40000000005 */
[----:B------:R-:W2:Y:S04]  /*60160*/  @P2 LDG.E.U16 R13, desc[UR6][R16.64] ;  /* 0x00000006100d2981 */ /* 0x000ea8000c1e1500 */
[----:B------:R1:W3:Y:S01]  /*60170*/  @P2 LDG.E.U16 R12, desc[UR6][R92.64] ;  /* 0x000000065c0c2981 */ /* 0x0002e2000c1e1500 */
[----:B------:R-:W-:-:S03]  /*60180*/  PRMT R4, RZ, 0x7610, R4 ;  /* 0x00007610ff047816 */ /* 0x000fc60000000004 */
[----:B------:R-:W3:Y:S04]  /*60190*/  @P2 LDG.E.U16 R5, desc[UR6][R10.64] ;  /* 0x000000060a052981 */ /* 0x000ee8000c1e1500 */
[----:B------:R-:W3:Y:S04]  /*601a0*/  @P2 LDG.E.U16 R4, desc[UR6][R8.64] ;  /* 0x0000000608042981 */ /* 0x000ee8000c1e1500 */
[----:B0-----:R-:W3:Y:S04]  /*601b0*/  LDL.LU.64 R16, [R1+0x4018] ;  /* 0x0040180001107983 */ /* 0x001ee80000300a00 */
[----:B------:R-:W1:Y:S01]  /*601c0*/  LDL.LU.64 R92, [R1+0x4010] ;  /* 0x00401000015c7983 */ /* 0x000e620000300a00 */
[----:B------:R-:W-:-:S03]  /*601d0*/  ISETP.GT.AND P4, PT, R6, 0xdb, PT ;  /* 0x000000db0600780c */ /* 0x000fc60003f84270 */
[----:B------:R-:W3:Y:S04]  /*601e0*/  LDL.LU R9, [R1+0x37bc] ;  /* 0x0037bc0001097983 */ /* 0x000ee80000300800 */
[----:B------:R-:W4:Y:S04]  /*601f0*/  LDL.LU R8, [R1+0x37d8] ;  /* 0x0037d80001087983 */ /* 0x000f280000300800 */
[----:B------:R-:W4:Y:S04]  /*60200*/  LDL.LU R11, [R1+0x37c0] ;  /* 0x0037c000010b7983 */ /* 0x000f280000300800 */
[----:B------:R-:W4:Y:S04]  /*60210*/  LDL.LU R10, [R1+0x37cc] ;  /* 0x0037cc00010a7983 */ /* 0x000f280000300800 */
[----:B--2---:R0:W-:Y:S01]  /*60220*/  STL [R1+0x20b8], R13 ;  /* 0x0020b80d01007387 */ /* 0x0041e20000100800 */
[----:B-1----:R-:W-:-:S02]  /*60230*/  PRMT R92, RZ, 0x7610, R92 ;  /* 0x00007610ff5c7816 */ /* 0x002fc4000000005c */
[----:B------:R-:W-:Y:S02]  /*60240*/  PRMT R93, RZ, 0x7610, R93 ;  /* 0x00007610ff5d7816 */ /* 0x000fe4000000005d */
[----:B---3--:R-:W-:Y:S02]  /*60250*/  PRMT R16, RZ, 0x7610, R16 ;  /* 0x00007610ff107816 */ /* 0x008fe40000000010 */
[----:B------:R-:W-:Y:S01]  /*60260*/  PRMT R17, RZ, 0x7610, R17 ;  /* 0x00007610ff117816 */ /* 0x000fe20000000011 */
[----:B0-----:R-:W2:Y:S04]  /*60270*/  LDL.LU R13, [R1+0x37c4] ;  /* 0x0037c400010d7983 */ /* 0x001ea80000300800 */
[----:B------:R0:W-:Y:S04]  /*60280*/  STL [R1+0x20b4], R12 ;  /* 0x0020b40c01007387 */ /* 0x0001e80000100800 */
[----:B----4-:R-:W3:Y:S04]  /*60290*/  @P4 LDG.E.U16 R92, desc[UR6][R2.64] ;  /* 0x00000006025c4981 */ /* 0x010ee8000c1e1500 */
[----:B------:R-:W4:Y:S04]  /*602a0*/  @P4 LDG.E.U16 R93, desc[UR6][R14.64] ;  /* 0x000000060e5d4981 */ /* 0x000f28000c1e1500 */
[----:B------:R-:W2:Y:S04]  /*602b0*/  @P4 LDG.E.U16 R16, desc[UR6][R18.64] ;  /* 0x0000000612104981 */ /* 0x000ea8000c1e1500 */
[----:B------:R-:W2:Y:S04]  /*602c0*/  @P4 LDG.E.U16 R17, desc[UR6][R32.64] ;  /* 0x0000000620114981 */ /* 0x000ea8000c1e1500 */
[----:B0-----:R-:W2:Y:S04]  /*602d0*/  LDL.LU R12, [R1+0x37d0] ;  /* 0x0037d000010c7983 */ /* 0x001ea80000300800 */
[----:B------:R0:W-:Y:S04]  /*602e0*/  STL [R1+0x20b0], R5 ;  /* 0x0020b00501007387 */ /* 0x0001e80000100800 */
        /* <DEDUP_REMOVED lines=10> */
[----:B---3--:R0:W-:Y:S04]  /*60390*/  STL [R1+0x20a4], R92 ;  /* 0x0020a45c01007387 */ /* 0x0081e80000100800 */
[----:B----4-:R1:W-:Y:S04]  /*603a0*/  STL [R1+0x20a8], R93 ;  /* 0x0020a85d01007387 */ /* 0x0103e80000100800 */
[----:B--2---:R-:W-:Y:S04]  /*603b0*/  STL [R1+0x209c], R16 ;  /* 0x00209c1001007387 */ /* 0x004fe80000100800 */
[----:B------:R2:W-:Y:S04]  /*603c0*/  STL [R1+0x20a0], R17 ;  /* 0x0020a01101007387 */ /* 0x0005e80000100800 */
[----:B------:R-:W-:Y:S04]  /*603d0*/  STL.64 [R1+0x418], R8 ;  /* 0x0004180801007387 */ /* 0x000fe80000100a00 */
[----:B------:R-:W-:Y:S01]  /*603e0*/  STL.64 [R1+0x420], R10 ;  /* 0x0004200a01007387 */ /* 0x000fe20000100a00 */
[----:B0-----:R-:W-:-:S02]  /*603f0*/  IMAD.MOV.U32 R92, RZ, RZ, R12 ;  /* 0x000000ffff5c7224 */ /* 0x001fc400078e000c */
        /* <DEDUP_REMOVED lines=17> */
[----:B------:R-:W3:Y:S01]  /*60510*/  @P5 LDG.E.U16 R14, desc[UR6][R92.64] ;  /* 0x000000065c0e5981 */ /* 0x000ee2000c1e1500 */
[----:B------:R-:W-:-:S03]  /*60520*/  PRMT R2, RZ, 0x7610, R2 ;  /* 0x00007610ff027816 */ /* 0x000fc60000000002 */
[----:B------:R-:W3:Y:S04]  /*60530*/  @P5 LDG.E.U16 R3, desc[UR6][R10.64] ;  /* 0x000000060a035981 */ /* 0x000ee8000c1e1500 */
[----:B------:R-:W3:Y:S04]  /*60540*/  @P5 LDG.E.U16 R2, desc[UR6][R8.64] ;  /* 0x0000000608025981 */ /* 0x000ee8000c1e1500 */
[----:B0-----:R-:W3:Y:S04]  /*60550*/  LDL.LU.64 R16, [R1+0x3ff8] ;  /* 0x003ff80001107983 */ /* 0x001ee80000300a00 */
[----:B------:R-:W4:Y:S01]  /*60560*/  LDL.LU.64 R92, [R1+0x3ff0] ;  /* 0x003ff000015c7983 */ /* 0x000f220000300a00 */
[----:B------:R-:W-:-:S03]  /*60570*/  ISETP.GT.AND P2, PT, R6, 0xdd, PT ;  /* 0x000000dd0600780c */ /* 0x000fc60003f44270 */
[----:B--2---:R0:W-:Y:S01]  /*60580*/  STL [R1+0x2098], R15 ;  /* 0x0020980f01007387 */ /* 0x0041e20000100800 */
[----:B---3--:R-:W-:-:S03]  /*60590*/  PRMT R16, RZ, 0x7610, R16 ;  /* 0x00007610ff107816 */ /* 0x008fc60000000010 */
[----:B0-----:R-:W2:Y:S01]  /*605a0*/  LDL.LU R15, [R1+0x37fc] ;  /* 0x0037fc00010f7983 */ /* 0x001ea20000300800 */
[----:B------:R-:W-:-:S03]  /*605b0*/  PRMT R17, RZ, 0x7610, R17 ;  /* 0x00007610ff117816 */ /* 0x000fc60000000011 */
[----:B------:R0:W-:Y:S01]  /*605c0*/  STL [R1+0x2094], R14 ;  /* 0x0020940e01007387 */ /* 0x0001e20000100800 */
[----:B----4-:R-:W-:Y:S02]  /*605d0*/  PRMT R92, RZ, 0x7610, R92 ;  /* 0x00007610ff5c7816 */ /* 0x010fe4000000005c */
[----:B------:R-:W-:Y:S01]  /*605e0*/  PRMT R93, RZ, 0x7610, R93 ;  /* 0x00007610ff5d7816 */ /* 0x000fe2000000005d */
[----:B------:R-:W3:Y:S04]  /*605f0*/  @P2 LDG.E.U16 R16, desc[UR6][R18.64] ;  /* 0x0000000612102981 */ /* 0x000ee8000c1e1500 */
[----:B------:R-:W4:Y:S04]  /*60600*/  @P2 LDG.E.U16 R17, desc[UR6][R32.64] ;  /* 0x0000000620112981 */ /* 0x000f28000c1e1500 */
[----:B------:R-:W2:Y:S04]  /*60610*/  @P2 LDG.E.U16 R92, desc[UR6][R4.64] ;  /* 0x00000006045c2981 */ /* 0x000ea8000c1e1500 */
[----:B------:R-:W2:Y:S04]  /*60620*/  @P2 LDG.E.U16 R93, desc[UR6][R12.64] ;  /* 0x000000060c5d2981 */ /* 0x000ea8000c1e1500 */
[----:B0-----:R-:W2:Y:S04]  /*60630*/  LDL.LU R14, [R1+0x380c] ;  /* 0x00380c00010e7983 */ /* 0x001ea80000300800 */
[----:B------:R-:W2:Y:S04]  /*60640*/  LDL.LU R11, [R1+0x3800] ;  /* 0x00380000010b7983 */ /* 0x000ea80000300800 */
[----:B------:R-:W2:Y:S04]  /*60650*/  LDL.LU R10, [R1+0x3810] ;  /* 0x00381000010a7983 */ /* 0x000ea80000300800 */
[----:B------:R-:W2:Y:S04]  /*60660*/  LDL.LU R9, [R1+0x3804] ;  /* 0x0038040001097983 */ /* 0x000ea80000300800 */
[----:B------:R-:W2:Y:S04]  /*60670*/  LDL.LU R8, [R1+0x3814] ;  /* 0x0038140001087983 */ /* 0x000ea80000300800 */
[----:B------:R0:W-:Y:S04]  /*60680*/  STL [R1+0x2090], R3 ;  /* 0x0020900301007387 */ /* 0x0001e80000100800 */
[----:B0-----:R-:W2:Y:S04]  /*60690*/  LDL.LU R3, [R1+0x3808] ;  /* 0x0038080001037983 */ /* 0x001ea80000300800 */
[----:B------:R0:W-:Y:S04]  /*606a0*/  STL [R1+0x208c], R2 ;  /* 0x00208c0201007387 */ /* 0x0001e80000100800 */
[----:B0-----:R-:W2:Y:S04]  /*606b0*/  LDL.LU R2, [R1+0x3818] ;  /* 0x0038180001027983 */ /* 0x001ea80000300800 */
[----:B------:R-:W-:Y:S04]  /*606c0*/  STL.64 [R1+0x3f8], R18 ;  /* 0x0003f81201007387 */ /* 0x000fe80000100a00 */
[----:B------:R-:W-:Y:S04]  /*606d0*/  STL.64 [R1+0x400], R32 ;  /* 0x0004002001007387 */ /* 0x000fe80000100a00 */
[----:B------:R-:W-:Y:S04]  /*606e0*/  STL.64 [R1+0x408], R4 ;  /* 0x0004080401007387 */ /* 0x000fe80000100a00 */
[----:B------:R0:W-:Y:S01]  /*606f0*/  STL.64 [R1+0x410], R12 ;  /* 0x0004100c01007387 */ /* 0x0001e20000100a00 */
[----:B------:R-:W-:-:S03]  /*60700*/  ISETP.GT.AND P4, PT, R6, 0xde, PT ;  /* 0x000000de0600780c */ /* 0x000fc60003f84270 */
[----:B0-----:R-:W2:Y:S04]  /*60710*/  LDL.LU.64 R12, [R1+0x3fe8] ;  /* 0x003fe800010c7983 */ /* 0x001ea80000300a00 */
[----:B------:R-:W2:Y:S01]  /*60720*/  LDL.LU.64 R4, [R1+0x3fe0] ;  /* 0x003fe00001047983 */ /* 0x000ea20000300a00 */
[----:B------:R-:W-:Y:S02]  /*60730*/  PRMT R27, RZ, 0x7610, R27 ;  /* 0x00007610ff1b7816 */ /* 0x000fe4000000001b */
[----:B------:R-:W-:Y:S02]  /*60740*/  PRMT R24, RZ, 0x7610, R24 ;  /* 0x00007610ff187816 */ /* 0x000fe40000000018 */
[----:B------:R-:W-:Y:S02]  /*60750*/  PRMT R25, RZ, 0x7610, R25 ;  /* 0x00007610ff197816 */ /* 0x000fe40000000019 */
[----:B------:R-:W-:Y:S01]  /*60760*/  PRMT R22, RZ, 0x7610, R22 ;  /* 0x00007610ff167816 */ /* 0x000fe20000000016 */
[----:B---3--:R0:W-:Y:S04]  /*60770*/  STL [R1+0x207c], R16 ;  /* 0x00207c1001007387 */ /* 0x0081e80000100800 */
[----:B----4-:R1:W-:Y:S04]  /*60780*/  STL [R1+0x2080], R17 ;  /* 0x0020801101007387 */ /* 0x0103e80000100800 */
[----:B--2---:R-:W-:Y:S04]  /*60790*/  STL [R1+0x2084], R92 ;  /* 0x0020845c01007387 */ /* 0x004fe80000100800 */
[----:B------:R2:W-:Y:S01]  /*607a0*/  STL [R1+0x2088], R93 ;  /* 0x0020885d01007387 */ /* 0x0005e20000100800 */
[----:B------:R-:W-:-:S02]  /*607b0*/  IMAD.MOV.U32 R19, RZ, RZ, R11 ;  /* 0x000000ffff137224 */ /* 0x000fc400078e000b */
[----:B------:R-:W-:Y:S02]  /*607c0*/  IMAD.MOV.U32 R18, RZ, RZ, R10 ;  /* 0x000000ffff127224 */ /* 0x000fe400078e000a */
[----:B0-----:R-:W-:Y:S02]  /*607d0*/  IMAD.MOV.U32 R16, RZ, RZ, R14 ;  /* 0x000000ffff107224 */ /* 0x001fe400078e000e */
[----:B-1----:R-:W-:Y:S02]  /*607e0*/  IMAD.MOV.U32 R17, RZ, RZ, R15 ;  /* 0x000000ffff117224 */ /* 0x002fe400078e000f */
[----:B------:R-:W-:Y:S02]  /*607f0*/  IMAD.MOV.U32 R32, RZ, RZ, R8 ;  /* 0x000000ffff207224 */ /* 0x000fe400078e0008 */
[----:B------:R-:W-:Y:S01]  /*60800*/  IMAD.MOV.U32 R33, RZ, RZ, R9 ;  /* 0x000000ffff217224 */ /* 0x000fe200078e0009 */
[----:B------:R-:W3:Y:S04]  /*60810*/  @P4 LDG.E.U16 R25, desc[UR6][R18.64] ;  /* 0x0000000612194981 */ /* 0x000ee8000c1e1500 */
[----:B------:R-:W-:Y:S04]  /*60820*/  STL.64 [R1+0x3d8], R16 ;  /* 0x0003d81001007387 */ /* 0x000fe80000100a00 */
[----:B------:R-:W-:Y:S04]  /*60830*/  STL.64 [R1+0x3e0], R18 ;  /* 0x0003e01201007387 */ /* 0x000fe80000100a00 */
[----:B------:R-:W-:Y:S04]  /*60840*/  STL.64 [R1+0x3e8], R32 ;  /* 0x0003e82001007387 */ /* 0x000fe80000100a00 */
[----:B------:R-:W4:Y:S04]  /*60850*/  @P4 LDG.E.U16 R24, desc[UR6][R32.64] ;  /* 0x0000000620184981 */ /* 0x000f28000c1e1500 */
[----:B------:R-:W3:Y:S01]  /*60860*/  @P4 LDG.E.U16 R22, desc[UR6][R16.64] ;  /* 0x0000000610164981 */ /* 0x000ee2000c1e1500 */
[----:B--2---:R-:W-:-:S02]  /*60870*/  IMAD.MOV.U32 R93, RZ, RZ, R3 ;  /* 0x000000ffff5d7224 */ /* 0x004fc400078e0003 */
        /* <DEDUP_REMOVED lines=8> */
[----:B------:R0:W4:Y:S04]  /*60900*/  @P4 LDG.E.U16 R27, desc[UR6][R92.64] ;  /* 0x000000065c1b4981 */ /* 0x000128000c1e1500 */
[----:B------:R-:W4:Y:S04]  /*60910*/  LDL.LU R3, [R1+0x3828] ;  /* 0x0038280001037983 */ /* 0x000f280000300800 */
[----:B------:R-:W4:Y:S01]  /*60920*/  LDL.LU R2, [R1+0x3834] ;  /* 0x0038340001027983 */ /* 0x000f220000300800 */
[----:B------:R-:W-:-:S02]  /*60930*/  ISETP.GT.AND P5, PT, R6, 0xdf, PT ;  /* 0x000000df0600780c */ /* 0x000fc40003fa4270 */
[----:B------:R-:W-:Y:S02]  /*60940*/  PRMT R13, RZ, 0x7610, R13 ;  /* 0x00007610ff0d7816 */ /* 0x000fe4000000000d */
[----:B------:R-:W-:Y:S02]  /*60950*/  PRMT R12, RZ, 0x7610, R12 ;  /* 0x00007610ff0c7816 */ /* 0x000fe4000000000c */
[----:B------:R-:W-:Y:S02]  /*60960*/  PRMT R5, RZ, 0x7610, R5 ;  /* 0x00007610ff057816 */ /* 0x000fe40000000005 */
[----:B------:R-:W-:Y:S02]  /*60970*/  PRMT R4, RZ, 0x7610, R4 ;  /* 0x00007610ff047816 */ /* 0x000fe40000000004 */
[----:B------:R-:W-:-:S04]  /*60980*/  ISETP.GT.AND P2, PT, R6, 0xe0, PT ;  /* 0x000000e00600780c */ /* 0x000fc80003f44270 */
[----:B--2---:R-:W2:Y:S04]  /*60990*/  @P5 LDG.E.U16 R4, desc[UR6][R8.64] ;  /* 0x0000000608045981 */ /* 0x004ea8000c1e1500 */
[----:B---3--:R-:W3:Y:S01]  /*609a0*/  @P5 LDG.E.U16 R5, desc[UR6][R10.64] ;  /* 0x000000060a055981 */ /* 0x008ee2000c1e1500 */
[----:B0-----:R-:W-:Y:S02]  /*609b0*/  IMAD.MOV.U32 R93, RZ, RZ, R15 ;  /* 0x000000ffff5d7224 */ /* 0x001fe400078e000f */
[----:B----4-:R-:W-:Y:S01]  /*609c0*/  IMAD.MOV.U32 R92, RZ, RZ, R14 ;  /* 0x000000ffff5c7224 */ /* 0x010fe200078e000e */
[----:B------:R-:W-:Y:S04]  /*609d0*/  STL [R1+0x3e74], R27 ;  /* 0x003e741b01007387 */ /* 0x000fe80000100800 */
[----:B------:R-:W-:Y:S04]  /*609e0*/  STL [R1+0x3e78], R24 ;  /* 0x003e781801007387 */ /* 0x000fe80000100800 */
[----:B------:R-:W-:Y:S01]  /*609f0*/  STL [R1+0x3e7c], R25 ;  /* 0x003e7c1901007387 */ /* 0x000fe20000100800 */
[----:B------:R-:W-:-:S02]  /*60a00*/  IMAD.MOV.U32 R16, RZ, RZ, R2 ;  /* 0x000000ffff107224 */ /* 0x000fc400078e0002 */
[----:B------:R-:W-:Y:S01]  /*60a10*/  IMAD.MOV.U32 R17, RZ, RZ, R3 ;  /* 0x000000ffff117224 */ /* 0x000fe200078e0003 */
[----:B------:R-:W-:Y:S04]  /*60a20*/  STL [R1+0x3e80], R22 ;  /* 0x003e801601007387 */ /* 0x000fe80000100800 */
[----:B------:R-:W-:Y:S04]  /*60a30*/  STL.64 [R1+0x3b8], R8 ;  /* 0x0003b80801007387 */ /* 0x000fe80000100a00 */
[----:B------:R-:W-:Y:S04]  /*60a40*/  STL.64 [R1+0x3c0], R10 ;  /* 0x0003c00a01007387 */ /* 0x000fe80000100a00 */
[----:B------:R-:W-:Y:S04]  /*60a50*/  STL.64 [R1+0x3c8], R92 ;  /* 0x0003c85c01007387 */ /* 0x000fe80000100a00 */
[----:B------:R0:W-:Y:S04]  /*60a60*/  STL.64 [R1+0x3d0], R16 ;  /* 0x0003d01001007387 */ /* 0x0001e80000100a00 */
[----:B------:R-:W4:Y:S04]  /*60a70*/  LDL.LU R19, [R1+0x383c] ;  /* 0x00383c0001137983 */ /* 0x000f280000300800 */
[----:B------:R-:W4:Y:S04]  /*60a80*/  LDL.LU R18, [R1+0x3854] ;  /* 0x0038540001127983 */ /* 0x000f280000300800 */
[----:B------:R-:W2:Y:S04]  /*60a90*/  LDL.LU R33, [R1+0x3840] ;  /* 0x0038400001217983 */ /* 0x000ea80000300800 */
[----:B------:R-:W2:Y:S04]  /*60aa0*/  LDL.LU R32, [R1+0x3858] ;  /* 0x0038580001207983 */ /* 0x000ea80000300800 */
[----:B------:R-:W2:Y:S04]  /*60ab0*/  LDL.LU R3, [R1+0x3844] ;  /* 0x0038440001037983 */ /* 0x000ea80000300800 */
[----:B------:R-:W2:Y:S04]  /*60ac0*/  LDL.LU R2, [R1+0x384c] ;  /* 0x00384c0001027983 */ /* 0x000ea80000300800 */
[----:B------:R-:W2:Y:S04]  /*60ad0*/  LDL.LU R15, [R1+0x3848] ;  /* 0x00384800010f7983 */ /* 0x000ea80000300800 */
[----:B------:R-:W2:Y:S04]  /*60ae0*/  LDL.LU R14, [R1+0x3850] ;  /* 0x00385000010e7983 */ /* 0x000ea80000300800 */
[----:B------:R-:W2:Y:S04]  /*60af0*/  @P5 LDG.E.U16 R13, desc[UR6][R16.64] ;  /* 0x00000006100d5981 */ /* 0x000ea8000c1e1500 */
[----:B------:R1:W3:Y:S04]  /*60b00*/  @P5 LDG.E.U16 R12, desc[UR6][R92.64] ;  /* 0x000000065c0c5981 */ /* 0x0002e8000c1e1500 */
[----:B0-----:R-:W3:Y:S04]  /*60b10*/  LDL.LU.64 R16, [R1+0x3fd8] ;  /* 0x003fd80001107983 */ /* 0x001ee80000300a00 */
[----:B------:R-:W1:Y:S04]  /*60b20*/  LDL.LU.64 R92, [R1+0x3fd0] ;  /* 0x003fd000015c7983 */ /* 0x000e680000300a00 */
[----:B------:R-:W4:Y:S04]  /*60b30*/  LDL.LU R9, [R1+0x385c] ;  /* 0x00385c0001097983 */ /* 0x000f280000300800 */
[----:B------:R-:W4:Y:S04]  /*60b40*/  LDL.LU R8, [R1+0x386c] ;  /* 0x00386c0001087983 */ /* 0x000f280000300800 */
[----:B------:R-:W4:Y:S04]  /*60b50*/  LDL.LU R11, [R1+0x3860] ;  /* 0x00386000010b7983 */ /* 0x000f280000300800 */
[----:B------:R-:W4:Y:S04]  /*60b60*/  LDL.LU R10, [R1+0x3870] ;  /* 0x00387000010a7983 */ /* 0x000f280000300800 */
[----:B--2---:R0:W-:Y:S01]  /*60b70*/  STL [R1+0x21a8], R13 ;  /* 0x0021a80d01007387 */ /* 0x0041e20000100800 */
[----:B---3--:R-:W-:-:S02]  /*60b80*/  PRMT R16, RZ, 0x7610, R16 ;  /* 0x00007610ff107816 */ /* 0x008fc40000000010 */
[----:B-1----:R-:W-:Y:S02]  /*60b90*/  PRMT R92, RZ, 0x7610, R92 ;  /* 0x00007610ff5c7816 */ /* 0x002fe4000000005c */
[----:B------:R-:W-:Y:S02]  /*60ba0*/  PRMT R93, RZ, 0x7610, R93 ;  /* 0x00007610ff5d7816 */ /* 0x000fe4000000005d */
[----:B------:R-:W-:Y:S01]  /*60bb0*/  PRMT R17, RZ, 0x7610, R17 ;  /* 0x00007610ff117816 */ /* 0x000fe20000000011 */
[----:B0-----:R-:W2:Y:S04]  /*60bc0*/  LDL.LU R13, [R1+0x3864] ;  /* 0x00386400010d7983 */ /* 0x001ea80000300800 */
[----:B------:R0:W-:Y:S04]  /*60bd0*/  STL [R1+0x21a4], R12 ;  /* 0x0021a40c01007387 */ /* 0x0001e80000100800 */
[----:B------:R-:W3:Y:S04]  /*60be0*/  @P2 LDG.E.U16 R92, desc[UR6][R2.64] ;  /* 0x00000006025c2981 */ /* 0x000ee8000c1e1500 */
[----:B------:R-:W2:Y:S04]  /*60bf0*/  @P2 LDG.E.U16 R93, desc[UR6][R14.64] ;  /* 0x000000060e5d2981 */ /* 0x000ea8000c1e1500 */
[----:B----4-:R-:W4:Y:S04]  /*60c00*/  @P2 LDG.E.U16 R16, desc[UR6][R18.64] ;  /* 0x0000000612102981 */ /* 0x010f28000c1e1500 */
[----:B------:R-:W4:Y:S04]  /*60c10*/  @P2 LDG.E.U16 R17, desc[UR6][R32.64] ;  /* 0x0000000620112981 */ /* 0x000f28000c1e1500 */
        /* <DEDUP_REMOVED lines=35> */
[----:B------:R-:W-:Y:S01]  /*60e50*/  PRMT R2, RZ, 0x7610, R2 ;  /* 0x00007610ff027816 */ /* 0x000fe20000000002 */
[----:B------:R-:W2:Y:S04]  /*60e60*/  @P4 LDG.E.U16 R15, desc[UR6][R16.64] ;  /* 0x00000006100f4981 */ /* 0x000ea8000c1e1500 */
[----:B------:R-:W3:Y:S04]  /*60e70*/  @P4 LDG.E.U16 R14, desc[UR6][R92.64] ;  /* 0x000000065c0e4981 */ /* 0x000ee8000c1e1500 */
[----:B------:R-:W3:Y:S04]  /*60e80*/  @P4 LDG.E.U16 R3, desc[UR6][R10.64] ;  /* 0x000000060a034981 */ /* 0x000ee8000c1e1500 */
[----:B------:R-:W3:Y:S04]  /*60e90*/  @P4 LDG.E.U16 R2, desc[UR6][R8.64] ;  /* 0x0000000608024981 */ /* 0x000ee8000c1e1500 */
[----:B0-----:R-:W3:Y:S04]  /*60ea0*/  LDL.LU.64 R16, [R1+0x3fb8] ;  /* 0x003fb80001107983 */ /* 0x001ee80000300a00 */
        /* <DEDUP_REMOVED lines=11> */
[----:B------:R-:W3:Y:S04]  /*60f60*/  @P5 LDG.E.U16 R16, desc[UR6][R18.64] ;  /* 0x0000000612105981 */ /* 0x000ee8000c1e1500 */
[----:B------:R-:W2:Y:S04]  /*60f70*/  @P5 LDG.E.U16 R17, desc[UR6][R32.64] ;  /* 0x0000000620115981 */ /* 0x000ea8000c1e1500 */
[----:B0-----:R-:W2:Y:S04]  /*60f80*/  LDL.LU R14, [R1+0x38ac] ;  /* 0x0038ac00010e7983 */ /* 0x001ea80000300800 */
[----:B------:R0:W-:Y:S01]  /*60f90*/  STL [R1+0x2050], R3 ;  /* 0x0020500301007387 */ /* 0x0001e20000100800 */
[----:B----4-:R-:W-:-:S02]  /*60fa0*/  PRMT R93, RZ, 0x7610, R93 ;  /* 0x00007610ff5d7816 */ /* 0x010fc4000000005d */
[----:B------:R-:W-:-:S04]  /*60fb0*/  PRMT R92, RZ, 0x7610, R92 ;  /* 0x00007610ff5c7816 */ /* 0x000fc8000000005c */
[----:B------:R-:W4:Y:S04]  /*60fc0*/  @P5 LDG.E.U16 R93, desc[UR6][R12.64] ;  /* 0x000000060c5d5981 */ /* 0x000f28000c1e1500 */
[----:B0-----:R-:W4:Y:S04]  /*60fd0*/  LDL.LU R3, [R1+0x38a8] ;  /* 0x0038a80001037983 */ /* 0x001f280000300800 */
[----:B------:R0:W-:Y:S04]  /*60fe0*/  STL [R1+0x204c], R2 ;  /* 0x00204c0201007387 */ /* 0x0001e80000100800 */
[----:B------:R-:W4:Y:S04]  /*60ff0*/  @P5 LDG.E.U16 R92, desc[UR6][R4.64] ;  /* 0x00000006045c5981 */ /* 0x000f28000c1e1500 */
        /* <DEDUP_REMOVED lines=10> */
[----:B------:R-:W-:Y:S04]  /*610a0*/  STL.64 [R1+0x338], R8 ;  /* 0x0003380801007387 */ /* 0x000fe80000100a00 */
[----:B------:R-:W-:Y:S01]  /*610b0*/  STL.64 [R1+0x340], R10 ;  /* 0x0003400a01007387 */ /* 0x000fe20000100a00 */
[----:B0-----:R-:W-:-:S02]  /*610c0*/  IMAD.MOV.U32 R16, RZ, RZ, R14 ;  /* 0x000000ffff107224 */ /* 0x001fc400078e000e */
[----:B-1----:R-:W-:Y:S02]  /*610d0*/  IMAD.MOV.U32 R17, RZ, RZ, R15 ;  /* 0x000000ffff117224 */ /* 0x002fe400078e000f */
[----:B----4-:R-:W-:-:S03]  /*610e0*/  IMAD.MOV.U32 R15, RZ, RZ, R3 ;  /* 0x000000ffff0f7224 */ /* 0x010fc600078e0003 */
[----:B------:R-:W-:Y:S01]  /*610f0*/  STL.64 [R1+0x348], R16 ;  /* 0x0003481001007387 */ /* 0x000fe20000100a00 */
[----:B------:R-:W-:-:S05]  /*61100*/  IMAD.MOV.U32 R14, RZ, RZ, R2 ;  /* 0x000000ffff0e7224 */ /* 0x000fca00078e0002 */
[----:B------:R-:W-:Y:S04]  /*61110*/  STL.64 [R1+0x350], R14 ;  /* 0x0003500e01007387 */ /* 0x000fe80000100a00 */
[----:B------:R-:W2:Y:S04]  /*61120*/  LDL.LU R19, [R1+0x38bc] ;  /* 0x0038bc0001137983 */ /* 0x000ea80000300800 */
[----:B------:R-:W2:Y:S04]  /*61130*/  LDL.LU R18, [R1+0x38cc] ;  /* 0x0038cc0001127983 */ /* 0x000ea80000300800 */
[----:B------:R-:W3:Y:S04]  /*61140*/  LDL.LU R33, [R1+0x38c0] ;  /* 0x0038c00001217983 */ /* 0x000ee80000300800 */
[----:B------:R-:W3:Y:S04]  /*61150*/  LDL.LU R32, [R1+0x38d0] ;  /* 0x0038d00001207983 */ /* 0x000ee80000300800 */
[----:B------:R0:W-:Y:S01]  /*61160*/  STL [R1+0x2048], R93 ;  /* 0x0020485d01007387 */ /* 0x0001e20000100800 */
[----:B------:R-:W-:-:S02]  /*61170*/  PRMT R13, RZ, 0x7610, R13 ;  /* 0x00007610ff0d7816 */ /* 0x000fc4000000000d */
[----:B------:R-:W-:Y:S01]  /*61180*/  PRMT R12, RZ, 0x7610, R12 ;  /* 0x00007610ff0c7816 */ /* 0x000fe2000000000c */
[----:B0-----:R-:W4:Y:S04]  /*61190*/  LDL.LU R93, [R1+0x38c4] ;  /* 0x0038c400015d7983 */ /* 0x001f280000300800 */
[----:B------:R0:W-:Y:S04]  /*611a0*/  STL [R1+0x2044], R92 ;  /* 0x0020445c01007387 */ /* 0x0001e80000100800 */
[----:B------:R-:W2:Y:S04]  /*611b0*/  @P2 LDG.E.U16 R13, desc[UR6][R14.64] ;  /* 0x000000060e0d2981 */ /* 0x000ea8000c1e1500 */
[----:B------:R-:W3:Y:S01]  /*611c0*/  @P2 LDG.E.U16 R12, desc[UR6][R16.64] ;  /* 0x00000006100c2981 */ /* 0x000ee2000c1e1500 */
[----:B------:R-:W-:-:S02]  /*611d0*/  PRMT R5, RZ, 0x7610, R5 ;  /* 0x00007610ff057816 */ /* 0x000fc40000000005 */
[----:B------:R-:W-:-:S04]  /*611e0*/  PRMT R4, RZ, 0x7610, R4 ;  /* 0x00007610ff047816 */ /* 0x000fc80000000004 */
[----:B------:R-:W3:Y:S04]  /*611f0*/  @P2 LDG.E.U16 R5, desc[UR6][R10.64] ;  /* 0x000000060a052981 */ /* 0x000ee8000c1e1500 */
[----:B0-----:R-:W4:Y:S04]  /*61200*/  LDL.LU R92, [R1+0x38d4] ;  /* 0x0038d400015c7983 */ /* 0x001f280000300800 */
[----:B------:R-:W3:Y:S04]  /*61210*/  LDL.LU R3, [R1+0x38c8] ;  /* 0x0038c80001037983 */ /* 0x000ee80000300800 */
[----:B------:R-:W3:Y:S04]  /*61220*/  LDL.LU R2, [R1+0x38d8] ;  /* 0x0038d80001027983 */ /* 0x000ee80000300800 */
[----:B------:R-:W3:Y:S04]  /*61230*/  LDL.LU.64 R14, [R1+0x3f98] ;  /* 0x003f9800010e7983 */ /* 0x000ee80000300a00 */
[----:B------:R-:W3:Y:S04]  /*61240*/  LDL.LU.64 R16, [R1+0x3f90] ;  /* 0x003f900001107983 */ /* 0x000ee80000300a00 */
[----:B------:R-:W3:Y:S01]  /*61250*/  @P2 LDG.E.U16 R4, desc[UR6][R8.64] ;  /* 0x0000000608042981 */ /* 0x000ee2000c1e1500 */
[----:B------:R-:W-:-:S02]  /*61260*/  ISETP.GT.AND P4, PT, R6, 0xe4, PT ;  /* 0x000000e40600780c */ /* 0x000fc40003f84270 */
[----:B------:R-:W-:Y:S02]  /*61270*/  PRMT R34, RZ, 0x7610, R34 ;  /* 0x00007610ff227816 */ /* 0x000fe40000000022 */
[----:B------:R-:W-:Y:S01]  /*61280*/  PRMT R35, RZ, 0x7610, R35 ;  /* 0x00007610ff237816 */ /* 0x000fe20000000023 */
[----:B--2---:R0:W-:Y:S08]  /*61290*/  STL [R1+0x2038], R13 ;  /* 0x0020380d01007387 */ /* 0x0041f00000100800 */
[----:B----4-:R-:W2:Y:S04]  /*612a0*/  @P4 LDG.E.U16 R34, desc[UR6][R92.64] ;  /* 0x000000065c224981 */ /* 0x010ea8000c1e1500 */
[----:B0-----:R-:W4:Y:S04]  /*612b0*/  LDL.LU R13, [R1+0x38dc] ;  /* 0x0038dc00010d7983 */ /* 0x001f280000300800 */
[----:B---3--:R0:W-:Y:S04]  /*612c0*/  STL [R1+0x2034], R12 ;  /* 0x0020340c01007387 */ /* 0x0081e80000100800 */
[----:B------:R-:W3:Y:S01]  /*612d0*/  @P4 LDG.E.U16 R35, desc[UR6][R2.64] ;  /* 0x0000000602234981 */ /* 0x000ee2000c1e1500 */
[----:B------:R-:W-:-:S02]  /*612e0*/  PRMT R16, RZ, 0x7610, R16 ;  /* 0x00007610ff107816 */ /* 0x000fc40000000010 */
[----:B------:R-:W-:-:S04]  /*612f0*/  PRMT R17, RZ, 0x7610, R17 ;  /* 0x00007610ff117816 */ /* 0x000fc80000000011 */
[----:B------:R-:W2:Y:S04]  /*61300*/  @P4 LDG.E.U16 R16, desc[UR6][R18.64] ;  /* 0x0000000612104981 */ /* 0x000ea8000c1e1500 */
[----:B0-----:R-:W3:Y:S04]  /*61310*/  LDL.LU R12, [R1+0x38f8] ;  /* 0x0038f800010c7983 */ /* 0x001ee80000300800 */
[----:B------:R-:W3:Y:S04]  /*61320*/  LDL.LU R11, [R1+0x38e0] ;  /* 0x0038e000010b7983 */ /* 0x000ee80000300800 */
[----:B------:R-:W4:Y:S04]  /*61330*/  LDL.LU R10, [R1+0x38ec] ;  /* 0x0038ec00010a7983 */ /* 0x000f280000300800 */
[----:B------:R-:W4:Y:S04]  /*61340*/  LDL.LU R9, [R1+0x38e4] ;  /* 0x0038e40001097983 */ /* 0x000f280000300800 */
[----:B------:R-:W4:Y:S04]  /*61350*/  LDL.LU R8, [R1+0x38f0] ;  /* 0x0038f00001087983 */ /* 0x000f280000300800 */
[----:B------:R-:W4:Y:S04]  /*61360*/  @P4 LDG.E.U16 R17, desc[UR6][R32.64] ;  /* 0x0000000620114981 */ /* 0x000f28000c1e1500 */
[----:B------:R0:W-:Y:S04]  /*61370*/  STL [R1+0x2030], R5 ;  /* 0x0020300501007387 */ /* 0x0001e80000100800 */
[----:B0-----:R-:W4:Y:S04]  /*61380*/  LDL.LU R5, [R1+0x38e8] ;  /* 0x0038e80001057983 */ /* 0x001f280000300800 */
[----:B------:R0:W-:Y:S04]  /*61390*/  STL [R1+0x202c], R4 ;  /* 0x00202c0401007387 */ /* 0x0001e80000100800 */
[----:B0-----:R-:W4:Y:S04]  /*613a0*/  LDL.LU R4, [R1+0x38f4] ;  /* 0x0038f40001047983 */ /* 0x001f280000300800 */
[----:B------:R-:W-:Y:S04]  /*613b0*/  STL.64 [R1+0x318], R18 ;  /* 0x0003181201007387 */ /* 0x000fe80000100a00 */
[----:B------:R-:W-:Y:S04]  /*613c0*/  STL.64 [R1+0x320], R32 ;  /* 0x0003202001007387 */ /* 0x000fe80000100a00 */
[----:B------:R-:W-:Y:S04]  /*613d0*/  STL.64 [R1+0x328], R92 ;  /* 0x0003285c01007387 */ /* 0x000fe80000100a00 */
[----:B------:R0:W-:Y:S01]  /*613e0*/  STL.64 [R1+0x330], R2 ;  /* 0x0003300201007387 */ /* 0x0001e20000100a00 */
[----:B------:R-:W-:-:S03]  /*613f0*/  ISETP.GT.AND P5, PT, R6, 0xe5, PT ;  /* 0x000000e50600780c */ /* 0x000fc60003fa4270 */
[----:B0-----:R-:W4:Y:S04]  /*61400*/  LDL.LU.64 R2, [R1+0x3f88] ;  /* 0x003f880001027983 */ /* 0x001f280000300a00 */
[----:B------:R-:W4:Y:S01]  /*61410*/  LDL.LU.64 R92, [R1+0x3f80] ;  /* 0x003f8000015c7983 */ /* 0x000f220000300a00 */
[----:B------:R-:W-:Y:S02]  /*61420*/  PRMT R25, RZ, 0x7610, R25 ;  /* 0x00007610ff197816 */ /* 0x000fe40000000019 */
[----:B------:R-:W-:Y:S02]  /*61430*/  PRMT R24, RZ, 0x7610, R24 ;  /* 0x00007610ff187816 */ /* 0x000fe40000000018 */
[----:B------:R-:W-:Y:S02]  /*61440*/  PRMT R27, RZ, 0x7610, R27 ;  /* 0x00007610ff1b7816 */ /* 0x000fe4000000001b */
[----:B------:R-:W-:Y:S01]  /*61450*/  PRMT R26, RZ, 0x7610, R26 ;  /* 0x00007610ff1a7816 */ /* 0x000fe2000000001a */
[----:B--2---:R0:W-:Y:S01]  /*61460*/  STL [R1+0x201c], R16 ;  /* 0x00201c1001007387 */ /* 0x0041e20000100800 */
[----:B---3--:R-:W-:-:S02]  /*61470*/  IMAD.MOV.U32 R19, RZ, RZ, R11 ;  /* 0x000000ffff137224 */ /* 0x008fc400078e000b */
[----:B----4-:R-:W-:Y:S01]  /*61480*/  IMAD.MOV.U32 R18, RZ, RZ, R10 ;  /* 0x000000ffff127224 */ /* 0x010fe200078e000a */
[----:B------:R1:W-:Y:S04]  /*61490*/  STL [R1+0x2020], R17 ;  /* 0x0020201101007387 */ /* 0x0003e80000100800 */
[----:B------:R-:W-:Y:S01]  /*614a0*/  STL [R1+0x2024], R34 ;  /* 0x0020242201007387 */ /* 0x000fe20000100800 */
[----:B0-----:R-:W-:Y:S02]  /*614b0*/  IMAD.MOV.U32 R16, RZ, RZ, R12 ;  /* 0x000000ffff107224 */ /* 0x001fe400078e000c */
[----:B------:R-:W-:Y:S02]  /*614c0*/  IMAD.MOV.U32 R32, RZ, RZ, R8 ;  /* 0x000000ffff207224 */ /* 0x000fe400078e0008 */
[----:B------:R-:W-:Y:S01]  /*614d0*/  IMAD.MOV.U32 R33, RZ, RZ, R9 ;  /* 0x000000ffff217224 */ /* 0x000fe200078e0009 */
[----:B------:R0:W-:Y:S04]  /*614e0*/  STL [R1+0x2028], R35 ;  /* 0x0020282301007387 */ /* 0x0001e80000100800 */
[----:B------:R-:W2:Y:S04]  /*614f0*/  @P5 LDG.E.U16 R27, desc[UR6][R18.64] ;  /* 0x00000006121b5981 */ /* 0x000ea8000c1e1500 */
[----:B------:R-:W3:Y:S01]  /*61500*/  @P5 LDG.E.U16 R24, desc[UR6][R32.64] ;  /* 0x0000000620185981 */ /* 0x000ee2000c1e1500 */
[----:B-1----:R-:W-:-:S02]  /*61510*/  IMAD.MOV.U32 R17, RZ, RZ, R13 ;  /* 0x000000ffff117224 */ /* 0x002fc400078e000d */
[----:B0-----:R-:W-:-:S03]  /*61520*/  IMAD.MOV.U32 R35, RZ, RZ, R5 ;  /* 0x000000ffff237224 */ /* 0x001fc600078e0005 */
[----:B------:R0:W-:Y:S04]  /*61530*/  STL.64 [R1+0x2f8], R16 ;  /* 0x0002f81001007387 */ /* 0x0001e80000100a00 */
[----:B------:R1:W-:Y:S04]  /*61540*/  STL.64 [R1+0x300], R18 ;  /* 0x0003001201007387 */ /* 0x0003e80000100a00 */
[----:B------:R4:W-:Y:S04]  /*61550*/  STL.64 [R1+0x308], R32 ;  /* 0x0003082001007387 */ /* 0x0009e80000100a00 */
[----:B------:R0:W2:Y:S01]  /*61560*/  @P5 LDG.E.U16 R26, desc[UR6][R16.64] ;  /* 0x00000006101a5981 */ /* 0x0000a2000c1e1500 */
[----:B------:R-:W-:-:S05]  /*61570*/  IMAD.MOV.U32 R34, RZ, RZ, R4 ;  /* 0x000000ffff227224 */ /* 0x000fca00078e0004 */
[----:B------:R0:W-:Y:S04]  /*61580*/  STL.64 [R1+0x310], R34 ;  /* 0x0003102201007387 */ /* 0x0001e80000100a00 */
[----:B------:R-:W0:Y:S04]  /*61590*/  LDL.LU R13, [R1+0x38fc] ;  /* 0x0038fc00010d7983 */ /* 0x000e280000300800 */
[----:B------:R-:W2:Y:S04]  /*615a0*/  LDL.LU R12, [R1+0x3914] ;  /* 0x00391400010c7983 */ /* 0x000ea80000300800 */
[----:B------:R-:W1:Y:S04]  /*615b0*/  LDL.LU R11, [R1+0x3900] ;  /* 0x00390000010b7983 */ /* 0x000e680000300800 */
[----:B------:R-:W3:Y:S04]  /*615c0*/  LDL.LU R10, [R1+0x3918] ;  /* 0x00391800010a7983 */ /* 0x000ee80000300800 */
[----:B------:R-:W4:Y:S04]  /*615d0*/  LDL.LU R9, [R1+0x3904] ;  /* 0x0039040001097983 */ /* 0x000f280000300800 */
[----:B------:R-:W4:Y:S04]  /*615e0*/  LDL.LU R8, [R1+0x390c] ;  /* 0x00390c0001087983 */ /* 0x000f280000300800 */
[----:B------:R-:W4:Y:S04]  /*615f0*/  @P5 LDG.E.U16 R25, desc[UR6][R34.64] ;  /* 0x0000000622195981 */ /* 0x000f28000c1e1500 */
[----:B------:R-:W4:Y:S04]  /*61600*/  LDL.LU R5, [R1+0x3908] ;  /* 0x0039080001057983 */ /* 0x000f280000300800 */
[----:B------:R-:W4:Y:S01]  /*61610*/  LDL.LU R4, [R1+0x3910] ;  /* 0x0039100001047983 */ /* 0x000f220000300800 */
[----:B------:R-:W-:-:S02]  /*61620*/  ISETP.GT.AND P2, PT, R6, 0xe6, PT ;  /* 0x000000e60600780c */ /* 0x000fc40003f44270 */
[----:B------:R-:W-:Y:S02]  /*61630*/  PRMT R23, RZ, 0x7610, R23 ;  /* 0x00007610ff177816 */ /* 0x000fe40000000017 */
[----:B------:R-:W-:Y:S02]  /*61640*/  PRMT R20, RZ, 0x7610, R20 ;  /* 0x00007610ff147816 */ /* 0x000fe40000000014 */
[----:B------:R-:W-:Y:S02]  /*61650*/  PRMT R21, RZ, 0x7610, R21 ;  /* 0x00007610ff157816 */ /* 0x000fe40000000015 */
[----:B------:R-:W-:Y:S01]  /*61660*/  PRMT R92, RZ, 0x7610, R92 ;  /* 0x00007610ff5c7816 */ /* 0x000fe2000000005c */
[----:B0-----:R-:W-:Y:S02]  /*61670*/  IMAD.MOV.U32 R17, RZ, RZ, R13 ;  /* 0x000000ffff117224 */ /* 0x001fe400078e000d */
[----:B--2---:R-:W-:Y:S02]  /*61680*/  IMAD.MOV.U32 R16, RZ, RZ, R12 ;  /* 0x000000ffff107224 */ /* 0x004fe400078e000c */
[----:B-1----:R-:W-:-:S02]  /*61690*/  IMAD.MOV.U32 R19, RZ, RZ, R11 ;  /* 0x000000ffff137224 */ /* 0x002fc400078e000b */
[----:B---3--:R-:W-:Y:S02]  /*616a0*/  IMAD.MOV.U32 R18, RZ, RZ, R10 ;  /* 0x000000ffff127224 */ /* 0x008fe400078e000a */
[----:B----4-:R-:W-:Y:S02]  /*616b0*/  IMAD.MOV.U32 R33, RZ, RZ, R9 ;  /* 0x000000ffff217224 */ /* 0x010fe400078e0009 */
[----:B------:R-:W-:Y:S01]  /*616c0*/  IMAD.MOV.U32 R32, RZ, RZ, R8 ;  /* 0x000000ffff207224 */ /* 0x000fe200078e0008 */
[----:B------:R-:W-:Y:S04]  /*616d0*/  STL [R1+0x3e84], R25 ;  /* 0x003e841901007387 */ /* 0x000fe80000100800 */
[----:B------:R-:W-:Y:S04]  /*616e0*/  STL [R1+0x3e88], R24 ;  /* 0x003e881801007387 */ /* 0x000fe80000100800 */
[----:B------:R-:W-:Y:S01]  /*616f0*/  STL [R1+0x3e8c], R27 ;  /* 0x003e8c1b01007387 */ /* 0x000fe20000100800 */
[----:B------:R-:W-:-:S02]  /*61700*/  IMAD.MOV.U32 R34, RZ, RZ, R4 ;  /* 0x000000ffff227224 */ /* 0x000fc400078e0004 */
[----:B------:R-:W-:Y:S01]  /*61710*/  IMAD.MOV.U32 R35, RZ, RZ, R5 ;  /* 0x000000ffff237224 */ /* 0x000fe200078e0005 */
[----:B------:R-:W-:Y:S04]  /*61720*/  STL [R1+0x3e90], R26 ;  /* 0x003e901a01007387 */ /* 0x000fe80000100800 */
[----:B------:R0:W-:Y:S04]  /*61730*/  STL.64 [R1+0x2d8], R16 ;  /* 0x0002d81001007387 */ /* 0x0001e80000100a00 */
[----:B------:R-:W-:Y:S04]  /*61740*/  STL.64 [R1+0x2e0], R18 ;  /* 0x0002e01201007387 */ /* 0x000fe80000100a00 */
[----:B------:R-:W-:Y:S04]  /*61750*/  STL.64 [R1+0x2e8], R32 ;  /* 0x0002e82001007387 */ /* 0x000fe80000100a00 */
[----:B------:R1:W-:Y:S04]  /*61760*/  STL.64 [R1+0x2f0], R34 ;  /* 0x0002f02201007387 */ /* 0x0003e80000100a00 */
[----:B------:R-:W2:Y:S04]  /*61770*/  LDL.LU R5, [R1+0x391c] ;  /* 0x00391c0001057983 */ /* 0x000ea80000300800 */
[----:B------:R-:W2:Y:S04]  /*61780*/  LDL.LU R4, [R1+0x392c] ;  /* 0x00392c0001047983 */ /* 0x000ea80000300800 */
[----:B------:R-:W3:Y:S04]  /*61790*/  LDL.LU R11, [R1+0x3920] ;  /* 0x00392000010b7983 */ /* 0x000ee80000300800 */
[----:B------:R-:W3:Y:S04]  /*617a0*/  LDL.LU R10, [R1+0x3930] ;  /* 0x00393000010a7983 */ /* 0x000ee80000300800 */
[----:B------:R-:W0:Y:S04]  /*617b0*/  LDL.LU R13, [R1+0x3924] ;  /* 0x00392400010d7983 */ /* 0x000e280000300800 */
[----:B------:R-:W4:Y:S04]  /*617c0*/  LDL.LU R12, [R1+0x3934] ;  /* 0x00393400010c7983 */ /* 0x000f280000300800 */
[----:B------:R-:W4:Y:S04]  /*617d0*/  @P2 LDG.E.U16 R23, desc[UR6][R34.64] ;  /* 0x0000000622172981 */ /* 0x000f28000c1e1500 */
[----:B------:R-:W4:Y:S04]  /*617e0*/  LDL.LU R9, [R1+0x3928] ;  /* 0x0039280001097983 */ /* 0x000f280000300800 */
[----:B------:R-:W4:Y:S04]  /*617f0*/  @P2 LDG.E.U16 R20, desc[UR6][R32.64] ;  /* 0x0000000620142981 */ /* 0x000f28000c1e1500 */
[----:B------:R-:W1:Y:S04]  /*61800*/  LDL.LU R8, [R1+0x3938] ;  /* 0x0039380001087983 */ /* 0x000e680000300800 */
        /* <DEDUP_REMOVED lines=10> */
[----:B----4-:R-:W-:Y:S01]  /*618b0*/  IMAD.MOV.U32 R16, RZ, RZ, R12 ;  /* 0x000000ffff107224 */ /* 0x010fe200078e000c */
[----:B------:R-:W-:Y:S04]  /*618c0*/  STL [R1+0x3e94], R23 ;  /* 0x003e941701007387 */ /* 0x000fe80000100800 */
[----:B------:R-:W-:Y:S01]  /*618d0*/  STL [R1+0x3e98], R20 ;  /* 0x003e981401007387 */ /* 0x000fe20000100800 */
[----:B-1----:R-:W-:-:S02]  /*618e0*/  IMAD.MOV.U32 R34, RZ, RZ, R8 ;  /* 0x000000ffff227224 */ /* 0x002fc400078e0008 */
[----:B------:R-:W-:Y:S01]  /*618f0*/  IMAD.MOV.U32 R35, RZ, RZ, R9 ;  /* 0x000000ffff237224 */ /* 0x000fe200078e0009 */
[----:B------:R-:W-:Y:S04]  /*61900*/  STL [R1+0x3e9c], R21 ;  /* 0x003e9c1501007387 */ /* 0x000fe80000100800 */
        /* <DEDUP_REMOVED lines=8> */
[----:B------:R-:W2:Y:S04]  /*61990*/  @P4 LDG.E.U16 R15, desc[UR6][R34.64] ;  /* 0x00000006220f4981 */ /* 0x000ea8000c1e1500 */
[----:B------:R-:W3:Y:S04]  /*619a0*/  LDL.LU R8, [R1+0x394c] ;  /* 0x00394c0001087983 */ /* 0x000ee80000300800 */
[----:B------:R-:W3:Y:S04]  /*619b0*/  LDL.LU R19, [R1+0x3944] ;  /* 0x0039440001137983 */ /* 0x000ee80000300800 */
[----:B------:R-:W3:Y:S04]  /*619c0*/  @P4 LDG.E.U16 R14, desc[UR6][R16.64] ;  /* 0x00000006100e4981 */ /* 0x000ee8000c1e1500 */
[----:B------:R-:W3:Y:S04]  /*619d0*/  LDL.LU R18, [R1+0x3950] ;  /* 0x0039500001127983 */ /* 0x000ee80000300800 */
[----:B------:R-:W3:Y:S04]  /*619e0*/  LDL.LU R13, [R1+0x3948] ;  /* 0x00394800010d7983 */ /* 0x000ee80000300800 */
[----:B------:R-:W3:Y:S01]  /*619f0*/  LDL.LU R12, [R1+0x3954] ;  /* 0x00395400010c7983 */ /* 0x000ee20000300800 */
[----:B------:R-:W-:-:S03]  /*61a00*/  ISETP.GT.AND P5, PT, R6, 0xe8, PT ;  /* 0x000000e80600780c */ /* 0x000fc60003fa4270 */
[----:B0-----:R-:W4:Y:S04]  /*61a10*/  LDL.LU.64 R34, [R1+0x3f78] ;  /* 0x003f780001227983 */ /* 0x001f280000300a00 */
[----:B------:R-:W4:Y:S04]  /*61a20*/  LDL.LU.64 R16, [R1+0x3f70] ;  /* 0x003f700001107983 */ /* 0x000f280000300a00 */
[----:B------:R-:W4:Y:S04]  /*61a30*/  LDL.LU R5, [R1+0x395c] ;  /* 0x00395c0001057983 */ /* 0x000f280000300800 */
[----:B------:R-:W4:Y:S04]  /*61a40*/  LDL.LU R4, [R1+0x3974] ;  /* 0x0039740001047983 */ /* 0x000f280000300800 */
[----:B------:R-:W4:Y:S04]  /*61a50*/  LDL.LU R11, [R1+0x3960] ;  /* 0x00396000010b7983 */ /* 0x000f280000300800 */
[----:B------:R-:W4:Y:S01]  /*61a60*/  LDL.LU R10, [R1+0x3978] ;  /* 0x00397800010a7983 */ /* 0x000f220000300800 */
[----:B------:R-:W-:-:S03]  /*61a70*/  PRMT R0, RZ, 0x7610, R0 ;  /* 0x00007610ff007816 */ /* 0x000fc60000000000 */
[----:B--2---:R0:W-:Y:S04]  /*61a80*/  STL [R1+0x2198], R15 ;  /* 0x0021980f01007387 */ /* 0x0041e80000100800 */
[----:B---3--:R-:W2:Y:S04]  /*61a90*/  @P5 LDG.E.U16 R0, desc[UR6][R12.64] ;  /* 0x000000060c005981 */ /* 0x008ea8000c1e1500 */
[----:B0-----:R-:W3:Y:S04]  /*61aa0*/  LDL.LU R15, [R1+0x3964] ;  /* 0x00396400010f7983 */ /* 0x001ee80000300800 */
[----:B------:R0:W-:Y:S04]  /*61ab0*/  STL [R1+0x2194], R14 ;  /* 0x0021940e01007387 */ /* 0x0001e80000100800 */
[----:B0-----:R-:W3:Y:S04]  /*61ac0*/  LDL.LU R14, [R1+0x396c] ;  /* 0x00396c00010e7983 */ /* 0x001ee80000300800 */
[----:B------:R0:W-:Y:S04]  /*61ad0*/  STL [R1+0x2190], R3 ;  /* 0x0021900301007387 */ /* 0x0001e80000100800 */
[----:B0-----:R-:W3:Y:S04]  /*61ae0*/  LDL.LU R3, [R1+0x3968] ;  /* 0x0039680001037983 */ /* 0x001ee80000300800 */
[----:B------:R0:W-:Y:S04]  /*61af0*/  STL [R1+0x218c], R2 ;  /* 0x00218c0201007387 */ /* 0x0001e80000100800 */
[----:B0-----:R-:W3:Y:S01]  /*61b00*/  LDL.LU R2, [R1+0x3970] ;  /* 0x0039700001027983 */ /* 0x001ee20000300800 */
[----:B------:R-:W-:-:S03]  /*61b10*/  ISETP.GT.AND P2, PT, R6, 0xe9, PT ;  /* 0x000000e90600780c */ /* 0x000fc60003f44270 */
[----:B----4-:R-:W-:Y:S01]  /*61b20*/  STL.64 [R1+0x268], R32 ;  /* 0x0002682001007387 */ /* 0x010fe20000100a00 */
[----:B------:R-:W-:Y:S02]  /*61b30*/  PRMT R35, RZ, 0x7610, R35 ;  /* 0x00007610ff237816 */ /* 0x000fe40000000023 */
[----:B------:R-:W-:Y:S01]  /*61b40*/  PRMT R17, RZ, 0x7610, R17 ;  /* 0x00007610ff117816 */ /* 0x000fe20000000011 */
[----:B------:R-:W-:Y:S01]  /*61b50*/  STL.64 [R1+0x280], R8 ;  /* 0x0002800801007387 */ /* 0x000fe20000100a00 */
[----:B------:R-:W-:-:S03]  /*61b60*/  PRMT R34, RZ, 0x7610, R34 ;  /* 0x00007610ff227816 */ /* 0x000fc60000000022 */
[----:B------:R-:W-:Y:S04]  /*61b70*/  STL.64 [R1+0x298], R18 ;  /* 0x0002981201007387 */ /* 0x000fe80000100a00 */
[----:B------:R0:W-:Y:S04]  /*61b80*/  STL.64 [R1+0x2b0], R12 ;  /* 0x0002b00c01007387 */ /* 0x0001e80000100a00 */
[----:B------:R-:W4:Y:S04]  /*61b90*/  @P5 LDG.E.U16 R35, desc[UR6][R18.64] ;  /* 0x0000000612235981 */ /* 0x000f28000c1e1500 */
[----:B------:R3:W4:Y:S01]  /*61ba0*/  @P5 LDG.E.U16 R17, desc[UR6][R32.64] ;  /* 0x0000000620115981 */ /* 0x000722000c1e1500 */
[----:B------:R-:W-:-:S03]  /*61bb0*/  PRMT R16, RZ, 0x7610, R16 ;  /* 0x00007610ff107816 */ /* 0x000fc60000000010 */
[----:B------:R1:W4:Y:S04]  /*61bc0*/  @P5 LDG.E.U16 R34, desc[UR6][R8.64] ;  /* 0x0000000608225981 */ /* 0x000328000c1e1500 */
[----:B0-----:R-:W4:Y:S04]  /*61bd0*/  LDL.LU.64 R12, [R1+0x3f68] ;  /* 0x003f6800010c7983 */ /* 0x001f280000300a00 */
[----:B--2---:R0:W-:Y:S04]  /*61be0*/  STL [R1+0x1ff8], R0 ;  /* 0x001ff80001007387 */ /* 0x0041e80000100800 */
[----:B0-----:R-:W2:Y:S04]  /*61bf0*/  LDL.LU R0, [R1+0x3f60] ;  /* 0x003f600001007983 */ /* 0x001ea80000300800 */
[----:B------:R-:W2:Y:S04]  /*61c00*/  LDL.LU.64 R18, [R1+0x3f58] ;  /* 0x003f580001127983 */ /* 0x000ea80000300a00 */
[----:B------:R-:W1:Y:S01]  /*61c10*/  LDL.LU.64 R8, [R1+0x3f50] ;  /* 0x003f500001087983 */ /* 0x000e620000300a00 */
[----:B---3--:R-:W-:-:S02]  /*61c20*/  IMAD.MOV.U32 R33, RZ, RZ, R3 ;  /* 0x000000ffff217224 */ /* 0x008fc400078e0003 */
[----:B------:R-:W-:-:S05]  /*61c30*/  IMAD.MOV.U32 R32, RZ, RZ, R2 ;  /* 0x000000ffff207224 */ /* 0x000fca00078e0002 */
[----:B------:R-:W3:Y:S04]  /*61c40*/  @P2 LDG.E.U16 R16, desc[UR6][R32.64] ;  /* 0x0000000620102981 */ /* 0x000ee8000c1e1500 */
[----:B------:R-:W-:Y:S04]  /*61c50*/  STL.64 [R1+0x218], R4 ;  /* 0x0002180401007387 */ /* 0x000fe80000100a00 */
[----:B------:R-:W-:Y:S01]  /*61c60*/  STL.64 [R1+0x230], R10 ;  /* 0x0002300a01007387 */ /* 0x000fe20000100a00 */
[----:B------:R-:W-:-:S03]  /*61c70*/  PRMT R23, RZ, 0x7610, R23 ;  /* 0x00007610ff177816 */ /* 0x000fc60000000017 */
[----:B------:R-:W-:Y:S04]  /*61c80*/  STL.64 [R1+0x248], R14 ;  /* 0x0002480e01007387 */ /* 0x000fe80000100a00 */
[----:B------:R-:W-:Y:S04]  /*61c90*/  STL.64 [R1+0x260], R32 ;  /* 0x0002602001007387 */ /* 0x000fe80000100a00 */
[----:B------:R-:W2:Y:S04]  /*61ca0*/  LDL.LU R3, [R1+0x397c] ;  /* 0x00397c0001037983 */ /* 0x000ea80000300800 */
[----:B------:R-:W2:Y:S04]  /*61cb0*/  LDL.LU R2, [R1+0x398c] ;  /* 0x00398c0001027983 */ /* 0x000ea80000300800 */
[----:B----4-:R0:W-:Y:S04]  /*61cc0*/  STL [R1+0x1fec], R17 ;  /* 0x001fec1101007387 */ /* 0x0101e80000100800 */
[----:B------:R-:W4:Y:S04]  /*61cd0*/  @P2 LDG.E.U16 R23, desc[UR6][R4.64] ;  /* 0x0000000604172981 */ /* 0x000f28000c1e1500 */
[----:B0-----:R-:W2:Y:S01]  /*61ce0*/  LDL.LU R17, [R1+0x3980] ;  /* 0x0039800001117983 */ /* 0x001ea20000300800 */
[----:B-1----:R-:W-:-:S02]  /*61cf0*/  PRMT R9, RZ, 0x7610, R9 ;  /* 0x00007610ff097816 */ /* 0x002fc40000000009 */
[----:B------:R-:W-:-:S04]  /*61d00*/  PRMT R8, RZ, 0x7610, R8 ;  /* 0x00007610ff087816 */ /* 0x000fc80000000008 */
[----:B------:R2:W2:Y:S04]  /*61d10*/  @P2 LDG.E.U16 R9, desc[UR6][R14.64] ;  /* 0x000000060e092981 */ /* 0x0004a8000c1e1500 */
[----:B------:R-:W2:Y:S04]  /*61d20*/  @P2 LDG.E.U16 R8, desc[UR6][R10.64] ;  /* 0x000000060a082981 */ /* 0x000ea8000c1e1500 */
[----:B---3--:R0:W-:Y:S04]  /*61d30*/  STL [R1+0x1fe8], R16 ;  /* 0x001fe81001007387 */ /* 0x0081e80000100800 */
[----:B0-----:R-:W3:Y:S04]  /*61d40*/  LDL.LU R16, [R1+0x3990] ;  /* 0x0039900001107983 */ /* 0x001ee80000300800 */
[----:B------:R-:W3:Y:S04]  /*61d50*/  LDL.LU R33, [R1+0x3984] ;  /* 0x0039840001217983 */ /* 0x000ee80000300800 */
[----:B------:R-:W3:Y:S04]  /*61d60*/  LDL.LU R32, [R1+0x3994] ;  /* 0x0039940001207983 */ /* 0x000ee80000300800 */
[----:B------:R0:W-:Y:S04]  /*61d70*/  STL [R1+0x1ff4], R35 ;  /* 0x001ff42301007387 */ /* 0x0001e80000100800 */
[----:B0-----:R-:W3:Y:S04]  /*61d80*/  LDL.LU R35, [R1+0x3988] ;  /* 0x0039880001237983 */ /* 0x001ee80000300800 */
[----:B------:R0:W-:Y:S04]  /*61d90*/  STL [R1+0x1ff0], R34 ;  /* 0x001ff02201007387 */ /* 0x0001e80000100800 */
[----:B0-----:R-:W3:Y:S01]  /*61da0*/  LDL.LU R34, [R1+0x3998] ;  /* 0x0039980001227983 */ /* 0x001ee20000300800 */
[----:B------:R-:W-:-:S03]  /*61db0*/  ISETP.GT.AND P4, PT, R6, 0xea, PT ;  /* 0x000000ea0600780c */ /* 0x000fc60003f84270 */
[----:B----4-:R-:W-:Y:S01]  /*61dc0*/  STL [R1+0x3ee8], R23 ;  /* 0x003ee81701007387 */ /* 0x010fe20000100800 */
[----:B--2---:R-:W-:Y:S02]  /*61dd0*/  IMAD.MOV.U32 R14, RZ, RZ, R2 ;  /* 0x000000ffff0e7224 */ /* 0x004fe400078e0002 */
[----:B------:R-:W-:Y:S01]  /*61de0*/  IMAD.MOV.U32 R15, RZ, RZ, R3 ;  /* 0x000000ffff0f7224 */ /* 0x000fe200078e0003 */
[----:B------:R-:W-:Y:S01]  /*61df0*/  PRMT R26, RZ, 0x7610, R26 ;  /* 0x00007610ff1a7816 */ /* 0x000fe2000000001a */
[----:B------:R-:W2:Y:S01]  /*61e00*/  LDL.LU R11, [R1+0x399c] ;  /* 0x00399c00010b7983 */ /* 0x000ea20000300800 */
[----:B------:R-:W-:-:S03]  /*61e10*/  PRMT R18, RZ, 0x7610, R18 ;  /* 0x00007610ff127816 */ /* 0x000fc60000000012 */
[----:B------:R-:W4:Y:S01]  /*61e20*/  LDL.LU R10, [R1+0x39b8] ;  /* 0x0039b800010a7983 */ /* 0x000f220000300800 */
[----:B------:R-:W-:-:S03]  /*61e30*/  PRMT R19, RZ, 0x7610, R19 ;  /* 0x00007610ff137816 */ /* 0x000fc60000000013 */
[----:B------:R-:W2:Y:S04]  /*61e40*/  @P4 LDG.E.U16 R26, desc[UR6][R14.64] ;  /* 0x000000060e1a4981 */ /* 0x000ea8000c1e1500 */
[----:B------:R0:W-:Y:S04]  /*61e50*/  STL [R1+0x1fe4], R9 ;  /* 0x001fe40901007387 */ /* 0x0001e80000100800 */
[----:B0-----:R-:W4:Y:S04]  /*61e60*/  LDL.LU R9, [R1+0x39a0] ;  /* 0x0039a00001097983 */ /* 0x001f280000300800 */
[----:B------:R-:W-:Y:S04]  /*61e70*/  STL.64 [R1+0x1c8], R14 ;  /* 0x0001c80e01007387 */ /* 0x000fe80000100a00 */
[----:B------:R0:W-:Y:S04]  /*61e80*/  STL [R1+0x1fe0], R8 ;  /* 0x001fe00801007387 */ /* 0x0001e80000100800 */
[----:B0-----:R-:W4:Y:S04]  /*61e90*/  LDL.LU R8, [R1+0x39ac] ;  /* 0x0039ac0001087983 */ /* 0x001f280000300800 */
[----:B------:R-:W4:Y:S04]  /*61ea0*/  LDL.LU R5, [R1+0x39a4] ;  /* 0x0039a40001057983 */ /* 0x000f280000300800 */
[----:B------:R-:W4:Y:S04]  /*61eb0*/  LDL.LU R4, [R1+0x39b0] ;  /* 0x0039b00001047983 */ /* 0x000f280000300800 */
[----:B------:R-:W4:Y:S04]  /*61ec0*/  LDL.LU R3, [R1+0x39a8] ;  /* 0x0039a80001037983 */ /* 0x000f280000300800 */
[----:B------:R-:W4:Y:S04]  /*61ed0*/  LDL.LU R2, [R1+0x39b4] ;  /* 0x0039b40001027983 */ /* 0x000f280000300800 */
[----:B---3--:R-:W3:Y:S04]  /*61ee0*/  @P4 LDG.E.U16 R18, desc[UR6][R32.64] ;  /* 0x0000000620124981 */ /* 0x008ee8000c1e1500 */
[----:B------:R-:W3:Y:S01]  /*61ef0*/  @P4 LDG.E.U16 R19, desc[UR6][R34.64] ;  /* 0x0000000622134981 */ /* 0x000ee2000c1e1500 */
[----:B------:R-:W-:-:S03]  /*61f00*/  PRMT R13, RZ, 0x7610, R13 ;  /* 0x00007610ff0d7816 */ /* 0x000fc6000000000d */
[----:B------:R-:W-:Y:S04]  /*61f10*/  STL.64 [R1+0x1e0], R16 ;  /* 0x0001e01001007387 */ /* 0x000fe80000100a00 */
[----:B------:R-:W-:Y:S04]  /*61f20*/  STL.64 [R1+0x1f8], R32 ;  /* 0x0001f82001007387 */ /* 0x000fe80000100a00 */
[----:B------:R0:W-:Y:S01]  /*61f30*/  STL.64 [R1+0x210], R34 ;  /* 0x0002102201007387 */ /* 0x0001e20000100a00 */
[----:B------:R-:W-:-:S03]  /*61f40*/  ISETP.GT.AND P5, PT, R6, 0xeb, PT ;  /* 0x000000eb0600780c */ /* 0x000fc60003fa4270 */
[----:B------:R4:W3:Y:S04]  /*61f50*/  @P4 LDG.E.U16 R13, desc[UR6][R16.64] ;  /* 0x00000006100d4981 */ /* 0x0008e8000c1e1500 */
[----:B0-----:R-:W3:Y:S04]  /*61f60*/  LDL.LU.64 R34, [R1+0x3f48] ;  /* 0x003f480001227983 */ /* 0x001ee80000300a00 */
[----:B--2---:R-:W-:Y:S01]  /*61f70*/  STL [R1+0x3ec4], R26 ;  /* 0x003ec41a01007387 */ /* 0x004fe20000100800 */
[----:B----4-:R-:W-:Y:S02]  /*61f80*/  IMAD.MOV.U32 R16, RZ, RZ, R10 ;  /* 0x000000ffff107224 */ /* 0x010fe400078e000a */
[----:B------:R-:W-:Y:S01]  /*61f90*/  IMAD.MOV.U32 R17, RZ, RZ, R11 ;  /* 0x000000ffff117224 */ /* 0x000fe200078e000b */
[----:B------:R-:W-:-:S02]  /*61fa0*/  PRMT R92, RZ, 0x7610, R92 ;  /* 0x00007610ff5c7816 */ /* 0x000fc4000000005c */
[----:B------:R-:W-:Y:S02]  /*61fb0*/  PRMT R21, RZ, 0x7610, R21 ;  /* 0x00007610ff157816 */ /* 0x000fe40000000015 */
[----:B------:R-:W-:Y:S02]  /*61fc0*/  PRMT R20, RZ, 0x7610, R20 ;  /* 0x00007610ff147816 */ /* 0x000fe40000000014 */
[----:B------:R-:W-:-:S06]  /*61fd0*/  PRMT R27, RZ, 0x7610, R27 ;  /* 0x00007610ff1b7816 */ /* 0x000fcc000000001b */
[----:B------:R0:W2:Y:S01]  /*61fe0*/  @P5 LDG.E.U16 R27, desc[UR6][R16.64] ;  /* 0x00000006101b5981 */ /* 0x0000a2000c1e1500 */
[----:B------:R-:W-:Y:S02]  /*61ff0*/  IMAD.MOV.U32 R33, RZ, RZ, R5 ;  /* 0x000000ffff217224 */ /* 0x000fe400078e0005 */
[----:B------:R-:W-:Y:S02]  /*62000*/  IMAD.MOV.U32 R32, RZ, RZ, R4 ;  /* 0x000000ffff207224 */ /* 0x000fe400078e0004 */
[----:B------:R-:W-:Y:S02]  /*62010*/  IMAD.MOV.U32 R15, RZ, RZ, R3 ;  /* 0x000000ffff0f7224 */ /* 0x000fe400078e0003 */
[----:B------:R-:W-:Y:S01]  /*62020*/  IMAD.MOV.U32 R14, RZ, RZ, R2 ;  /* 0x000000ffff0e7224 */ /* 0x000fe200078e0002 */
[----:B------:R-:W4:Y:S04]  /*62030*/  @P5 LDG.E.U16 R21, desc[UR6][R32.64] ;  /* 0x0000000620155981 */ /* 0x000f28000c1e1500 */
[----:B------:R-:W2:Y:S04]  /*62040*/  @P5 LDG.E.U16 R92, desc[UR6][R14.64] ;  /* 0x000000060e5c5981 */ /* 0x000ea8000c1e1500 */
[----:B---3--:R1:W-:Y:S02]  /*62050*/  STL [R1+0x1fd4], R18 ;  /* 0x001fd41201007387 */ /* 0x0083e40000100800 */
[----:B-1----:R-:W-:-:S02]  /*62060*/  IMAD.MOV.U32 R18, RZ, RZ, R8 ;  /* 0x000000ffff127224 */ /* 0x002fc400078e0008 */
[----:B------:R1:W-:Y:S04]  /*62070*/  STL [R1+0x1fd8], R19 ;  /* 0x001fd81301007387 */ /* 0x0003e80000100800 */
[----:B------:R-:W-:Y:S01]  /*62080*/  STL.64 [R1+0x1c0], R16 ;  /* 0x0001c01001007387 */ /* 0x000fe20000100a00 */
[----:B-1----:R-:W-:-:S05]  /*62090*/  IMAD.MOV.U32 R19, RZ, RZ, R9 ;  /* 0x000000ffff137224 */ /* 0x002fca00078e0009 */
[----:B------:R-:W-:Y:S04]  /*620a0*/  STL.64 [R1+0x1b8], R18 ;  /* 0x0001b81201007387 */ /* 0x000fe80000100a00 */
[----:B------:R-:W-:Y:S04]  /*620b0*/  STL.64 [R1+0x1a8], R32 ;  /* 0x0001a82001007387 */ /* 0x000fe80000100a00 */
[----:B------:R1:W-:Y:S04]  /*620c0*/  STL.64 [R1+0x1b0], R14 ;  /* 0x0001b00e01007387 */ /* 0x0003e80000100a00 */
[----:B------:R-:W0:Y:S04]  /*620d0*/  LDL.LU R11, [R1+0x39bc] ;  /* 0x0039bc00010b7983 */ /* 0x000e280000300800 */
[----:B------:R-:W3:Y:S04]  /*620e0*/  LDL.LU R10, [R1+0x39d4] ;  /* 0x0039d400010a7983 */ /* 0x000ee80000300800 */
[----:B------:R-:W3:Y:S04]  /*620f0*/  LDL.LU R9, [R1+0x39c0] ;  /* 0x0039c00001097983 */ /* 0x000ee80000300800 */
[----:B------:R-:W3:Y:S04]  /*62100*/  LDL.LU R8, [R1+0x39d8] ;  /* 0x0039d80001087983 */ /* 0x000ee80000300800 */
[----:B------:R-:W3:Y:S04]  /*62110*/  LDL.LU R3, [R1+0x39c4] ;  /* 0x0039c40001037983 */ /* 0x000ee80000300800 */
[----:B------:R-:W3:Y:S04]  /*62120*/  LDL.LU R2, [R1+0x39cc] ;  /* 0x0039cc0001027983 */ /* 0x000ee80000300800 */
[----:B------:R-:W3:Y:S04]  /*62130*/  LDL.LU R5, [R1+0x39c8] ;  /* 0x0039c80001057983 */ /* 0x000ee80000300800 */
[----:B------:R-:W3:Y:S04]  /*62140*/  @P5 LDG.E.U16 R20, desc[UR6][R18.64] ;  /* 0x0000000612145981 */ /* 0x000ee8000c1e1500 */
[----:B------:R-:W3:Y:S01]  /*62150*/  LDL.LU R4, [R1+0x39d0] ;  /* 0x0039d00001047983 */ /* 0x000ee20000300800 */
[----:B------:R-:W-:-:S03]  /*62160*/  ISETP.GT.AND P2, PT, R6, 0xec, PT ;  /* 0x000000ec0600780c */ /* 0x000fc60003f44270 */
[----:B-1----:R-:W3:Y:S01]  /*62170*/  LDL.LU R15, [R1+0x3f40] ;  /* 0x003f4000010f7983 */ /* 0x002ee20000300800 */
[----:B------:R-:W-:Y:S02]  /*62180*/  PRMT R24, RZ, 0x7610, R24 ;  /* 0x00007610ff187816 */ /* 0x000fe40000000018 */
[----:B------:R-:W-:Y:S02]  /*62190*/  PRMT R25, RZ, 0x7610, R25 ;  /* 0x00007610ff197816 */ /* 0x000fe40000000019 */
[----:B------:R-:W-:Y:S02]  /*621a0*/  PRMT R22, RZ, 0x7610, R22 ;  /* 0x00007610ff167816 */ /* 0x000fe40000000016 */
[----:B------:R-:W-:Y:S01]  /*621b0*/  PRMT R93, RZ, 0x7610, R93 ;  /* 0x00007610ff5d7816 */ /* 0x000fe2000000005d */
[----:B--2---:R-:W-:Y:S04]  /*621c0*/  STL [R1+0x3ea4], R92 ;  /* 0x003ea45c01007387 */ /* 0x004fe80000100800 */
[----:B----4-:R-:W-:Y:S01]  /*621d0*/  STL [R1+0x3ea8], R21 ;  /* 0x003ea81501007387 */ /* 0x010fe20000100800 */
[----:B0-----:R-:W-:-:S02]  /*621e0*/  IMAD.MOV.U32 R17, RZ, RZ, R11 ;  /* 0x000000ffff117224 */ /* 0x001fc400078e000b */
[----:B---3--:R-:W-:Y:S02]  /*621f0*/  IMAD.MOV.U32 R16, RZ, RZ, R10 ;  /* 0x000000ffff107224 */ /* 0x008fe400078e000a */
[----:B------:R-:W-:Y:S02]  /*62200*/  IMAD.MOV.U32 R33, RZ, RZ, R9 ;  /* 0x000000ffff217224 */ /* 0x000fe400078e0009 */
[----:B------:R-:W-:Y:S01]  /*62210*/  IMAD.MOV.U32 R32, RZ, RZ, R8 ;  /* 0x000000ffff207224 */ /* 0x000fe200078e0008 */
[----:B------:R-:W2:Y:S04]  /*62220*/  @P2 LDG.E.U16 R25, desc[UR6][R2.64] ;  /* 0x0000000602192981 */ /* 0x000ea8000c1e1500 */
[----:B------:R-:W-:Y:S04]  /*62230*/  STL [R1+0x3eac], R20 ;  /* 0x003eac1401007387 */ /* 0x000fe80000100800 */
[----:B------:R0:W-:Y:S01]  /*62240*/  STL [R1+0x1fd0], R13 ;  /* 0x001fd00d01007387 */ /* 0x0001e20000100800 */
[----:B------:R-:W-:-:S02]  /*62250*/  IMAD.MOV.U32 R18, RZ, RZ, R4 ;  /* 0x000000ffff127224 */ /* 0x000fc400078e0004 */
[----:B------:R-:W-:Y:S01]  /*62260*/  IMAD.MOV.U32 R19, RZ, RZ, R5 ;  /* 0x000000ffff137224 */ /* 0x000fe200078e0005 */
[----:B------:R-:W-:Y:S04]  /*62270*/  STL [R1+0x3eb0], R27 ;  /* 0x003eb01b01007387 */ /* 0x000fe80000100800 */
[----:B------:R-:W-:Y:S04]  /*62280*/  STL.64 [R1+0x188], R16 ;  /* 0x0001881001007387 */ /* 0x000fe80000100a00 */
[----:B------:R-:W-:Y:S04]  /*62290*/  STL.64 [R1+0x190], R32 ;  /* 0x0001902001007387 */ /* 0x000fe80000100a00 */
[----:B------:R-:W-:Y:S04]  /*622a0*/  STL.64 [R1+0x198], R2 ;  /* 0x0001980201007387 */ /* 0x000fe80000100a00 */
[----:B------:R1:W-:Y:S04]  /*622b0*/  STL.64 [R1+0x1a0], R18 ;  /* 0x0001a01201007387 */ /* 0x0003e80000100a00 */
[----:B------:R-:W3:Y:S04]  /*622c0*/  LDL.LU R14, [R1+0x39dc] ;  /* 0x0039dc00010e7983 */ /* 0x000ee80000300800 */
[----:B------:R-:W4:Y:S04]  /*622d0*/  @P2 LDG.E.U16 R24, desc[UR6][R18.64] ;  /* 0x0000000612182981 */ /* 0x000f28000c1e1500 */
[----:B0-----:R-:W2:Y:S04]  /*622e0*/  LDL.LU R13, [R1+0x39ec] ;  /* 0x0039ec00010d7983 */ /* 0x001ea80000300800 */
[----:B------:R-:W2:Y:S04]  /*622f0*/  LDL.LU R11, [R1+0x39e0] ;  /* 0x0039e000010b7983 */ /* 0x000ea80000300800 */
[----:B------:R-:W3:Y:S04]  /*62300*/  LDL.LU R10, [R1+0x39f0] ;  /* 0x0039f000010a7983 */ /* 0x000ee80000300800 */
[----:B------:R-:W3:Y:S04]  /*62310*/  LDL.LU R9, [R1+0x39e4] ;  /* 0x0039e40001097983 */ /* 0x000ee80000300800 */
[----:B------:R-:W3:Y:S04]  /*62320*/  @P2 LDG.E.U16 R22, desc[UR6][R32.64] ;  /* 0x0000000620162981 */ /* 0x000ee8000c1e1500 */
[----:B------:R-:W3:Y:S04]  /*62330*/  LDL.LU R8, [R1+0x39f4] ;  /* 0x0039f40001087983 */ /* 0x000ee80000300800 */
[----:B------:R-:W3:Y:S04]  /*62340*/  LDL.LU R5, [R1+0x39e8] ;  /* 0x0039e80001057983 */ /* 0x000ee80000300800 */
[----:B------:R0:W3:Y:S04]  /*62350*/  @P2 LDG.E.U16 R93, desc[UR6][R16.64] ;  /* 0x00000006105d2981 */ /* 0x0000e8000c1e1500 */
[----:B------:R-:W3:Y:S04]  /*62360*/  LDL.LU R4, [R1+0x39f8] ;  /* 0x0039f80001047983 */ /* 0x000ee80000300800 */
[----:B-1----:R-:W3:Y:S04]  /*62370*/  LDL.LU.64 R18, [R1+0x3f38] ;  /* 0x003f380001127983 */ /* 0x002ee80000300a00 */
[----:B----4-:R1:W-:Y:S04]  /*62380*/  STL [R1+0x3eb4], R24 ;  /* 0x003eb41801007387 */ /* 0x0103e80000100800 */
[----:B------:R-:W4:Y:S04]  /*62390*/  LDL.LU.64 R2, [R1+0x3f30] ;  /* 0x003f300001027983 */ /* 0x000f280000300a00 */
[----:B--2---:R2:W-:Y:S04]  /*623a0*/  STL [R1+0x3eb8], R25 ;  /* 0x003eb81901007387 */ /* 0x0045e80000100800 */
[----:B------:R-:W4:Y:S01]  /*623b0*/  LDL.LU.64 R32, [R1+0x3f28] ;  /* 0x003f280001207983 */ /* 0x000f220000300a00 */
[----:B0-----:R-:W-:-:S03]  /*623c0*/  IMAD.MOV.U32 R16, RZ, RZ, R13 ;  /* 0x000000ffff107224 */ /* 0x001fc600078e000d */
[----:B---3--:R0:W-:Y:S01]  /*623d0*/  STL [R1+0x3ebc], R22 ;  /* 0x003ebc1601007387 */ /* 0x0081e20000100800 */
[----:B------:R-:W-:Y:S02]  /*623e0*/  IMAD.MOV.U32 R17, RZ, RZ, R14 ;  /* 0x000000ffff117224 */ /* 0x000fe400078e000e */
[----:B------:R-:W-:Y:S01]  /*623f0*/  IMAD.MOV.U32 R23, RZ, RZ, R11 ;  /* 0x000000ffff177224 */ /* 0x000fe200078e000b */
[----:B------:R3:W-:Y:S01]  /*62400*/  STL [R1+0x3ec0], R93 ;  /* 0x003ec05d01007387 */ /* 0x0007e20000100800 */
[----:B------:R-:W-:Y:S01]  /*62410*/  IMAD.MOV.U32 R92, RZ, RZ, R4 ;  /* 0x000000ffff5c7224 */ /* 0x000fe200078e0004 */
[----:B-1----:R-:W-:Y:S01]  /*62420*/  MOV R24, R8 ;  /* 0x0000000800187202 */ /* 0x002fe20000000f00 */
[----:B--2---:R-:W-:Y:S02]  /*62430*/  IMAD.MOV.U32 R25, RZ, RZ, R9 ;  /* 0x000000ffff197224 */ /* 0x004fe400078e0009 */
[----:B0-----:R-:W-:Y:S01]  /*62440*/  IMAD.MOV.U32 R22, RZ, RZ, R10 ;  /* 0x000000ffff167224 */ /* 0x001fe200078e000a */
[----:B------:R-:W-:Y:S01]  /*62450*/  STL.64 [R1+0x1d8], R16 ;  /* 0x0001d81001007387 */ /* 0x000fe20000100a00 */
[----:B---3--:R-:W-:-:S03]  /*62460*/  IMAD.MOV.U32 R93, RZ, RZ, R5 ;  /* 0x000000ffff5d7224 */ /* 0x008fc600078e0005 */
[----:B------:R0:W-:Y:S04]  /*62470*/  STL.64 [R1+0x1d0], R22 ;  /* 0x0001d01601007387 */ /* 0x0001e80000100a00 */
[----:B------:R-:W-:Y:S04]  /*62480*/  STL.64 [R1+0x178], R24 ;  /* 0x0001781801007387 */ /* 0x000fe80000100a00 */
[----:B------:R-:W-:Y:S04]  /*62490*/  STL.64 [R1+0x180], R92 ;  /* 0x0001805c01007387 */ /* 0x000fe80000100a00 */
[----:B------:R-:W2:Y:S04]  /*624a0*/  LDL.LU R11, [R1+0x39fc] ;  /* 0x0039fc00010b7983 */ /* 0x000ea80000300800 */
[----:B------:R-:W2:Y:S04]  /*624b0*/  LDL.LU R10, [R1+0x3a18] ;  /* 0x003a1800010a7983 */ /* 0x000ea80000300800 */
[----:B------:R-:W3:Y:S04]  /*624c0*/  LDL.LU R14, [R1+0x3a00] ;  /* 0x003a0000010e7983 */ /* 0x000ee80000300800 */
[----:B------:R-:W2:Y:S04]  /*624d0*/  LDL.LU R13, [R1+0x3a0c] ;  /* 0x003a0c00010d7983 */ /* 0x000ea80000300800 */
[----:B------:R-:W2:Y:S04]  /*624e0*/  LDL.LU R5, [R1+0x3a04] ;  /* 0x003a040001057983 */ /* 0x000ea80000300800 */
[----:B------:R-:W2:Y:S04]  /*624f0*/  LDL.LU R4, [R1+0x3a10] ;  /* 0x003a100001047983 */ /* 0x000ea80000300800 */
[----:B------:R-:W0:Y:S04]  /*62500*/  LDL.LU R9, [R1+0x3a08] ;  /* 0x003a080001097983 */ /* 0x000e280000300800 */
[----:B------:R-:W2:Y:S01]  /*62510*/  LDL.LU R8, [R1+0x3a14] ;  /* 0x003a140001087983 */ /* 0x000ea20000300800 */
[----:B------:R-:W-:-:S02]  /*62520*/  ISETP.GT.AND P4, PT, R6, 0xed, PT ;  /* 0x000000ed0600780c */ /* 0x000fc40003f84270 */
[----:B------:R-:W-:Y:S02]  /*62530*/  PRMT R91, RZ, 0x7610, R91 ;  /* 0x00007610ff5b7816 */ /* 0x000fe4000000005b */
[----:B------:R-:W-:Y:S02]  /*62540*/  PRMT R90, RZ, 0x7610, R90 ;  /* 0x00007610ff5a7816 */ /* 0x000fe4000000005a */
[----:B------:R-:W-:Y:S02]  /*62550*/  PRMT R89, RZ, 0x7610, R89 ;  /* 0x00007610ff597816 */ /* 0x000fe40000000059 */
[----:B------:R-:W-:Y:S02]  /*62560*/  PRMT R88, RZ, 0x7610, R88 ;  /* 0x00007610ff587816 */ /* 0x000fe40000000058 */
[----:B------:R-:W-:Y:S02]  /*62570*/  ISETP.GT.AND P5, PT, R6, 0xee, PT ;  /* 0x000000ee0600780c */ /* 0x000fe40003fa4270 */
[----:B------:R-:W-:Y:S01]  /*62580*/  PRMT R87, RZ, 0x7610, R87 ;  /* 0x00007610ff577816 */ /* 0x000fe20000000057 */
[----:B------:R-:W4:Y:S04]  /*62590*/  @P4 LDG.E.U16 R91, desc[UR6][R92.64] ;  /* 0x000000065c5b4981 */ /* 0x000f28000c1e1500 */
[----:B------:R-:W4:Y:S04]  /*625a0*/  @P4 LDG.E.U16 R90, desc[UR6][R24.64] ;  /* 0x00000006185a4981 */ /* 0x000f28000c1e1500 */
[----:B------:R0:W4:Y:S04]  /*625b0*/  @P4 LDG.E.U16 R89, desc[UR6][R22.64] ;  /* 0x0000000616594981 */ /* 0x000128000c1e1500 */
[----:B------:R1:W4:Y:S01]  /*625c0*/  @P4 LDG.E.U16 R88, desc[UR6][R16.64] ;  /* 0x0000000610584981 */ /* 0x000322000c1e1500 */
[----:B0-----:R-:W-:-:S02]  /*625d0*/  IMAD.MOV.U32 R23, RZ, RZ, R9 ;  /* 0x000000ffff177224 */ /* 0x001fc400078e0009 */
[----:B--2---:R-:W-:-:S05]  /*625e0*/  IMAD.MOV.U32 R22, RZ, RZ, R8 ;  /* 0x000000ffff167224 */ /* 0x004fca00078e0008 */
[----:B------:R-:W2:Y:S01]  /*625f0*/  @P5 LDG.E.U16 R87, desc[UR6][R22.64] ;  /* 0x0000000616575981 */ /* 0x000ea2000c1e1500 */
[----:B-1----:R-:W-:Y:S02]  /*62600*/  IMAD.MOV.U32 R16, RZ, RZ, R13 ;  /* 0x000000ffff107224 */ /* 0x002fe400078e000d */
[----:B---3--:R-:W-:Y:S01]  /*62610*/  IMAD.MOV.U32 R17, RZ, RZ, R14 ;  /* 0x000000ffff117224 */ /* 0x008fe200078e000e */
[----:B------:R-:W-:Y:S02]  /*62620*/  PRMT R86, RZ, 0x7610, R86 ;  /* 0x00007610ff567816 */ /* 0x000fe40000000056 */
[----:B------:R-:W-:Y:S02]  /*62630*/  PRMT R85, RZ, 0x7610, R85 ;  /* 0x00007610ff557816 */ /* 0x000fe40000000055 */
[----:B------:R-:W-:Y:S01]  /*62640*/  PRMT R84, RZ, 0x7610, R84 ;  /* 0x00007610ff547816 */ /* 0x000fe20000000054 */
[----:B----4-:R-:W-:Y:S04]  /*62650*/  STL [R1+0x3ec8], R91 ;  /* 0x003ec85b01007387 */ /* 0x010fe80000100800 */
        /* <DEDUP_REMOVED lines=8> */
[----:B------:R-:W4:Y:S04]  /*626e0*/  @P5 LDG.E.U16 R86, desc[UR6][R4.64] ;  /* 0x0000000604565981 */ /* 0x000f28000c1e1500 */
[----:B------:R-:W4:Y:S04]  /*626f0*/  LDL.LU R8, [R1+0x3a34] ;  /* 0x003a340001087983 */ /* 0x000f280000300800 */
[----:B------:R3:W4:Y:S04]  /*62700*/  @P5 LDG.E.U16 R85, desc[UR6][R16.64] ;  /* 0x0000000610555981 */ /* 0x000728000c1e1500 */
[----:B------:R-:W4:Y:S04]  /*62710*/  @P5 LDG.E.U16 R84, desc[UR6][R10.64] ;  /* 0x000000060a545981 */ /* 0x000f28000c1e1500 */
[----:B0-----:R-:W4:Y:S04]  /*62720*/  LDL.LU R23, [R1+0x3a20] ;  /* 0x003a200001177983 */ /* 0x001f280000300800 */
[----:B------:R-:W4:Y:S04]  /*62730*/  LDL.LU R22, [R1+0x3a38] ;  /* 0x003a380001167983 */ /* 0x000f280000300800 */
[----:B--2---:R-:W-:Y:S04]  /*62740*/  STL [R1+0x3ed8], R87 ;  /* 0x003ed85701007387 */ /* 0x004fe80000100800 */
[----:B------:R-:W2:Y:S04]  /*62750*/  LDL.LU R25, [R1+0x3a24] ;  /* 0x003a240001197983 */ /* 0x000ea80000300800 */
[----:B------:R-:W2:Y:S04]  /*62760*/  LDL.LU R24, [R1+0x3a2c] ;  /* 0x003a2c0001187983 */ /* 0x000ea80000300800 */
[----:B------:R-:W2:Y:S04]  /*62770*/  LDL.LU R5, [R1+0x3a28] ;  /* 0x003a280001057983 */ /* 0x000ea80000300800 */
[----:B------:R-:W2:Y:S01]  /*62780*/  LDL.LU R4, [R1+0x3a30] ;  /* 0x003a300001047983 */ /* 0x000ea20000300800 */
[----:B------:R-:W-:-:S02]  /*62790*/  ISETP.GT.AND P2, PT, R6, 0xef, PT ;  /* 0x000000ef0600780c */ /* 0x000fc40003f44270 */
[----:B------:R-:W-:Y:S02]  /*627a0*/  PRMT R18, RZ, 0x7610, R18 ;  /* 0x00007610ff127816 */ /* 0x000fe40000000012 */
[----:B------:R-:W-:Y:S01]  /*627b0*/  PRMT R19, RZ, 0x7610, R19 ;  /* 0x00007610ff137816 */ /* 0x000fe20000000013 */
[----:B---3--:R-:W-:Y:S01]  /*627c0*/  IMAD.MOV.U32 R17, RZ, RZ, R9 ;  /* 0x000000ffff117224 */ /* 0x008fe200078e0009 */
[----:B----4-:R-:W-:Y:S04]  /*627d0*/  STL [R1+0x3edc], R86 ;  /* 0x003edc5601007387 */ /* 0x010fe80000100800 */
[----:B------:R0:W-:Y:S01]  /*627e0*/  STL [R1+0x3ee0], R85 ;  /* 0x003ee05501007387 */ /* 0x0001e20000100800 */
[----:B------:R-:W-:-:S03]  /*627f0*/  IMAD.MOV.U32 R16, RZ, RZ, R8 ;  /* 0x000000ffff107224 */ /* 0x000fc600078e0008 */
[----:B------:R1:W-:Y:S04]  /*62800*/  STL [R1+0x3ee4], R84 ;  /* 0x003ee45401007387 */ /* 0x0003e80000100800 */
[----:B------:R-:W3:Y:S04]  /*62810*/  LDL.LU R14, [R1+0x3a3c] ;  /* 0x003a3c00010e7983 */ /* 0x000ee80000300800 */
[----:B------:R-:W4:Y:S04]  /*62820*/  LDL.LU R13, [R1+0x3a50] ;  /* 0x003a5000010d7983 */ /* 0x000f280000300800 */
[----:B------:R-:W3:Y:S04]  /*62830*/  LDL.LU R11, [R1+0x3a40] ;  /* 0x003a4000010b7983 */ /* 0x000ee80000300800 */
[----:B------:R4:W-:Y:S04]  /*62840*/  STL.64 [R1+0x1f0], R16 ;  /* 0x0001f01001007387 */ /* 0x0009e80000100a00 */
[----:B------:R-:W3:Y:S04]  /*62850*/  LDL.LU R10, [R1+0x3a54] ;  /* 0x003a5400010a7983 */ /* 0x000ee80000300800 */
[----:B------:R-:W3:Y:S04]  /*62860*/  LDL.LU R9, [R1+0x3a44] ;  /* 0x003a440001097983 */ /* 0x000ee80000300800 */
[----:B------:R-:W3:Y:S04]  /*62870*/  @P2 LDG.E.U16 R18, desc[UR6][R22.64] ;  /* 0x0000000616122981 */ /* 0x000ee8000c1e1500 */
[----:B------:R-:W4:Y:S04]  /*62880*/  LDL.LU R8, [R1+0x3a58] ;  /* 0x003a580001087983 */ /* 0x000f280000300800 */
[----:B--2---:R-:W2:Y:S01]  /*62890*/  @P2 LDG.E.U16 R19, desc[UR6][R24.64] ;  /* 0x0000000618132981 */ /* 0x004ea2000c1e1500 */
[----:B0-----:R-:W-:-:S02]  /*628a0*/  IMAD.MOV.U32 R85, RZ, RZ, R5 ;  /* 0x000000ffff557224 */ /* 0x001fc400078e0005 */
[----:B-1----:R-:W-:Y:S01]  /*628b0*/  IMAD.MOV.U32 R84, RZ, RZ, R4 ;  /* 0x000000ffff547224 */ /* 0x002fe200078e0004 */
[----:B------:R-:W2:Y:S04]  /*628c0*/  LDL.LU R5, [R1+0x3a48] ;  /* 0x003a480001057983 */ /* 0x000ea80000300800 */
[----:B------:R0:W-:Y:S04]  /*628d0*/  STL.64 [R1+0x1e8], R22 ;  /* 0x0001e81601007387 */ /* 0x0001e80000100a00 */
[----:B------:R-:W-:Y:S04]  /*628e0*/  STL.64 [R1+0x148], R24 ;  /* 0x0001481801007387 */ /* 0x000fe80000100a00 */
[----:B------:R-:W-:Y:S04]  /*628f0*/  STL.64 [R1+0x150], R84 ;  /* 0x0001505401007387 */ /* 0x000fe80000100a00 */
[----:B------:R-:W2:Y:S01]  /*62900*/  LDL.LU R4, [R1+0x3a5c] ;  /* 0x003a5c0001047983 */ /* 0x000ea20000300800 */
[----:B------:R-:W-:-:S02]  /*62910*/  PRMT R15, RZ, 0x7610, R15 ;  /* 0x00007610ff0f7816 */ /* 0x000fc4000000000f */
[----:B------:R-:W-:-:S04]  /*62920*/  ISETP.GT.AND P4, PT, R6, 0xf0, PT ;  /* 0x000000f00600780c */ /* 0x000fc80003f84270 */
[----:B------:R4:W2:Y:S01]  /*62930*/  @P2 LDG.E.U16 R15, desc[UR6][R16.64] ;  /* 0x00000006100f2981 */ /* 0x0008a2000c1e1500 */
[----:B------:R-:W-:Y:S02]  /*62940*/  PRMT R83, RZ, 0x7610, R83 ;  /* 0x00007610ff537816 */ /* 0x000fe40000000053 */
[----:B------:R-:W-:Y:S02]  /*62950*/  PRMT R82, RZ, 0x7610, R82 ;  /* 0x00007610ff527816 */ /* 0x000fe40000000052 */
[----:B------:R-:W-:Y:S02]  /*62960*/  PRMT R26, RZ, 0x7610, R26 ;  /* 0x00007610ff1a7816 */ /* 0x000fe4000000001a */
[----:B------:R-:W-:Y:S02]  /*62970*/  PRMT R81, RZ, 0x7610, R81 ;  /* 0x00007610ff517816 */ /* 0x000fe40000000051 */
[----:B------:R-:W-:Y:S02]  /*62980*/  PRMT R80, RZ, 0x7610, R80 ;  /* 0x00007610ff507816 */ /* 0x000fe40000000050 */
[----:B------:R-:W2:Y:S04]  /*62990*/  @P2 LDG.E.U16 R26, desc[UR6][R84.64] ;  /* 0x00000006541a2981 */ /* 0x000ea8000c1e1500 */
[----:B---3--:R1:W-:Y:S01]  /*629a0*/  STL [R1+0x2180], R18 ;  /* 0x0021801201007387 */ /* 0x0083e20000100800 */
[----:B----4-:R-:W-:-:S02]  /*629b0*/  IMAD.MOV.U32 R16, RZ, RZ, R13 ;  /* 0x000000ffff107224 */ /* 0x010fc400078e000d */
[----:B------:R-:W-:Y:S02]  /*629c0*/  IMAD.MOV.U32 R17, RZ, RZ, R14 ;  /* 0x000000ffff117224 */ /* 0x000fe400078e000e */
[----:B0-----:R-:W-:Y:S02]  /*629d0*/  IMAD.MOV.U32 R22, RZ, RZ, R8 ;  /* 0x000000ffff167224 */ /* 0x001fe400078e0008 */
[----:B------:R-:W-:Y:S01]  /*629e0*/  IMAD.MOV.U32 R23, RZ, RZ, R9 ;  /* 0x000000ffff177224 */ /* 0x000fe200078e0009 */
[----:B------:R0:W3:Y:S04]  /*629f0*/  @P4 LDG.E.U16 R80, desc[UR6][R16.64] ;  /* 0x0000000610504981 */ /* 0x0000e8000c1e1500 */
[----:B------:R-:W4:Y:S01]  /*62a00*/  @P4 LDG.E.U16 R82, desc[UR6][R22.64] ;  /* 0x0000000616524981 */ /* 0x000f22000c1e1500 */
[----:B-1----:R-:W-:-:S03]  /*62a10*/  IMAD.MOV.U32 R18, RZ, RZ, R10 ;  /* 0x000000ffff127224 */ /* 0x002fc600078e000a */
[----:B--2---:R1:W-:Y:S04]  /*62a20*/  STL [R1+0x2184], R19 ;  /* 0x0021841301007387 */ /* 0x0043e80000100800 */
[----:B------:R-:W0:Y:S04]  /*62a30*/  LDL.LU R14, [R1+0x3a60] ;  /* 0x003a6000010e7983 */ /* 0x000e280000300800 */
[----:B------:R0:W-:Y:S01]  /*62a40*/  STL.64 [R1+0x128], R16 ;  /* 0x0001281001007387 */ /* 0x0001e20000100a00 */
[----:B------:R-:W-:Y:S02]  /*62a50*/  IMAD.MOV.U32 R25, RZ, RZ, R5 ;  /* 0x000000ffff197224 */ /* 0x000fe400078e0005 */
[----:B-1----:R-:W-:-:S02]  /*62a60*/  IMAD.MOV.U32 R19, RZ, RZ, R11 ;  /* 0x000000ffff137224 */ /* 0x002fc400078e000b */
[----:B------:R-:W-:-:S03]  /*62a70*/  IMAD.MOV.U32 R24, RZ, RZ, R4 ;  /* 0x000000ffff187224 */ /* 0x000fc600078e0004 */
[----:B------:R1:W-:Y:S04]  /*62a80*/  STL.64 [R1+0x130], R18 ;  /* 0x0001301201007387 */ /* 0x0003e80000100a00 */
[----:B------:R-:W-:Y:S04]  /*62a90*/  STL.64 [R1+0x138], R22 ;  /* 0x0001381601007387 */ /* 0x000fe80000100a00 */
[----:B------:R-:W2:Y:S04]  /*62aa0*/  LDL.LU R13, [R1+0x3a7c] ;  /* 0x003a7c00010d7983 */ /* 0x000ea80000300800 */
[----:B------:R-:W3:Y:S04]  /*62ab0*/  LDL.LU R11, [R1+0x3a64] ;  /* 0x003a6400010b7983 */ /* 0x000ee80000300800 */
[----:B------:R-:W1:Y:S04]  /*62ac0*/  LDL.LU R10, [R1+0x3a70] ;  /* 0x003a7000010a7983 */ /* 0x000e680000300800 */
[----:B------:R-:W3:Y:S04]  /*62ad0*/  @P4 LDG.E.U16 R83, desc[UR6][R24.64] ;  /* 0x0000000618534981 */ /* 0x000ee8000c1e1500 */
[----:B------:R-:W4:Y:S04]  /*62ae0*/  LDL.LU R9, [R1+0x3a68] ;  /* 0x003a680001097983 */ /* 0x000f280000300800 */
[----:B------:R0:W-:Y:S04]  /*62af0*/  STL.64 [R1+0x140], R24 ;  /* 0x0001401801007387 */ /* 0x0001e80000100a00 */
        /* <DEDUP_REMOVED lines=10> */
[----:B--2---:R-:W-:Y:S01]  /*62ba0*/  IMAD.MOV.U32 R16, RZ, RZ, R13 ;  /* 0x000000ffff107224 */ /* 0x004fe200078e000d */
[----:B---3--:R-:W-:Y:S04]  /*62bb0*/  STL [R1+0x3f04], R83 ;  /* 0x003f045301007387 */ /* 0x008fe80000100800 */
[----:B----4-:R-:W-:Y:S04]  /*62bc0*/  STL [R1+0x3f08], R82 ;  /* 0x003f085201007387 */ /* 0x010fe80000100800 */
[----:B------:R-:W-:Y:S01]  /*62bd0*/  STL [R1+0x2188], R26 ;  /* 0x0021881a01007387 */ /* 0x000fe20000100800 */
[----:B-1----:R-:W-:-:S03]  /*62be0*/  IMAD.MOV.U32 R18, RZ, RZ, R10 ;  /* 0x000000ffff127224 */ /* 0x002fc600078e000a */
[----:B------:R-:W-:Y:S04]  /*62bf0*/  STL [R1+0x3f0c], R81 ;  /* 0x003f0c5101007387 */ /* 0x000fe80000100800 */
[----:B------:R-:W-:Y:S01]  /*62c00*/  STL [R1+0x3f10], R80 ;  /* 0x003f105001007387 */ /* 0x000fe20000100800 */
[----:B------:R-:W-:-:S03]  /*62c10*/  IMAD.MOV.U32 R19, RZ, RZ, R11 ;  /* 0x000000ffff137224 */ /* 0x000fc600078e000b */
[----:B------:R-:W-:Y:S01]  /*62c20*/  STL [R1+0x217c], R15 ;  /* 0x00217c0f01007387 */ /* 0x000fe20000100800 */
[----:B------:R-:W-:Y:S02]  /*62c30*/  IMAD.MOV.U32 R24, RZ, RZ, R4 ;  /* 0x000000ffff187224 */ /* 0x000fe400078e0004 */
[----:B------:R-:W-:Y:S01]  /*62c40*/  IMAD.MOV.U32 R25, RZ, RZ, R5 ;  /* 0x000000ffff197224 */ /* 0x000fe200078e0005 */
[----:B------:R-:W2:Y:S01]  /*62c50*/  LDL.LU R14, [R1+0x3a80] ;  /* 0x003a8000010e7983 */ /* 0x000ea20000300800 */
[----:B------:R-:W-:Y:S02]  /*62c60*/  IMAD.MOV.U32 R22, RZ, RZ, R8 ;  /* 0x000000ffff167224 */ /* 0x000fe400078e0008 */
[----:B------:R-:W-:Y:S01]  /*62c70*/  IMAD.MOV.U32 R23, RZ, RZ, R9 ;  /* 0x000000ffff177224 */ /* 0x000fe200078e0009 */
[----:B------:R-:W3:Y:S04]  /*62c80*/  LDL.LU R13, [R1+0x3a98] ;  /* 0x003a9800010d7983 */ /* 0x000ee80000300800 */
[----:B------:R2:W-:Y:S04]  /*62c90*/  STL.64 [R1+0x208], R16 ;  /* 0x0002081001007387 */ /* 0x0005e80000100a00 */
[----:B------:R0:W-:Y:S04]  /*62ca0*/  STL.64 [R1+0x200], R18 ;  /* 0x0002001201007387 */ /* 0x0001e80000100a00 */
[----:B------:R-:W0:Y:S04]  /*62cb0*/  LDL.LU R10, [R1+0x3a9c] ;  /* 0x003a9c00010a7983 */ /* 0x000e280000300800 */
[----:B------:R-:W4:Y:S04]  /*62cc0*/  @P5 LDG.E.U16 R79, desc[UR6][R24.64] ;  /* 0x00000006184f5981 */ /* 0x000f28000c1e1500 */
[----:B------:R-:W4:Y:S04]  /*62cd0*/  LDL.LU R11, [R1+0x3a84] ;  /* 0x003a8400010b7983 */ /* 0x000f280000300800 */
[----:B------:R-:W4:Y:S04]  /*62ce0*/  @P5 LDG.E.U16 R78, desc[UR6][R22.64] ;  /* 0x00000006164e5981 */ /* 0x000f28000c1e1500 */
[----:B------:R1:W-:Y:S04]  /*62cf0*/  STL.64 [R1+0x108], R22 ;  /* 0x0001081601007387 */ /* 0x0003e80000100a00 */
[----:B------:R-:W4:Y:S04]  /*62d00*/  @P5 LDG.E.U16 R77, desc[UR6][R18.64] ;  /* 0x00000006124d5981 */ /* 0x000f28000c1e1500 */
[----:B------:R-:W4:Y:S04]  /*62d10*/  LDL.LU R9, [R1+0x3a88] ;  /* 0x003a880001097983 */ /* 0x000f280000300800 */
[----:B------:R2:W4:Y:S04]  /*62d20*/  @P5 LDG.E.U16 R76, desc[UR6][R16.64] ;  /* 0x00000006104c5981 */ /* 0x000528000c1e1500 */
[----:B------:R0:W-:Y:S04]  /*62d30*/  STL.64 [R1+0x120], R24 ;  /* 0x0001201801007387 */ /* 0x0001e80000100a00 */
[----:B------:R-:W1:Y:S04]  /*62d40*/  LDL.LU R8, [R1+0x3a90] ;  /* 0x003a900001087983 */ /* 0x000e680000300800 */
[----:B------:R-:W4:Y:S04]  /*62d50*/  LDL.LU R5, [R1+0x3a8c] ;  /* 0x003a8c0001057983 */ /* 0x000f280000300800 */
[----:B------:R-:W4:Y:S01]  /*62d60*/  LDL.LU R4, [R1+0x3a94] ;  /* 0x003a940001047983 */ /* 0x000f220000300800 */
[----:B------:R-:W-:-:S02]  /*62d70*/  ISETP.GT.AND P2, PT, R6, 0xf2, PT ;  /* 0x000000f20600780c */ /* 0x000fc40003f44270 */
[----:B------:R-:W-:Y:S02]  /*62d80*/  PRMT R75, RZ, 0x7610, R75 ;  /* 0x00007610ff4b7816 */ /* 0x000fe4000000004b */
[----:B------:R-:W-:Y:S02]  /*62d90*/  PRMT R74, RZ, 0x7610, R74 ;  /* 0x00007610ff4a7816 */ /* 0x000fe4000000004a */
[----:B------:R-:W-:Y:S02]  /*62da0*/  PRMT R73, RZ, 0x7610, R73 ;  /* 0x00007610ff497816 */ /* 0x000fe40000000049 */
[----:B------:R-:W-:Y:S01]  /*62db0*/  PRMT R72, RZ, 0x7610, R72 ;  /* 0x00007610ff487816 */ /* 0x000fe20000000048 */
[----:B--2---:R-:W-:Y:S02]  /*62dc0*/  IMAD.MOV.U32 R17, RZ, RZ, R14 ;  /* 0x000000ffff117224 */ /* 0x004fe400078e000e */
[----:B---3--:R-:W-:Y:S01]  /*62dd0*/  IMAD.MOV.U32 R16, RZ, RZ, R13 ;  /* 0x000000ffff107224 */ /* 0x008fe200078e000d */
[----:B----4-:R-:W-:Y:S04]  /*62de0*/  STL [R1+0x3eec], R79 ;  /* 0x003eec4f01007387 */ /* 0x010fe80000100800 */
[----:B------:R-:W-:Y:S01]  /*62df0*/  STL [R1+0x3ef0], R78 ;  /* 0x003ef04e01007387 */ /* 0x000fe20000100800 */
[----:B0-----:R-:W-:-:S02]  /*62e00*/  IMAD.MOV.U32 R18, RZ, RZ, R10 ;  /* 0x000000ffff127224 */ /* 0x001fc400078e000a */
[----:B------:R-:W-:Y:S01]  /*62e10*/  IMAD.MOV.U32 R19, RZ, RZ, R11 ;  /* 0x000000ffff137224 */ /* 0x000fe200078e000b */
[----:B------:R-:W-:Y:S04]  /*62e20*/  STL [R1+0x3ef4], R77 ;  /* 0x003ef44d01007387 */ /* 0x000fe80000100800 */
[----:B------:R-:W-:Y:S04]  /*62e30*/  STL [R1+0x3ef8], R76 ;  /* 0x003ef84c01007387 */ /* 0x000fe80000100800 */
[----:B------:R-:W2:Y:S04]  /*62e40*/  LDL.LU R14, [R1+0x3af8] ;  /* 0x003af800010e7983 */ /* 0x000ea80000300800 */
[----:B------:R-:W3:Y:S01]  /*62e50*/  LDL.LU R13, [R1+0x3b18] ;  /* 0x003b1800010d7983 */ /* 0x000ee20000300800 */
[----:B-1----:R-:W-:-:S02]  /*62e60*/  IMAD.MOV.U32 R22, RZ, RZ, R8 ;  /* 0x000000ffff167224 */ /* 0x002fc400078e0008 */
[----:B------:R-:W-:Y:S01]  /*62e70*/  IMAD.MOV.U32 R23, RZ, RZ, R9 ;  /* 0x000000ffff177224 */ /* 0x000fe200078e0009 */
[----:B------:R-:W-:Y:S04]  /*62e80*/  STL.64 [R1+0xe8], R16 ;  /* 0x0000e81001007387 */ /* 0x000fe80000100a00 */
[----:B------:R-:W4:Y:S01]  /*62e90*/  LDL.LU R10, [R1+0x3b1c] ;  /* 0x003b1c00010a7983 */ /* 0x000f220000300800 */
[----:B------:R-:W-:Y:S02]  /*62ea0*/  IMAD.MOV.U32 R24, RZ, RZ, R4 ;  /* 0x000000ffff187224 */ /* 0x000fe400078e0004 */
[----:B------:R-:W-:Y:S01]  /*62eb0*/  IMAD.MOV.U32 R25, RZ, RZ, R5 ;  /* 0x000000ffff197224 */ /* 0x000fe200078e0005 */
[----:B------:R2:W-:Y:S04]  /*62ec0*/  STL.64 [R1+0xf0], R18 ;  /* 0x0000f01201007387 */ /* 0x0005e80000100a00 */
[----:B------:R-:W4:Y:S04]  /*62ed0*/  LDL.LU R11, [R1+0x3afc] ;  /* 0x003afc00010b7983 */ /* 0x000f280000300800 */
[----:B------:R4:W-:Y:S04]  /*62ee0*/  STL.64 [R1+0xf8], R22 ;  /* 0x0000f81601007387 */ /* 0x0009e80000100a00 */
[----:B------:R-:W4:Y:S04]  /*62ef0*/  LDL.LU R5, [R1+0x3b00] ;  /* 0x003b000001057983 */ /* 0x000f280000300800 */
[----:B------:R-:W4:Y:S04]  /*62f00*/  LDL.LU R4, [R1+0x3b10] ;  /* 0x003b100001047983 */ /* 0x000f280000300800 */
[----:B------:R-:W4:Y:S04]  /*62f10*/  @P2 LDG.E.U16 R75, desc[UR6][R24.64] ;  /* 0x00000006184b2981 */ /* 0x000f28000c1e1500 */
[----:B------:R0:W-:Y:S04]  /*62f20*/  STL.64 [R1+0x100], R24 ;  /* 0x0001001801007387 */ /* 0x0001e80000100a00 */
[----:B------:R-:W4:Y:S04]  /*62f30*/  @P2 LDG.E.U16 R74, desc[UR6][R22.64] ;  /* 0x00000006164a2981 */ /* 0x000f28000c1e1500 */
[----:B------:R-:W4:Y:S04]  /*62f40*/  LDL.LU R9, [R1+0x3b04] ;  /* 0x003b040001097983 */ /* 0x000f280000300800 */
[----:B------:R2:W4:Y:S04]  /*62f50*/  @P2 LDG.E.U16 R73, desc[UR6][R18.64] ;  /* 0x0000000612492981 */ /* 0x000528000c1e1500 */
[----:B------:R-:W4:Y:S04]  /*62f60*/  LDL.LU R8, [R1+0x3b14] ;  /* 0x003b140001087983 */ /* 0x000f280000300800 */
[----:B------:R-:W4:Y:S01]  /*62f70*/  @P2 LDG.E.U16 R72, desc[UR6][R16.64] ;  /* 0x0000000610482981 */ /* 0x000f22000c1e1500 */
[----:B------:R-:W-:-:S02]  /*62f80*/  ISETP.GT.AND P5, PT, R6, 0xf8, PT ;  /* 0x000000f80600780c */ /* 0x000fc40003fa4270 */
[----:B------:R-:W-:Y:S02]  /*62f90*/  PRMT R55, RZ, 0x7610, R55 ;  /* 0x00007610ff377816 */ /* 0x000fe40000000037 */
[----:B------:R-:W-:Y:S02]  /*62fa0*/  PRMT R53, RZ, 0x7610, R53 ;  /* 0x00007610ff357816 */ /* 0x000fe40000000035 */
[----:B------:R-:W-:Y:S01]  /*62fb0*/  PRMT R52, RZ, 0x7610, R52 ;  /* 0x00007610ff347816 */ /* 0x000fe20000000034 */
[----:B--2---:R-:W-:Y:S02]  /*62fc0*/  IMAD.MOV.U32 R19, RZ, RZ, R14 ;  /* 0x000000ffff137224 */ /* 0x004fe400078e000e */
[----:B---3--:R-:W-:Y:S02]  /*62fd0*/  IMAD.MOV.U32 R18, RZ, RZ, R13 ;  /* 0x000000ffff127224 */ /* 0x008fe400078e000d */
[----:B----4-:R-:W-:-:S03]  /*62fe0*/  IMAD.MOV.U32 R22, RZ, RZ, R10 ;  /* 0x000000ffff167224 */ /* 0x010fc600078e000a */
[----:B------:R1:W2:Y:S01]  /*62ff0*/  @P5 LDG.E.U16 R52, desc[UR6][R18.64] ;  /* 0x0000000612345981 */ /* 0x0002a2000c1e1500 */
[----:B------:R-:W-:-:S03]  /*63000*/  IMAD.MOV.U32 R23, RZ, RZ, R11 ;  /* 0x000000ffff177224 */ /* 0x000fc600078e000b */
[----:B------:R-:W-:Y:S04]  /*63010*/  STL [R1+0x3efc], R75 ;  /* 0x003efc4b01007387 */ /* 0x000fe80000100800 */
[----:B------:R-:W-:Y:S01]  /*63020*/  STL [R1+0x3f00], R74 ;  /* 0x003f004a01007387 */ /* 0x000fe20000100800 */
[----:B------:R-:W-:-:S03]  /*63030*/  IMAD.MOV.U32 R27, RZ, RZ, R9 ;  /* 0x000000ffff1b7224 */ /* 0x000fc600078e0009 */
[----:B------:R3:W2:Y:S04]  /*63040*/  @P5 LDG.E.U16 R53, desc[UR6][R22.64] ;  /* 0x0000000616355981 */ /* 0x0006a8000c1e1500 */
[----:B------:R-:W-:Y:S04]  /*63050*/  STL [R1+0x3f14], R73 ;  /* 0x003f144901007387 */ /* 0x000fe80000100800 */
[----:B------:R-:W-:Y:S01]  /*63060*/  STL [R1+0x3f18], R72 ;  /* 0x003f184801007387 */ /* 0x000fe20000100800 */
[----:B------:R-:W-:-:S03]  /*63070*/  IMAD.MOV.U32 R26, RZ, RZ, R8 ;  /* 0x000000ffff1a7224 */ /* 0x000fc600078e0008 */
[----:B------:R-:W1:Y:S04]  /*63080*/  LDL.LU R16, [R1+0x3aa0] ;  /* 0x003aa00001107983 */ /* 0x000e680000300800 */
[----:B------:R-:W4:Y:S04]  /*63090*/  LDL.LU R15, [R1+0x3ab0] ;  /* 0x003ab000010f7983 */ /* 0x000f280000300800 */
[----:B------:R1:W-:Y:S04]  /*630a0*/  STL.64 [R1+0x58], R18 ;  /* 0x0000581201007387 */ /* 0x0003e80000100a00 */
[----:B------:R-:W3:Y:S04]  /*630b0*/  LDL.LU R14, [R1+0x3aa4] ;  /* 0x003aa400010e7983 */ /* 0x000ee80000300800 */
[----:B------:R-:W2:Y:S04]  /*630c0*/  LDL.LU R13, [R1+0x3ab4] ;  /* 0x003ab400010d7983 */ /* 0x000ea80000300800 */
[----:B------:R-:W2:Y:S04]  /*630d0*/  @P5 LDG.E.U16 R55, desc[UR6][R26.64] ;  /* 0x000000061a375981 */ /* 0x000ea8000c1e1500 */
[----:B------:R3:W-:Y:S01]  /*630e0*/  STL.64 [R1+0x60], R22 ;  /* 0x0000601601007387 */ /* 0x0007e20000100a00 */
[----:B0-----:R-:W-:-:S03]  /*630f0*/  IMAD.MOV.U32 R25, RZ, RZ, R5 ;  /* 0x000000ffff197224 */ /* 0x001fc600078e0005 */
[----:B------:R-:W2:Y:S01]  /*63100*/  LDL.LU R5, [R1+0x3aa8] ;  /* 0x003aa80001057983 */ /* 0x000ea20000300800 */
[----:B------:R-:W-:-:S03]  /*63110*/  IMAD.MOV.U32 R24, RZ, RZ, R4 ;  /* 0x000000ffff187224 */ /* 0x000fc600078e0004 */
[----:B------:R-:W2:Y:S04]  /*63120*/  LDL.LU R4, [R1+0x3ab8] ;  /* 0x003ab80001047983 */ /* 0x000ea80000300800 */
[----:B------:R0:W-:Y:S04]  /*63130*/  STL.64 [R1+0x68], R24 ;  /* 0x0000681801007387 */ /* 0x0001e80000100a00 */
[----:B------:R-:W2:Y:S04]  /*63140*/  LDL.LU R10, [R1+0x3aac] ;  /* 0x003aac00010a7983 */ /* 0x000ea80000300800 */
[----:B------:R-:W2:Y:S04]  /*63150*/  LDL.LU R8, [R1+0x3abc] ;  /* 0x003abc0001087983 */ /* 0x000ea80000300800 */
[----:B------:R0:W-:Y:S04]  /*63160*/  STL.64 [R1+0x70], R26 ;  /* 0x0000701a01007387 */ /* 0x0001e80000100a00 */
[----:B------:R-:W2:Y:S01]  /*63170*/  LDL.LU R11, [R1+0x3ac0] ;  /* 0x003ac000010b7983 */ /* 0x000ea20000300800 */
[----:B------:R-:W-:-:S03]  /*63180*/  PRMT R54, RZ, 0x7610, R54 ;  /* 0x00007610ff367816 */ /* 0x000fc60000000036 */
[----:B------:R-:W2:Y:S04]  /*63190*/  LDL.LU R9, [R1+0x3adc] ;  /* 0x003adc0001097983 */ /* 0x000ea80000300800 */
[----:B------:R0:W2:Y:S01]  /*631a0*/  @P5 LDG.E.U16 R54, desc[UR6][R24.64] ;  /* 0x0000000618365981 */ /* 0x0000a2000c1e1500 */
[----:B-1----:R-:W-:Y:S02]  /*631b0*/  IMAD.MOV.U32 R19, RZ, RZ, R16 ;  /* 0x000000ffff137224 */ /* 0x002fe400078e0010 */
[----:B----4-:R-:W-:Y:S02]  /*631c0*/  IMAD.MOV.U32 R18, RZ, RZ, R15 ;  /* 0x000000ffff127224 */ /* 0x010fe400078e000f */
[----:B---3--:R-:W-:Y:S02]  /*631d0*/  IMAD.MOV.U32 R23, RZ, RZ, R14 ;  /* 0x000000ffff177224 */ /* 0x008fe400078e000e */
[----:B--2---:R-:W-:Y:S01]  /*631e0*/  IMAD.MOV.U32 R22, RZ, RZ, R13 ;  /* 0x000000ffff167224 */ /* 0x004fe200078e000d */
[----:B------:R-:W-:Y:S04]  /*631f0*/  STL [R1+0x3f1c], R55 ;  /* 0x003f1c3701007387 */ /* 0x000fe80000100800 */
[----:B------:R-:W-:Y:S04]  /*63200*/  STL.64 [R1+0x3f20], R52 ;  /* 0x003f203401007387 */ /* 0x000fe80000100a00 */
[----:B------:R-:W2:Y:S04]  /*63210*/  LDL.LU R14, [R1+0x3ac4] ;  /* 0x003ac400010e7983 */ /* 0x000ea80000300800 */
[----:B------:R-:W3:Y:S04]  /*63220*/  LDL.LU R13, [R1+0x3ad0] ;  /* 0x003ad000010d7983 */ /* 0x000ee80000300800 */
[----:B------:R1:W-:Y:S04]  /*63230*/  STL.64 [R1+0x228], R18 ;  /* 0x0002281201007387 */ /* 0x0003e80000100a00 */
[----:B------:R2:W-:Y:S01]  /*63240*/  STL.64 [R1+0x220], R22 ;  /* 0x0002201601007387 */ /* 0x0005e20000100a00 */
[----:B0-----:R-:W-:-:S02]  /*63250*/  IMAD.MOV.U32 R25, RZ, RZ, R5 ;  /* 0x000000ffff197224 */ /* 0x001fc400078e0005 */
[----:B------:R-:W-:Y:S01]  /*63260*/  IMAD.MOV.U32 R24, RZ, RZ, R4 ;  /* 0x000000ffff187224 */ /* 0x000fe200078e0004 */
[----:B------:R-:W4:Y:S04]  /*63270*/  LDL.LU R5, [R1+0x3ac8] ;  /* 0x003ac80001057983 */ /* 0x000f280000300800 */
[----:B------:R-:W4:Y:S01]  /*63280*/  LDL.LU R4, [R1+0x3ad4] ;  /* 0x003ad40001047983 */ /* 0x000f220000300800 */
[----:B------:R-:W-:Y:S01]  /*63290*/  ISETP.GT.AND P4, PT, R6, 0xf3, PT ;  /* 0x000000f30600780c */ /* 0x000fe20003f84270 */
[----:B------:R-:W-:Y:S02]  /*632a0*/  IMAD.MOV.U32 R27, RZ, RZ, R10 ;  /* 0x000000ffff1b7224 */ /* 0x000fe400078e000a */
[----:B------:R4:W-:Y:S01]  /*632b0*/  STL.64 [R1+0xd8], R24 ;  /* 0x0000d81801007387 */ /* 0x0009e20000100a00 */
[----:B------:R-:W-:-:S03]  /*632c0*/  IMAD.MOV.U32 R26, RZ, RZ, R8 ;  /* 0x000000ffff1a7224 */ /* 0x000fc600078e0008 */
[----:B------:R-:W4:Y:S01]  /*632d0*/  LDL.LU R10, [R1+0x3acc] ;  /* 0x003acc00010a7983 */ /* 0x000f220000300800 */
[----:B------:R-:W-:-:S03]  /*632e0*/  PRMT R68, RZ, 0x7610, R68 ;  /* 0x00007610ff447816 */ /* 0x000fc60000000044 */
[----:B------:R-:W4:Y:S01]  /*632f0*/  LDL.LU R8, [R1+0x3ad8] ;  /* 0x003ad80001087983 */ /* 0x000f220000300800 */
[----:B------:R-:W-:-:S03]  /*63300*/  PRMT R69, RZ, 0x7610, R69 ;  /* 0x00007610ff457816 */ /* 0x000fc60000000045 */
[----:B------:R0:W-:Y:S01]  /*63310*/  STL.64 [R1+0xe0], R26 ;  /* 0x0000e01a01007387 */ /* 0x0001e20000100a00 */
[----:B------:R-:W-:-:S03]  /*63320*/  PRMT R70, RZ, 0x7610, R70 ;  /* 0x00007610ff467816 */ /* 0x000fc60000000046 */
[----:B------:R-:W4:Y:S04]  /*63330*/  LDL.LU R16, [R1+0x3ae0] ;  /* 0x003ae00001107983 */ /* 0x000f280000300800 */
[----:B------:R1:W4:Y:S04]  /*63340*/  @P4 LDG.E.U16 R68, desc[UR6][R18.64] ;  /* 0x0000000612444981 */ /* 0x000328000c1e1500 */
[----:B------:R-:W4:Y:S04]  /*63350*/  LDL.LU R15, [R1+0x3b08] ;  /* 0x003b0800010f7983 */ /* 0x000f280000300800 */
[----:B------:R2:W4:Y:S04]  /*63360*/  @P4 LDG.E.U16 R69, desc[UR6][R22.64] ;  /* 0x0000000616454981 */ /* 0x000528000c1e1500 */
[----:B------:R4:W4:Y:S01]  /*63370*/  @P4 LDG.E.U16 R70, desc[UR6][R24.64] ;  /* 0x0000000618464981 */ /* 0x000922000c1e1500 */
[----:B-1----:R-:W-:-:S02]  /*63380*/  IMAD.MOV.U32 R18, RZ, RZ, R9 ;  /* 0x000000ffff127224 */ /* 0x002fc400078e0009 */
[----:B------:R-:W-:Y:S02]  /*63390*/  IMAD.MOV.U32 R19, RZ, RZ, R11 ;  /* 0x000000ffff137224 */ /* 0x000fe400078e000b */
[----:B------:R-:W4:Y:S04]  /*633a0*/  LDL.LU R11, [R1+0x3ae4] ;  /* 0x003ae400010b7983 */ /* 0x000f280000300800 */
[----:B------:R-:W4:Y:S04]  /*633b0*/  LDL.LU R9, [R1+0x3b0c] ;  /* 0x003b0c0001097983 */ /* 0x000f280000300800 */
[----:B------:R1:W-:Y:S01]  /*633c0*/  STL.64 [R1+0xb8], R18 ;  /* 0x0000b81201007387 */ /* 0x0003e20000100a00 */
[----:B--2---:R-:W-:-:S02]  /*633d0*/  IMAD.MOV.U32 R23, RZ, RZ, R14 ;  /* 0x000000ffff177224 */ /* 0x004fc400078e000e */
[----:B---3--:R-:W-:Y:S02]  /*633e0*/  IMAD.MOV.U32 R22, RZ, RZ, R13 ;  /* 0x000000ffff167224 */ /* 0x008fe400078e000d */
[----:B----4-:R-:W-:Y:S02]  /*633f0*/  IMAD.MOV.U32 R25, RZ, RZ, R5 ;  /* 0x000000ffff197224 */ /* 0x010fe400078e0005 */
[----:B------:R-:W-:Y:S01]  /*63400*/  IMAD.MOV.U32 R24, RZ, RZ, R4 ;  /* 0x000000ffff187224 */ /* 0x000fe200078e0004 */
[----:B------:R-:W2:Y:S04]  /*63410*/  LDL.LU R5, [R1+0x3ae8] ;  /* 0x003ae80001057983 */ /* 0x000ea80000300800 */
[----:B------:R2:W-:Y:S04]  /*63420*/  STL.64 [R1+0xc0], R22 ;  /* 0x0000c01601007387 */ /* 0x0005e80000100a00 */
[----:B------:R-:W3:Y:S01]  /*63430*/  LDL.LU R4, [R1+0x3af0] ;  /* 0x003af00001047983 */ /* 0x000ee20000300800 */
[----:B------:R-:W-:-:S02]  /*63440*/  ISETP.GT.AND P2, PT, R6, 0xf4, PT ;  /* 0x000000f40600780c */ /* 0x000fc40003f44270 */
[----:B------:R-:W-:Y:S01]  /*63450*/  PRMT R71, RZ, 0x7610, R71 ;  /* 0x00007610ff477816 */ /* 0x000fe20000000047 */
[----:B------:R4:W-:Y:S04]  /*63460*/  STL.64 [R1+0xc8], R24 ;  /* 0x0000c81801007387 */ /* 0x0009e80000100a00 */
[----:B------:R-:W4:Y:S01]  /*63470*/  LDL.LU R14, [R1+0x3aec] ;  /* 0x003aec00010e7983 */ /* 0x000f220000300800 */
[----:B------:R-:W-:-:S03]  /*63480*/  PRMT R64, RZ, 0x7610, R64 ;  /* 0x00007610ff407816 */ /* 0x000fc60000000040 */
[----:B------:R-:W4:Y:S04]  /*63490*/  LDL.LU R13, [R1+0x3af4] ;  /* 0x003af400010d7983 */ /* 0x000f280000300800 */
[----:B------:R0:W4:Y:S01]  /*634a0*/  @P4 LDG.E.U16 R71, desc[UR6][R26.64] ;  /* 0x000000061a474981 */ /* 0x000122000c1e1500 */
[----:B------:R-:W-:Y:S01]  /*634b0*/  PRMT R65, RZ, 0x7610, R65 ;  /* 0x00007610ff417816 */ /* 0x000fe20000000041 */
[----:B------:R-:W-:Y:S02]  /*634c0*/  IMAD.MOV.U32 R17, RZ, RZ, R16 ;  /* 0x000000ffff117224 */ /* 0x000fe400078e0010 */
[----:B------:R-:W-:Y:S01]  /*634d0*/  IMAD.MOV.U32 R16, RZ, RZ, R15 ;  /* 0x000000ffff107224 */ /* 0x000fe200078e000f */
[----:B------:R1:W4:Y:S04]  /*634e0*/  @P2 LDG.E.U16 R64, desc[UR6][R18.64] ;  /* 0x0000000612402981 */ /* 0x000328000c1e1500 */
[----:B------:R2:W4:Y:S01]  /*634f0*/  @P2 LDG.E.U16 R65, desc[UR6][R22.64] ;  /* 0x0000000616412981 */ /* 0x000522000c1e1500 */
[----:B0-----:R-:W-:-:S02]  /*63500*/  IMAD.MOV.U32 R26, RZ, RZ, R8 ;  /* 0x000000ffff1a7224 */ /* 0x001fc400078e0008 */
[----:B------:R-:W-:Y:S02]  /*63510*/  IMAD.MOV.U32 R27, RZ, RZ, R10 ;  /* 0x000000ffff1b7224 */ /* 0x000fe400078e000a */
[----:B------:R-:W4:Y:S04]  /*63520*/  LDL.LU R10, [R1+0x3b20] ;  /* 0x003b2000010a7983 */ /* 0x000f280000300800 */
[----:B------:R0:W-:Y:S04]  /*63530*/  STL.64 [R1+0xd0], R26 ;  /* 0x0000d01a01007387 */ /* 0x0001e80000100a00 */
[----:B------:R-:W4:Y:S01]  /*63540*/  LDL.LU R8, [R1+0x3b30] ;  /* 0x003b300001087983 */ /* 0x000f220000300800 */
[----:B-1----:R-:W-:-:S02]  /*63550*/  IMAD.MOV.U32 R19, RZ, RZ, R11 ;  /* 0x000000ffff137224 */ /* 0x002fc400078e000b */
[----:B------:R-:W-:Y:S01]  /*63560*/  IMAD.MOV.U32 R18, RZ, RZ, R9 ;  /* 0x000000ffff127224 */ /* 0x000fe200078e0009 */
[----:B------:R-:W4:Y:S04]  /*63570*/  LDL.LU R11, [R1+0x3b24] ;  /* 0x003b2400010b7983 */ /* 0x000f280000300800 */
[----:B------:R-:W4:Y:S04]  /*63580*/  LDL.LU R9, [R1+0x3b34] ;  /* 0x003b340001097983 */ /* 0x000f280000300800 */
[----:B------:R1:W-:Y:S04]  /*63590*/  STL.64 [R1+0x240], R16 ;  /* 0x0002401001007387 */ /* 0x0003e80000100a00 */
[----:B------:R0:W-:Y:S01]  /*635a0*/  STL.64 [R1+0x238], R18 ;  /* 0x0002381201007387 */ /* 0x0001e20000100a00 */
[----:B--2---:R-:W-:-:S02]  /*635b0*/  IMAD.MOV.U32 R23, RZ, RZ, R5 ;  /* 0x000000ffff177224 */ /* 0x004fc400078e0005 */
[----:B---3--:R-:W-:Y:S01]  /*635c0*/  IMAD.MOV.U32 R22, RZ, RZ, R4 ;  /* 0x000000ffff167224 */ /* 0x008fe200078e0004 */
[----:B------:R-:W2:Y:S04]  /*635d0*/  LDL.LU R5, [R1+0x3b28] ;  /* 0x003b280001057983 */ /* 0x000ea80000300800 */
[----:B------:R-:W3:Y:S01]  /*635e0*/  LDL.LU R4, [R1+0x3b38] ;  /* 0x003b380001047983 */ /* 0x000ee20000300800 */
[----:B------:R-:W-:Y:S02]  /*635f0*/  ISETP.GT.AND P4, PT, R6, 0xf5, PT ;  /* 0x000000f50600780c */ /* 0x000fe40003f84270 */
[----:B------:R-:W-:Y:S02]  /*63600*/  PRMT R67, RZ, 0x7610, R67 ;  /* 0x00007610ff437816 */ /* 0x000fe40000000043 */
[----:B------:R-:W-:-:S02]  /*63610*/  PRMT R66, RZ, 0x7610, R66 ;  /* 0x00007610ff427816 */ /* 0x000fc40000000042 */
[----:B------:R-:W-:Y:S02]  /*63620*/  PRMT R60, RZ, 0x7610, R60 ;  /* 0x00007610ff3c7816 */ /* 0x000fe4000000003c */
[----:B------:R-:W-:Y:S01]  /*63630*/  PRMT R61, RZ, 0x7610, R61 ;  /* 0x00007610ff3d7816 */ /* 0x000fe2000000003d */
[----:B------:R0:W3:Y:S04]  /*63640*/  @P2 LDG.E.U16 R67, desc[UR6][R26.64] ;  /* 0x000000061a432981 */ /* 0x0000e8000c1e1500 */
[----:B------:R-:W3:Y:S04]  /*63650*/  @P2 LDG.E.U16 R66, desc[UR6][R24.64] ;  /* 0x0000000618422981 */ /* 0x000ee8000c1e1500 */
[----:B------:R2:W-:Y:S01]  /*63660*/  STL.64 [R1+0xa8], R22 ;  /* 0x0000a81601007387 */ /* 0x0005e20000100a00 */
[----:B------:R-:W-:-:S03]  /*63670*/  PRMT R62, RZ, 0x7610, R62 ;  /* 0x00007610ff3e7816 */ /* 0x000fc6000000003e */
[----:B------:R1:W3:Y:S04]  /*63680*/  @P4 LDG.E.U16 R60, desc[UR6][R16.64] ;  /* 0x00000006103c4981 */ /* 0x0002e8000c1e1500 */
[----:B------:R1:W3:Y:S04]  /*63690*/  @P4 LDG.E.U16 R61, desc[UR6][R18.64] ;  /* 0x00000006123d4981 */ /* 0x0002e8000c1e1500 */
[----:B------:R2:W3:Y:S04]  /*636a0*/  @P4 LDG.E.U16 R62, desc[UR6][R22.64] ;  /* 0x00000006163e4981 */ /* 0x0004e8000c1e1500 */
[----:B----4-:R-:W4:Y:S01]  /*636b0*/  LDL.LU R24, [R1+0x3b2c] ;  /* 0x003b2c0001187983 */ /* 0x010f220000300800 */
[----:B0-----:R-:W-:-:S02]  /*636c0*/  IMAD.MOV.U32 R26, RZ, RZ, R13 ;  /* 0x000000ffff1a7224 */ /* 0x001fc400078e000d */
[----:B------:R-:W-:Y:S01]  /*636d0*/  IMAD.MOV.U32 R27, RZ, RZ, R14 ;  /* 0x000000ffff1b7224 */ /* 0x000fe200078e000e */
[----:B------:R-:W4:Y:S04]  /*636e0*/  LDL.LU R15, [R1+0x3b3c] ;  /* 0x003b3c00010f7983 */ /* 0x000f280000300800 */
[----:B------:R-:W-:Y:S01]  /*636f0*/  STL.64 [R1+0xb0], R26 ;  /* 0x0000b01a01007387 */ /* 0x000fe20000100a00 */
[----:B-1----:R-:W-:Y:S02]  /*63700*/  IMAD.MOV.U32 R16, RZ, RZ, R8 ;  /* 0x000000ffff107224 */ /* 0x002fe400078e0008 */
[----:B------:R-:W-:Y:S01]  /*63710*/  IMAD.MOV.U32 R17, RZ, RZ, R10 ;  /* 0x000000ffff117224 */ /* 0x000fe200078e000a */
[----:B------:R-:W4:Y:S04]  /*63720*/  LDL.LU R14, [R1+0x3b40] ;  /* 0x003b4000010e7983 */ /* 0x000f280000300800 */
[----:B------:R-:W4:Y:S04]  /*63730*/  LDL.LU R13, [R1+0x3b48] ;  /* 0x003b4800010d7983 */ /* 0x000f280000300800 */
[----:B------:R-:W4:Y:S01]  /*63740*/  LDL.LU R10, [R1+0x3b44] ;  /* 0x003b4400010a7983 */ /* 0x000f220000300800 */
[----:B------:R-:W-:-:S02]  /*63750*/  IMAD.MOV.U32 R18, RZ, RZ, R9 ;  /* 0x000000ffff127224 */ /* 0x000fc400078e0009 */
[----:B------:R-:W-:Y:S01]  /*63760*/  IMAD.MOV.U32 R19, RZ, RZ, R11 ;  /* 0x000000ffff137224 */ /* 0x000fe200078e000b */
[----:B------:R-:W4:Y:S04]  /*63770*/  LDL.LU R8, [R1+0x3b4c] ;  /* 0x003b4c0001087983 */ /* 0x000f280000300800 */
[----:B------:R0:W-:Y:S04]  /*63780*/  STL.64 [R1+0x88], R16 ;  /* 0x0000881001007387 */ /* 0x0001e80000100a00 */
[----:B------:R-:W4:Y:S04]  /*63790*/  LDL.LU R11, [R1+0x3b50] ;  /* 0x003b5000010b7983 */ /* 0x000f280000300800 */
[----:B------:R-:W4:Y:S04]  /*637a0*/  LDL.LU R9, [R1+0x3b58] ;  /* 0x003b580001097983 */ /* 0x000f280000300800 */
[----:B------:R1:W-:Y:S01]  /*637b0*/  STL.64 [R1+0x90], R18 ;  /* 0x0000901201007387 */ /* 0x0003e20000100a00 */
[----:B--2---:R-:W-:-:S02]  /*637c0*/  IMAD.MOV.U32 R23, RZ, RZ, R5 ;  /* 0x000000ffff177224 */ /* 0x004fc400078e0005 */
[----:B---3--:R-:W-:Y:S01]  /*637d0*/  IMAD.MOV.U32 R22, RZ, RZ, R4 ;  /* 0x000000ffff167224 */ /* 0x008fe200078e0004 */
[----:B------:R-:W2:Y:S04]  /*637e0*/  LDL.LU R5, [R1+0x3b54] ;  /* 0x003b540001057983 */ /* 0x000ea80000300800 */
[----:B------:R-:W3:Y:S01]  /*637f0*/  LDL.LU R4, [R1+0x3b5c] ;  /* 0x003b5c0001047983 */ /* 0x000ee20000300800 */
[----:B------:R-:W-:Y:S02]  /*63800*/  PRMT R63, RZ, 0x7610, R63 ;  /* 0x00007610ff3f7816 */ /* 0x000fe4000000003f */
[----:B------:R-:W-:Y:S02]  /*63810*/  ISETP.GT.AND P2, PT, R6, 0xf6, PT ;  /* 0x000000f60600780c */ /* 0x000fe40003f44270 */
[----:B------:R-:W-:-:S02]  /*63820*/  PRMT R58, RZ, 0x7610, R58 ;  /* 0x00007610ff3a7816 */ /* 0x000fc4000000003a */
[----:B------:R-:W3:Y:S01]  /*63830*/  @P4 LDG.E.U16 R63, desc[UR6][R26.64] ;  /* 0x000000061a3f4981 */ /* 0x000ee2000c1e1500 */
[----:B------:R-:W-:Y:S02]  /*63840*/  ISETP.GT.AND P4, PT, R6, 0xf7, PT ;  /* 0x000000f70600780c */ /* 0x000fe40003f84270 */
[----:B------:R-:W-:Y:S02]  /*63850*/  PRMT R57, RZ, 0x7610, R57 ;  /* 0x00007610ff397816 */ /* 0x000fe40000000039 */
[----:B------:R-:W-:Y:S01]  /*63860*/  PRMT R56, RZ, 0x7610, R56 ;  /* 0x00007610ff387816 */ /* 0x000fe20000000038 */
[----:B------:R2:W-:Y:S01]  /*63870*/  STL.64 [R1+0x98], R22 ;  /* 0x0000981601007387 */ /* 0x0005e20000100a00 */
[----:B------:R-:W-:-:S03]  /*63880*/  PRMT R3, RZ, 0x7610, R3 ;  /* 0x00007610ff037816 */ /* 0x000fc60000000003 */
[----:B------:R-:W3:Y:S04]  /*63890*/  @P2 LDG.E.U16 R58, desc[UR6][R22.64] ;  /* 0x00000006163a2981 */ /* 0x000ee8000c1e1500 */
[----:B------:R-:W3:Y:S01]  /*638a0*/  @P2 LDG.E.U16 R57, desc[UR6][R18.64] ;  /* 0x0000000612392981 */ /* 0x000ee2000c1e1500 */
[----:B------:R-:W-:Y:S01]  /*638b0*/  PRMT R2, RZ, 0x7610, R2 ;  /* 0x00007610ff027816 */ /* 0x000fe20000000002 */
[----:B----4-:R-:W-:Y:S02]  /*638c0*/  IMAD.MOV.U32 R25, RZ, RZ, R24 ;  /* 0x000000ffff197224 */ /* 0x010fe400078e0018 */
[----:B------:R0:W4:Y:S01]  /*638d0*/  @P2 LDG.E.U16 R56, desc[UR6][R16.64] ;  /* 0x0000000610382981 */ /* 0x000122000c1e1500 */
[----:B------:R-:W-:Y:S01]  /*638e0*/  PRMT R12, RZ, 0x7610, R12 ;  /* 0x00007610ff0c7816 */ /* 0x000fe2000000000c */
[----:B------:R-:W-:Y:S01]  /*638f0*/  IMAD.MOV.U32 R24, RZ, RZ, R15 ;  /* 0x000000ffff187224 */ /* 0x000fe200078e000f */
[----:B------:R-:W-:Y:S01]  /*63900*/  PRMT R7, RZ, 0x7610, R7 ;  /* 0x00007610ff077816 */ /* 0x000fe20000000007 */
[----:B------:R-:W-:-:S02]  /*63910*/  IMAD.MOV.U32 R15, RZ, RZ, R14 ;  /* 0x000000ffff0f7224 */ /* 0x000fc400078e000e */
[----:B------:R-:W-:Y:S02]  /*63920*/  IMAD.MOV.U32 R14, RZ, RZ, R13 ;  /* 0x000000ffff0e7224 */ /* 0x000fe400078e000d */
[----:B0-----:R-:W-:Y:S02]  /*63930*/  IMAD.MOV.U32 R17, RZ, RZ, R10 ;  /* 0x000000ffff117224 */ /* 0x001fe400078e000a */
[----:B------:R-:W-:Y:S01]  /*63940*/  IMAD.MOV.U32 R16, RZ, RZ, R8 ;  /* 0x000000ffff107224 */ /* 0x000fe200078e0008 */
[----:B------:R0:W4:Y:S01]  /*63950*/  @P4 LDG.E.U16 R7, desc[UR6][R14.64] ;  /* 0x000000060e074981 */ /* 0x000122000c1e1500 */
[----:B-1----:R-:W-:Y:S02]  /*63960*/  IMAD.MOV.U32 R19, RZ, RZ, R11 ;  /* 0x000000ffff137224 */ /* 0x002fe400078e000b */
[----:B------:R-:W-:Y:S01]  /*63970*/  IMAD.MOV.U32 R18, RZ, RZ, R9 ;  /* 0x000000ffff127224 */ /* 0x000fe200078e0009 */
[----:B------:R-:W4:Y:S04]  /*63980*/  @P4 LDG.E.U16 R12, desc[UR6][R16.64] ;  /* 0x00000006100c4981 */ /* 0x000f28000c1e1500 */
[----:B------:R-:W4:Y:S04]  /*63990*/  @P4 LDG.E.U16 R2, desc[UR6][R18.64] ;  /* 0x0000000612024981 */ /* 0x000f28000c1e1500 */
[----:B------:R-:W-:Y:S04]  /*639a0*/  STL.64 [R1+0xa0], R24 ;  /* 0x0000a01801007387 */ /* 0x000fe80000100a00 */
[----:B------:R-:W0:Y:S04]  /*639b0*/  LDL.LU R10, [R1+0x3b60] ;  /* 0x003b6000010a7983 */ /* 0x000e280000300800 */
[----:B------:R-:W4:Y:S01]  /*639c0*/  LDL.LU R8, [R1+0x3b70] ;  /* 0x003b700001087983 */ /* 0x000f220000300800 */
[----:B--2---:R-:W-:-:S02]  /*639d0*/  IMAD.MOV.U32 R23, RZ, RZ, R5 ;  /* 0x000000ffff177224 */ /* 0x004fc400078e0005 */
[----:B---3--:R-:W-:-:S05]  /*639e0*/  IMAD.MOV.U32 R22, RZ, RZ, R4 ;  /* 0x000000ffff167224 */ /* 0x008fca00078e0004 */
[----:B------:R-:W2:Y:S04]  /*639f0*/  @P4 LDG.E.U16 R3, desc[UR6][R22.64] ;  /* 0x0000000616034981 */ /* 0x000ea8000c1e1500 */
[----:B------:R0:W-:Y:S04]  /*63a00*/  STL.64 [R1+0x258], R14 ;  /* 0x0002580e01007387 */ /* 0x0001e80000100a00 */
[----:B------:R-:W-:Y:S04]  /*63a10*/  STL.64 [R1+0x250], R16 ;  /* 0x0002501001007387 */ /* 0x000fe80000100a00 */
[----:B------:R-:W3:Y:S04]  /*63a20*/  LDL.LU R13, [R1+0x3b64] ;  /* 0x003b6400010d7983 */ /* 0x000ee80000300800 */
[----:B------:R-:W3:Y:S04]  /*63a30*/  LDL.LU R4, [R1+0x3b74] ;  /* 0x003b740001047983 */ /* 0x000ee80000300800 */
[----:B------:R-:W-:Y:S04]  /*63a40*/  STL.64 [R1+0x78], R18 ;  /* 0x0000781201007387 */ /* 0x000fe80000100a00 */
[----:B------:R-:W-:Y:S04]  /*63a50*/  STL.64 [R1+0x80], R22 ;  /* 0x0000801601007387 */ /* 0x000fe80000100a00 */
[----:B------:R-:W3:Y:S04]  /*63a60*/  LDL.LU R11, [R1+0x3b68] ;  /* 0x003b6800010b7983 */ /* 0x000ee80000300800 */
[----:B------:R-:W3:Y:S04]  /*63a70*/  LDL.LU R9, [R1+0x3b78] ;  /* 0x003b780001097983 */ /* 0x000ee80000300800 */
[----:B------:R-:W3:Y:S01]  /*63a80*/  LDL.LU R5, [R1+0x3b6c] ;  /* 0x003b6c0001057983 */ /* 0x000ee20000300800 */
[----:B0-----:R-:W-:-:S02]  /*63a90*/  IMAD.MOV.U32 R15, RZ, RZ, R10 ;  /* 0x000000ffff0f7224 */ /* 0x001fc400078e000a */
[----:B----4-:R-:W-:Y:S01]  /*63aa0*/  IMAD.MOV.U32 R14, RZ, RZ, R8 ;  /* 0x000000ffff0e7224 */ /* 0x010fe200078e0008 */
[----:B--2---:R0:W-:Y:S04]  /*63ab0*/  STL [R1+0x2178], R3 ;  /* 0x0021780301007387 */ /* 0x0041e80000100800 */
[----:B0-----:R-:W2:Y:S04]  /*63ac0*/  LDL.LU R3, [R1+0x3b7c] ;  /* 0x003b7c0001037983 */ /* 0x001ea80000300800 */
[----:B------:R-:W-:Y:S04]  /*63ad0*/  STL [R1+0x2174], R2 ;  /* 0x0021740201007387 */ /* 0x000fe80000100800 */
[----:B------:R0:W-:Y:S04]  /*63ae0*/  STL [R1+0x2170], R12 ;  /* 0x0021700c01007387 */ /* 0x0001e80000100800 */
[----:B0-----:R-:W4:Y:S04]  /*63af0*/  LDL.LU R12, [R1+0x3b80] ;  /* 0x003b8000010c7983 */ /* 0x001f280000300800 */
[----:B------:R0:W-:Y:S04]  /*63b00*/  STL [R1+0x216c], R7 ;  /* 0x00216c0701007387 */ /* 0x0001e80000100800 */
[----:B0-----:R-:W4:Y:S04]  /*63b10*/  LDL.LU R7, [R1+0x3b9c] ;  /* 0x003b9c0001077983 */ /* 0x001f280000300800 */
[----:B------:R-:W4:Y:S04]  /*63b20*/  LDL.LU R10, [R1+0x3b84] ;  /* 0x003b8400010a7983 */ /* 0x000f280000300800 */
[----:B------:R-:W4:Y:S01]  /*63b30*/  LDL.LU R8, [R1+0x3b90] ;  /* 0x003b900001087983 */ /* 0x000f220000300800 */
[----:B------:R-:W0:Y:S01]  /*63b40*/  S2R R23, SR_TID.X ;  /* 0x0000000000177919 */ /* 0x000e220000002100 */
[----:B---3--:R-:W-:-:S02]  /*63b50*/  IMAD.MOV.U32 R16, RZ, RZ, R4 ;  /* 0x000000ffff107224 */ /* 0x008fc400078e0004 */
[----:B------:R-:W-:Y:S02]  /*63b60*/  IMAD.MOV.U32 R17, RZ, RZ, R13 ;  /* 0x000000ffff117224 */ /* 0x000fe400078e000d */
[----:B------:R-:W-:Y:S02]  /*63b70*/  IMAD.MOV.U32 R18, RZ, RZ, R9 ;  /* 0x000000ffff127224 */ /* 0x000fe400078e0009 */
[----:B------:R-:W-:Y:S01]  /*63b80*/  IMAD.MOV.U32 R19, RZ, RZ, R11 ;  /* 0x000000ffff137224 */ /* 0x000fe200078e000b */
[----:B------:R1:W-:Y:S01]  /*63b90*/  STL.64 [R1+0x278], R14 ;  /* 0x0002780e01007387 */ /* 0x0003e20000100a00 */
[----:B------:R-:W-:-:S03]  /*63ba0*/  ISETP.GT.AND P5, PT, R6, 0xf9, PT ;  /* 0x000000f90600780c */ /* 0x000fc60003fa4270 */
[----:B------:R-:W3:Y:S04]  /*63bb0*/  LDL.LU R4, [R1+0x3b94] ;  /* 0x003b940001047983 */ /* 0x000ee80000300800 */
[----:B------:R0:W-:Y:S04]  /*63bc0*/  STL.64 [R1+0x270], R16 ;  /* 0x0002701001007387 */ /* 0x0001e80000100a00 */
[----:B------:R-:W3:Y:S04]  /*63bd0*/  LDL.LU R11, [R1+0x3b88] ;  /* 0x003b8800010b7983 */ /* 0x000ee80000300800 */
[----:B------:R3:W-:Y:S04]  /*63be0*/  STL.64 [R1+0x48], R18 ;  /* 0x0000481201007387 */ /* 0x0007e80000100a00 */
[----:B------:R-:W3:Y:S01]  /*63bf0*/  LDL.LU R9, [R1+0x3b8c] ;  /* 0x003b8c0001097983 */ /* 0x000ee20000300800 */
[----:B------:R-:W-:-:S02]  /*63c00*/  PRMT R59, RZ, 0x7610, R59 ;  /* 0x00007610ff3b7816 */ /* 0x000fc4000000003b */
[----:B------:R-:W-:Y:S02]  /*63c10*/  PRMT R48, RZ, 0x7610, R48 ;  /* 0x00007610ff307816 */ /* 0x000fe40000000030 */
[----:B------:R-:W-:Y:S02]  /*63c20*/  PRMT R49, RZ, 0x7610, R49 ;  /* 0x00007610ff317816 */ /* 0x000fe40000000031 */
[----:B------:R-:W3:Y:S04]  /*63c30*/  @P2 LDG.E.U16 R59, desc[UR6][R24.64] ;  /* 0x00000006183b2981 */ /* 0x000ee8000c1e1500 */
[----:B------:R-:W3:Y:S04]  /*63c40*/  @P5 LDG.E.U16 R48, desc[UR6][R14.64] ;  /* 0x000000060e305981 */ /* 0x000ee8000c1e1500 */
[----:B------:R1:W3:Y:S01]  /*63c50*/  @P5 LDG.E.U16 R49, desc[UR6][R16.64] ;  /* 0x0000000610315981 */ /* 0x0002e2000c1e1500 */
[----:B0-----:R-:W-:Y:S01]  /*63c60*/  LOP3.LUT R27, R23, 0x7f, RZ, 0xc0, !PT ;  /* 0x0000007f171b7812 */ /* 0x001fe200078ec0ff */
[----:B------:R-:W-:-:S02]  /*63c70*/  IMAD.MOV.U32 R23, RZ, RZ, R5 ;  /* 0x000000ffff177224 */ /* 0x000fc400078e0005 */
[----:B------:R-:W3:Y:S01]  /*63c80*/  LDL.LU R5, [R1+0x3b98] ;  /* 0x003b980001057983 */ /* 0x000ee20000300800 */
[----:B------:R-:W-:-:S04]  /*63c90*/  LOP3.LUT R2, R27, 0x80, RZ, 0xfc, !PT ;  /* 0x000000801b027812 */ /* 0x000fc800078efcff */
[----:B------:R-:W-:Y:S01]  /*63ca0*/  ISETP.GE.AND P2, PT, R2, R6, PT ;  /* 0x000000060200720c */ /* 0x000fe20003f46270 */
[----:B--2---:R-:W-:-:S05]  /*63cb0*/  IMAD.MOV.U32 R22, RZ, RZ, R3 ;  /* 0x000000ffff167224 */ /* 0x004fca00078e0003 */
[----:B------:R0:W-:Y:S04]  /*63cc0*/  STL.64 [R1+0x50], R22 ;  /* 0x0000501601007387 */ /* 0x0001e80000100a00 */
[----:B------:R-:W2:Y:S04]  /*63cd0*/  LDL.LU R3, [R1+0x3ba0] ;  /* 0x003ba00001037983 */ /* 0x000ea80000300800 */
[----:B------:R-:W2:Y:S04]  /*63ce0*/  LDL.LU R2, [R1+0x3bb8] ;  /* 0x003bb80001027983 */ /* 0x000ea80000300800 */
[----:B-1----:R-:W2:Y:S01]  /*63cf0*/  LDL.LU R14, [R1+0x3ba4] ;  /* 0x003ba400010e7983 */ /* 0x002ea20000300800 */
[----:B----4-:R-:W-:-:S02]  /*63d00*/  IMAD.MOV.U32 R13, RZ, RZ, R12 ;  /* 0x000000ffff0d7224 */ /* 0x010fc400078e000c */
[----:B------:R-:W-:Y:S02]  /*63d10*/  IMAD.MOV.U32 R12, RZ, RZ, R7 ;  /* 0x000000ffff0c7224 */ /* 0x000fe400078e0007 */
[----:B------:R-:W4:Y:S01]  /*63d20*/  LDL.LU R7, [R1+0x3bbc] ;  /* 0x003bbc0001077983 */ /* 0x000f220000300800 */
[----:B------:R-:W-:-:S03]  /*63d30*/  IMAD.MOV.U32 R17, RZ, RZ, R10 ;  /* 0x000000ffff117224 */ /* 0x000fc600078e000a */
[----:B------:R2:W-:Y:S01]  /*63d40*/  STL.64 [R1+0x28], R12 ;  /* 0x0000280c01007387 */ /* 0x0005e20000100a00 */
[----:B------:R-:W-:-:S03]  /*63d50*/  IMAD.MOV.U32 R16, RZ, RZ, R8 ;  /* 0x000000ffff107224 */ /* 0x000fc600078e0008 */
[----:B------:R-:W4:Y:S04]  /*63d60*/  LDL.LU R10, [R1+0x3ba8] ;  /* 0x003ba800010a7983 */ /* 0x000f280000300800 */
[----:B------:R-:W4:Y:S01]  /*63d70*/  LDL.LU R8, [R1+0x3bb0] ;  /* 0x003bb00001087983 */ /* 0x000f220000300800 */
[----:B------:R-:W-:Y:S02]  /*63d80*/  PRMT R50, RZ, 0x7610, R50 ;  /* 0x00007610ff327816 */ /* 0x000fe40000000032 */
[----:B------:R-:W-:Y:S02]  /*63d90*/  PRMT R51, RZ, 0x7610, R51 ;  /* 0x00007610ff337816 */ /* 0x000fe40000000033 */
[----:B------:R-:W-:Y:S01]  /*63da0*/  ISETP.GT.AND P4, PT, R6, 0xfa, PT ;  /* 0x000000fa0600780c */ /* 0x000fe20003f84270 */
[----:B------:R-:W-:Y:S04]  /*63db0*/  STL.64 [R1+0x30], R16 ;  /* 0x0000301001007387 */ /* 0x000fe80000100a00 */
[----:B------:R3:W4:Y:S04]  /*63dc0*/  @P5 LDG.E.U16 R50, desc[UR6][R18.64] ;  /* 0x0000000612325981 */ /* 0x000728000c1e1500 */
[----:B------:R0:W4:Y:S01]  /*63dd0*/  @P5 LDG.E.U16 R51, desc[UR6][R22.64] ;  /* 0x0000000616335981 */ /* 0x000122000c1e1500 */
[----:B------:R-:W-:-:S02]  /*63de0*/  PRMT R44, RZ, 0x7610, R44 ;  /* 0x00007610ff2c7816 */ /* 0x000fc4000000002c */
[----:B------:R-:W-:Y:S01]  /*63df0*/  PRMT R46, RZ, 0x7610, R46 ;  /* 0x00007610ff2e7816 */ /* 0x000fe2000000002e */
[----:B---3--:R-:W-:Y:S02]  /*63e00*/  IMAD.MOV.U32 R18, RZ, RZ, R4 ;  /* 0x000000ffff127224 */ /* 0x008fe400078e0004 */
[----:B------:R-:W-:Y:S01]  /*63e10*/  IMAD.MOV.U32 R19, RZ, RZ, R11 ;  /* 0x000000ffff137224 */ /* 0x000fe200078e000b */
[----:B------:R-:W3:Y:S01]  /*63e20*/  LDL.LU R4, [R1+0x3bb4] ;  /* 0x003bb40001047983 */ /* 0x000ee20000300800 */
[----:B0-----:R-:W-:-:S03]  /*63e30*/  IMAD.MOV.U32 R23, RZ, RZ, R9 ;  /* 0x000000ffff177224 */ /* 0x001fc600078e0009 */
[----:B------:R2:W3:Y:S01]  /*63e40*/  @P4 LDG.E.U16 R44, desc[UR6][R12.64] ;  /* 0x000000060c2c4981 */ /* 0x0004e2000c1e1500 */
[----:B------:R-:W-:-:S03]  /*63e50*/  PRMT R47, RZ, 0x7610, R47 ;  /* 0x00007610ff2f7816 */ /* 0x000fc6000000002f */
[----:B------:R0:W3:Y:S01]  /*63e60*/  @P4 LDG.E.U16 R46, desc[UR6][R18.64] ;  /* 0x00000006122e4981 */ /* 0x0000e2000c1e1500 */
[----:B------:R-:W-:-:S03]  /*63e70*/  IMAD.MOV.U32 R22, RZ, RZ, R5 ;  /* 0x000000ffff167224 */ /* 0x000fc600078e0005 */
[----:B------:R-:W3:Y:S04]  /*63e80*/  LDL.LU R5, [R1+0x3bac] ;  /* 0x003bac0001057983 */ /* 0x000ee80000300800 */
[----:B------:R0:W-:Y:S04]  /*63e90*/  STL.64 [R1+0x38], R18 ;  /* 0x0000381201007387 */ /* 0x0001e80000100a00 */
[----:B------:R-:W3:Y:S04]  /*63ea0*/  LDL.LU R11, [R1+0x3bc0] ;  /* 0x003bc000010b7983 */ /* 0x000ee80000300800 */
[----:B------:R1:W-:Y:S04]  /*63eb0*/  STL.64 [R1+0x40], R22 ;  /* 0x0000401601007387 */ /* 0x0003e80000100a00 */
[----:B------:R-:W3:Y:S04]  /*63ec0*/  LDL.LU R9, [R1+0x3bd0] ;  /* 0x003bd00001097983 */ /* 0x000ee80000300800 */
[----:B------:R1:W3:Y:S01]  /*63ed0*/  @P4 LDG.E.U16 R47, desc[UR6][R22.64] ;  /* 0x00000006162f4981 */ /* 0x0002e2000c1e1500 */
[----:B--2---:R-:W-:-:S02]  /*63ee0*/  IMAD.MOV.U32 R13, RZ, RZ, R3 ;  /* 0x000000ffff0d7224 */ /* 0x004fc400078e0003 */
[----:B------:R-:W-:Y:S02]  /*63ef0*/  IMAD.MOV.U32 R12, RZ, RZ, R2 ;  /* 0x000000ffff0c7224 */ /* 0x000fe400078e0002 */
[----:B0-----:R-:W-:Y:S01]  /*63f00*/  IMAD.MOV.U32 R19, RZ, RZ, R14 ;  /* 0x000000ffff137224 */ /* 0x001fe200078e000e */
[----:B------:R-:W2:Y:S04]  /*63f10*/  LDL.LU R3, [R1+0x3bc4] ;  /* 0x003bc40001037983 */ /* 0x000ea80000300800 */
[----:B------:R-:W2:Y:S04]  /*63f20*/  LDL.LU R2, [R1+0x3bd4] ;  /* 0x003bd40001027983 */ /* 0x000ea80000300800 */
[----:B------:R-:W-:Y:S01]  /*63f30*/  STL.64 [R1+0x290], R12 ;  /* 0x0002900c01007387 */ /* 0x000fe20000100a00 */
[----:B----4-:R-:W-:-:S03]  /*63f40*/  IMAD.MOV.U32 R18, RZ, RZ, R7 ;  /* 0x000000ffff127224 */ /* 0x010fc600078e0007 */
[----:B------:R-:W4:Y:S04]  /*63f50*/  LDL.LU R7, [R1+0x3bd8] ;  /* 0x003bd80001077983 */ /* 0x000f280000300800 */
[----:B------:R0:W-:Y:S01]  /*63f60*/  STL.64 [R1+0x288], R18 ;  /* 0x0002881201007387 */ /* 0x0001e20000100a00 */
[----:B-1----:R-:W-:-:S03]  /*63f70*/  IMAD.MOV.U32 R22, RZ, RZ, R8 ;  /* 0x000000ffff167224 */ /* 0x002fc600078e0008 */
[----:B------:R-:W4:Y:S01]  /*63f80*/  LDL.LU R8, [R1+0x3bc8] ;  /* 0x003bc80001087983 */ /* 0x000f220000300800 */
[----:B------:R-:W-:Y:S01]  /*63f90*/  PRMT R45, RZ, 0x7610, R45 ;  /* 0x00007610ff2d7816 */ /* 0x000fe2000000002d */
[----:B------:R-:W-:Y:S01]  /*63fa0*/  IMAD.MOV.U32 R23, RZ, RZ, R10 ;  /* 0x000000ffff177224 */ /* 0x000fe200078e000a */
[----:B------:R-:W-:-:S04]  /*63fb0*/  ISETP.GT.AND P5, PT, R6, 0xfb, PT ;  /* 0x000000fb0600780c */ /* 0x000fc80003fa4270 */
[----:B------:R-:W4:Y:S04]  /*63fc0*/  @P4 LDG.E.U16 R45, desc[UR6][R16.64] ;  /* 0x00000006102d4981 */ /* 0x000f28000c1e1500 */
[----:B------:R-:W-:Y:S01]  /*63fd0*/  STL.64 [R1+0x18], R22 ;  /* 0x0000181601007387 */ /* 0x000fe20000100a00 */
[----:B------:R-:W-:Y:S02]  /*63fe0*/  PRMT R41, RZ, 0x7610, R41 ;  /* 0x00007610ff297816 */ /* 0x000fe40000000029 */
[----:B------:R-:W-:Y:S01]  /*63ff0*/  PRMT R40, RZ, 0x7610, R40 ;  /* 0x00007610ff287816 */ /* 0x000fe20000000028 */
[----:B---3--:R-:W-:Y:S01]  /*64000*/  IMAD.MOV.U32 R24, RZ, RZ, R4 ;  /* 0x000000ffff187224 */ /* 0x008fe200078e0004 */
[----:B------:R-:W3:Y:S04]  /*64010*/  LDL.LU R16, [R1+0x3bcc] ;  /* 0x003bcc0001107983 */ /* 0x000ee80000300800 */
[----:B------:R-:W3:Y:S04]  /*64020*/  LDL.LU R15, [R1+0x3bdc] ;  /* 0x003bdc00010f7983 */ /* 0x000ee80000300800 */
[----:B------:R0:W3:Y:S04]  /*64030*/  @P5 LDG.E.U16 R41, desc[UR6][R18.64] ;  /* 0x0000000612295981 */ /* 0x0000e8000c1e1500 */
[----:B------:R-:W3:Y:S01]  /*64040*/  @P5 LDG.E.U16 R40, desc[UR6][R12.64] ;  /* 0x000000060c285981 */ /* 0x000ee2000c1e1500 */
[----:B------:R-:W-:-:S05]  /*64050*/  IMAD.MOV.U32 R25, RZ, RZ, R5 ;  /* 0x000000ffff197224 */ /* 0x000fca00078e0005 */
[----:B------:R-:W-:Y:S04]  /*64060*/  STL.64 [R1+0x20], R24 ;  /* 0x0000201801007387 */ /* 0x000fe80000100a00 */
[----:B------:R-:W3:Y:S04]  /*64070*/  LDL.LU R5, [R1+0x3be0] ;  /* 0x003be00001057983 */ /* 0x000ee80000300800 */
[----:B------:R-:W3:Y:S04]  /*64080*/  LDL.LU R4, [R1+0x3bfc] ;  /* 0x003bfc0001047983 */ /* 0x000ee80000300800 */
[----:B------:R-:W3:Y:S04]  /*64090*/  LDL.LU R10, [R1+0x3bf0] ;  /* 0x003bf000010a7983 */ /* 0x000ee80000300800 */
[----:B------:R-:W3:Y:S01]  /*640a0*/  LDL.LU R14, [R1+0x3be4] ;  /* 0x003be400010e7983 */ /* 0x000ee20000300800 */
[----:B0-----:R-:W-:-:S03]  /*640b0*/  IMAD.MOV.U32 R19, RZ, RZ, R11 ;  /* 0x000000ffff137224 */ /* 0x001fc600078e000b */
[----:B------:R-:W3:Y:S01]  /*640c0*/  LDL.LU R12, [R1+0x3be8] ;  /* 0x003be800010c7983 */ /* 0x000ee20000300800 */
[----:B------:R-:W-:-:S03]  /*640d0*/  IMAD.MOV.U32 R18, RZ, RZ, R9 ;  /* 0x000000ffff127224 */ /* 0x000fc600078e0009 */
[----:B------:R-:W3:Y:S04]  /*640e0*/  LDL.LU R11, [R1+0x3bf4] ;  /* 0x003bf400010b7983 */ /* 0x000ee80000300800 */
[----:B--2---:R0:W-:Y:S04]  /*640f0*/  STL.64 [R1], R2 ;  /* 0x0000000201007387 */ /* 0x0041e80000100a00 */
[----:B------:R-:W2:Y:S01]  /*64100*/  LDL.LU R13, [R1+0x3bec] ;  /* 0x003bec00010d7983 */ /* 0x000ea20000300800 */
[----:B----4-:R-:W-:Y:S02]  /*64110*/  IMAD.MOV.U32 R9, RZ, RZ, R8 ;  /* 0x000000ffff097224 */ /* 0x010fe400078e0008 */
[----:B------:R-:W-:-:S02]  /*64120*/  IMAD.MOV.U32 R8, RZ, RZ, R7 ;  /* 0x000000ffff087224 */ /* 0x000fc400078e0007 */
[----:B------:R-:W4:Y:S01]  /*64130*/  LDL.LU R7, [R1+0x3bf8] ;  /* 0x003bf80001077983 */ /* 0x000f220000300800 */
[----:B------:R-:W-:Y:S02]  /*64140*/  ISETP.GT.AND P4, PT, R6, 0xfc, PT ;  /* 0x000000fc0600780c */ /* 0x000fe40003f84270 */
[----:B------:R-:W-:Y:S02]  /*64150*/  PRMT R37, RZ, 0x7610, R37 ;  /* 0x00007610ff257816 */ /* 0x000fe40000000025 */
[----:B------:R-:W-:Y:S01]  /*64160*/  PRMT R38, RZ, 0x7610, R38 ;  /* 0x00007610ff267816 */ /* 0x000fe20000000026 */
[----:B------:R1:W-:Y:S01]  /*64170*/  STL.64 [R1+0x8], R8 ;  /* 0x0000080801007387 */ /* 0x0003e20000100a00 */
[----:B---3--:R-:W-:Y:S02]  /*64180*/  IMAD.MOV.U32 R17, RZ, RZ, R16 ;  /* 0x000000ffff117224 */ /* 0x008fe400078e0010 */
[----:B------:R-:W-:-:S05]  /*64190*/  IMAD.MOV.U32 R16, RZ, RZ, R15 ;  /* 0x000000ffff107224 */ /* 0x000fca00078e000f */
[----:B------:R-:W3:Y:S04]  /*641a0*/  @P4 LDG.E.U16 R37, desc[UR6][R2.64] ;  /* 0x0000000602254981 */ /* 0x000ee8000c1e1500 */
[----:B------:R1:W3:Y:S04]  /*641b0*/  @P4 LDG.E.U16 R38, desc[UR6][R8.64] ;  /* 0x0000000608264981 */ /* 0x0002e8000c1e1500 */
[----:B------:R2:W-:Y:S01]  /*641c0*/  STL.64 [R1+0x10], R16 ;  /* 0x0000101001007387 */ /* 0x0005e20000100a00 */
[----:B------:R-:W-:Y:S02]  /*641d0*/  PRMT R39, RZ, 0x7610, R39 ;  /* 0x00007610ff277816 */ /* 0x000fe40000000027 */
[----:B------:R-:W-:-:S02]  /*641e0*/  PRMT R43, RZ, 0x7610, R43 ;  /* 0x00007610ff2b7816 */ /* 0x000fc4000000002b */
[----:B------:R-:W-:Y:S02]  /*641f0*/  PRMT R42, RZ, 0x7610, R42 ;  /* 0x00007610ff2a7816 */ /* 0x000fe4000000002a */
[----:B------:R2:W3:Y:S04]  /*64200*/  @P4 LDG.E.U16 R39, desc[UR6][R16.64] ;  /* 0x0000000610274981 */ /* 0x0004e8000c1e1500 */
[----:B0-----:R-:W3:Y:S04]  /*64210*/  LDL.LU R3, [R1+0x3c00] ;  /* 0x003c000001037983 */ /* 0x001ee80000300800 */
[----:B------:R-:W3:Y:S04]  /*64220*/  LDL.LU R2, [R1+0x3c18] ;  /* 0x003c180001027983 */ /* 0x000ee80000300800 */
[----:B------:R-:W-:Y:S04]  /*64230*/  STL [R1+0x3d80], R18 ;  /* 0x003d801201007387 */ /* 0x000fe80000100800 */
[----:B------:R-:W-:Y:S04]  /*64240*/  STL [R1+0x3d7c], R19 ;  /* 0x003d7c1301007387 */ /* 0x000fe80000100800 */
[----:B------:R-:W3:Y:S04]  /*64250*/  @P5 LDG.E.U16 R43, desc[UR6][R24.64] ;  /* 0x00000006182b5981 */ /* 0x000ee8000c1e1500 */
[----:B------:R-:W3:Y:S01]  /*64260*/  @P5 LDG.E.U16 R42, desc[UR6][R22.64] ;  /* 0x00000006162a5981 */ /* 0x000ee2000c1e1500 */
[----:B-1----:R-:W-:-:S02]  /*64270*/  IMAD.MOV.U32 R9, RZ, RZ, R5 ;  /* 0x000000ffff097224 */ /* 0x002fc400078e0005 */
[----:B------:R-:W-:Y:S02]  /*64280*/  IMAD.MOV.U32 R8, RZ, RZ, R4 ;  /* 0x000000ffff087224 */ /* 0x000fe400078e0004 */
[----:B------:R-:W-:Y:S02]  /*64290*/  IMAD.MOV.U32 R52, RZ, RZ, R10 ;  /* 0x000000ffff347224 */ /* 0x000fe400078e000a */
[----:B------:R-:W-:Y:S01]  /*642a0*/  IMAD.MOV.U32 R53, RZ, RZ, R14 ;  /* 0x000000ffff357224 */ /* 0x000fe200078e000e */
[----:B------:R-:W3:Y:S04]  /*642b0*/  LDL.LU R5, [R1+0x3c04] ;  /* 0x003c040001057983 */ /* 0x000ee80000300800 */
[----:B------:R-:W3:Y:S04]  /*642c0*/  LDL.LU R4, [R1+0x3c1c] ;  /* 0x003c1c0001047983 */ /* 0x000ee80000300800 */
[----:B------:R0:W-:Y:S04]  /*642d0*/  STL.64 [R1+0x2a8], R8 ;  /* 0x0002a80801007387 */ /* 0x0001e80000100a00 */
[----:B------:R-:W3:Y:S01]  /*642e0*/  LDL.LU R10, [R1+0x3c10] ;  /* 0x003c1000010a7983 */ /* 0x000ee20000300800 */
[----:B------:R-:W-:-:S03]  /*642f0*/  IMAD.MOV.U32 R14, RZ, RZ, R11 ;  /* 0x000000ffff0e7224 */ /* 0x000fc600078e000b */
[----:B------:R1:W-:Y:S01]  /*64300*/  STL.64 [R1+0x2a0], R52 ;  /* 0x0002a03401007387 */ /* 0x0003e20000100a00 */
[----:B------:R-:W-:-:S03]  /*64310*/  IMAD.MOV.U32 R15, RZ, RZ, R12 ;  /* 0x000000ffff0f7224 */ /* 0x000fc600078e000c */
[----:B------:R-:W3:Y:S04]  /*64320*/  LDL.LU R11, [R1+0x3c08] ;  /* 0x003c0800010b7983 */ /* 0x000ee80000300800 */
[----:B------:R-:W3:Y:S01]  /*64330*/  LDL.LU R12, [R1+0x3c14] ;  /* 0x003c1400010c7983 */ /* 0x000ee20000300800 */
[----:B------:R-:W-:Y:S02]  /*64340*/  ISETP.GT.AND P5, PT, R6, 0xfd, PT ;  /* 0x000000fd0600780c */ /* 0x000fe40003fa4270 */
[----:B------:R-:W-:-:S11]  /*64350*/  PRMT R32, RZ, 0x7610, R32 ;  /* 0x00007610ff207816 */ /* 0x000fd60000000020 */
[----:B------:R-:W3:Y:S01]  /*64360*/  @P5 LDG.E.U16 R32, desc[UR6][R8.64] ;  /* 0x0000000608205981 */ /* 0x000ee2000c1e1500 */
[----:B--2---:R-:W-:-:S03]  /*64370*/  IMAD.MOV.U32 R17, RZ, RZ, R13 ;  /* 0x000000ffff117224 */ /* 0x004fc600078e000d */
[----:B------:R-:W2:Y:S04]  /*64380*/  LDL.LU R13, [R1+0x3c0c] ;  /* 0x003c0c00010d7983 */ /* 0x000ea80000300800 */
[----:B------:R-:W2:Y:S04]  /*64390*/  LDL.LU R26, [R1+0x3c20] ;  /* 0x003c2000011a7983 */ /* 0x000ea80000300800 */
[----:B------:R-:W2:Y:S04]  /*643a0*/  LDL.LU R25, [R1+0x3c30] ;  /* 0x003c300001197983 */ /* 0x000ea80000300800 */
[----:B------:R-:W2:Y:S04]  /*643b0*/  LDL.LU R24, [R1+0x3c24] ;  /* 0x003c240001187983 */ /* 0x000ea80000300800 */
[----:B------:R-:W1:Y:S01]  /*643c0*/  LDL.LU R23, [R1+0x3c34] ;  /* 0x003c340001177983 */ /* 0x000e620000300800 */
[----:B----4-:R-:W-:-:S05]  /*643d0*/  MOV R16, R7 ;  /* 0x0000000700107202 */ /* 0x010fca0000000f00 */
[----:B------:R-:W-:Y:S04]  /*643e0*/  STL [R1+0x3d88], R16 ;  /* 0x003d881001007387 */ /* 0x000fe80000100800 */
[----:B------:R-:W-:Y:S04]  /*643f0*/  STL [R1+0x3d84], R17 ;  /* 0x003d841101007387 */ /* 0x000fe80000100800 */
[----:B------:R-:W-:Y:S04]  /*64400*/  STL [R1+0x3d90], R14 ;  /* 0x003d900e01007387 */ /* 0x000fe80000100800 */
[----:B------:R-:W-:Y:S04]  /*64410*/  STL [R1+0x3d8c], R15 ;  /* 0x003d8c0f01007387 */ /* 0x000fe80000100800 */
[----:B------:R-:W4:Y:S04]  /*64420*/  LDL.LU R22, [R1+0x3c28] ;  /* 0x003c280001167983 */ /* 0x000f280000300800 */
[----:B------:R-:W4:Y:S04]  /*64430*/  LDL.LU R7, [R1+0x3c38] ;  /* 0x003c380001077983 */ /* 0x000f280000300800 */
[----:B0-----:R-:W4:Y:S04]  /*64440*/  LDL.LU R8, [R1+0x3c3c] ;  /* 0x003c3c0001087983 */ /* 0x001f280000300800 */
[----:B------:R-:W4:Y:S01]  /*64450*/  LDL.LU R9, [R1+0x3c2c] ;  /* 0x003c2c0001097983 */ /* 0x000f220000300800 */
[----:B------:R-:W-:-:S02]  /*64460*/  PRMT R36, RZ, 0x7610, R36 ;  /* 0x00007610ff247816 */ /* 0x000fc40000000024 */
[----:B------:R-:W-:Y:S02]  /*64470*/  PRMT R35, RZ, 0x7610, R35 ;  /* 0x00007610ff237816 */ /* 0x000fe40000000023 */
[----:B------:R-:W-:Y:S02]  /*64480*/  PRMT R34, RZ, 0x7610, R34 ;  /* 0x00007610ff227816 */ /* 0x000fe40000000022 */
[----:B------:R-:W-:Y:S01]  /*64490*/  PRMT R33, RZ, 0x7610, R33 ;  /* 0x00007610ff217816 */ /* 0x000fe20000000021 */
[----:B------:R-:W4:Y:S01]  /*644a0*/  @P4 LDG.E.U16 R36, desc[UR6][R18.64] ;  /* 0x0000000612244981 */ /* 0x000f22000c1e1500 */
[----:B------:R-:W-:-:S03]  /*644b0*/  ISETP.GT.AND P4, PT, R6, 0xfe, PT ;  /* 0x000000fe0600780c */ /* 0x000fc60003f84270 */
[----:B------:R-:W4:Y:S04]  /*644c0*/  @P5 LDG.E.U16 R35, desc[UR6][R16.64] ;  /* 0x0000000610235981 */ /* 0x000f28000c1e1500 */
[----:B------:R-:W4:Y:S04]  /*644d0*/  @P5 LDG.E.U16 R34, desc[UR6][R14.64] ;  /* 0x000000060e225981 */ /* 0x000f28000c1e1500 */
[----:B------:R1:W4:Y:S01]  /*644e0*/  @P5 LDG.E.U16 R33, desc[UR6][R52.64] ;  /* 0x0000000634215981 */ /* 0x000322000c1e1500 */
[----:B------:R-:W-:Y:S02]  /*644f0*/  PRMT R31, RZ, 0x7610, R31 ;  /* 0x00007610ff1f7816 */ /* 0x000fe4000000001f */
[----:B------:R-:W-:-:S02]  /*64500*/  PRMT R30, RZ, 0x7610, R30 ;  /* 0x00007610ff1e7816 */ /* 0x000fc4000000001e */
[----:B------:R-:W-:Y:S02]  /*64510*/  PRMT R29, RZ, 0x7610, R29 ;  /* 0x00007610ff1d7816 */ /* 0x000fe4000000001d */
[----:B------:R-:W-:Y:S02]  /*64520*/  PRMT R28, RZ, 0x7610, R28 ;  /* 0x00007610ff1c7816 */ /* 0x000fe4000000001c */
[----:B------:R-:W-:Y:S02]  /*64530*/  ISETP.GT.AND P5, PT, R6, 0xff, PT ;  /* 0x000000ff0600780c */ /* 0x000fe40003fa4270 */
[----:B------:R-:W-:Y:S02]  /*64540*/  PRMT R20, RZ, 0x7610, R20 ;  /* 0x00007610ff147816 */ /* 0x000fe40000000014 */
[----:B---3--:R-:W3:Y:S01]  /*64550*/  @P4 LDG.E.U16 R28, desc[UR6][R2.64] ;  /* 0x00000006021c4981 */ /* 0x008ee2000c1e1500 */
[----:B------:R-:W-:-:S03]  /*64560*/  PRMT R21, RZ, 0x7610, R21 ;  /* 0x00007610ff157816 */ /* 0x000fc60000000015 */
[----:B------:R-:W3:Y:S04]  /*64570*/  @P4 LDG.E.U16 R29, desc[UR6][R4.64] ;  /* 0x00000006041d4981 */ /* 0x000ee8000c1e1500 */
[----:B------:R-:W3:Y:S04]  /*64580*/  @P4 LDG.E.U16 R30, desc[UR6][R10.64] ;  /* 0x000000060a1e4981 */ /* 0x000ee8000c1e1500 */
[----:B------:R-:W-:Y:S01]  /*64590*/  STL [R1+0x3d98], R12 ;  /* 0x003d980c01007387 */ /* 0x000fe20000100800 */
[----:B------:R-:W-:Y:S02]  /*645a0*/  PRMT R55, RZ, 0x7610, R55 ;  /* 0x00007610ff377816 */ /* 0x000fe40000000037 */
[----:B------:R-:W-:Y:S01]  /*645b0*/  PRMT R74, RZ, 0x7610, R74 ;  /* 0x00007610ff4a7816 */ /* 0x000fe2000000004a */
[----:B--2---:R-:W2:Y:S01]  /*645c0*/  @P4 LDG.E.U16 R31, desc[UR6][R12.64] ;  /* 0x000000060c1f4981 */ /* 0x004ea2000c1e1500 */
[----:B------:R-:W-:-:S03]  /*645d0*/  ISETP.GE.AND P4, PT, R27, R6, PT ;  /* 0x000000061b00720c */ /* 0x000fc60003f86270 */
[----:B------:R-:W-:Y:S04]  /*645e0*/  STL [R1+0x3d94], R13 ;  /* 0x003d940d01007387 */ /* 0x000fe80000100800 */
[----:B------:R-:W-:Y:S01]  /*645f0*/  STL [R1+0x3da0], R10 ;  /* 0x003da00a01007387 */ /* 0x000fe20000100800 */
[----:B------:R-:W-:Y:S02]  /*64600*/  IMAD.MOV.U32 R72, RZ, RZ, R25 ;  /* 0x000000ffff487224 */ /* 0x000fe400078e0019 */
[----:B------:R-:W-:Y:S01]  /*64610*/  IMAD.MOV.U32 R73, RZ, RZ, R26 ;  /* 0x000000ffff497224 */ /* 0x000fe200078e001a */
[----:B------:R-:W-:Y:S04]  /*64620*/  STL [R1+0x3d9c], R11 ;  /* 0x003d9c0b01007387 */ /* 0x000fe80000100800 */
[----:B------:R-:W-:Y:S01]  /*64630*/  STL [R1+0x3da8], R4 ;  /* 0x003da80401007387 */ /* 0x000fe20000100800 */
[----:B-1----:R-:W-:-:S02]  /*64640*/  IMAD.MOV.U32 R52, RZ, RZ, R23 ;  /* 0x000000ffff347224 */ /* 0x002fc400078e0017 */
[----:B------:R-:W-:Y:S01]  /*64650*/  IMAD.MOV.U32 R53, RZ, RZ, R24 ;  /* 0x000000ffff357224 */ /* 0x000fe200078e0018 */
[----:B------:R-:W-:Y:S04]  /*64660*/  STL [R1+0x3da4], R5 ;  /* 0x003da40501007387 */ /* 0x000fe80000100800 */
[----:B------:R-:W-:Y:S04]  /*64670*/  STL [R1+0x3db0], R2 ;  /* 0x003db00201007387 */ /* 0x000fe80000100800 */
[----:B------:R-:W-:Y:S04]  /*64680*/  STL [R1+0x3dac], R3 ;  /* 0x003dac0301007387 */ /* 0x000fe80000100800 */
[----:B------:R-:W2:Y:S04]  /*64690*/  @P5 LDG.E.U16 R55, desc[UR6][R72.64] ;  /* 0x0000000648375981 */ /* 0x000ea8000c1e1500 */
[----:B------:R-:W-:Y:S01]  /*646a0*/  STL.64 [R1+0x118], R72 ;  /* 0x0001184801007387 */ /* 0x000fe20000100a00 */
[----:B----4-:R-:W-:-:S02]  /*646b0*/  IMAD.MOV.U32 R6, RZ, RZ, R7 ;  /* 0x000000ffff067224 */ /* 0x010fc400078e0007 */
[----:B------:R-:W-:Y:S01]  /*646c0*/  IMAD.MOV.U32 R7, RZ, RZ, R22 ;  /* 0x000000ffff077224 */ /* 0x000fe200078e0016 */
[----:B------:R-:W4:Y:S04]  /*646d0*/  @P5 LDG.E.U16 R21, desc[UR6][R8.64] ;  /* 0x0000000608155981 */ /* 0x000f28000c1e1500 */
[----:B------:R-:W2:Y:S04]  /*646e0*/  @P5 LDG.E.U16 R74, desc[UR6][R52.64] ;  /* 0x00000006344a5981 */ /* 0x000ea8000c1e1500 */
[----:B------:R-:W2:Y:S04]  /*646f0*/  @P5 LDG.E.U16 R20, desc[UR6][R6.64] ;  /* 0x0000000606145981 */ /* 0x000ea8000c1e1500 */
[----:B------:R-:W-:Y:S04]  /*64700*/  STL.64 [R1+0x110], R52 ;  /* 0x0001103401007387 */ /* 0x000fe80000100a00 */
[----:B------:R-:W-:Y:S04]  /*64710*/  STL [R1+0x3db8], R8 ;  /* 0x003db80801007387 */ /* 0x000fe80000100800 */
[----:B------:R-:W-:Y:S04]  /*64720*/  STL [R1+0x3db4], R9 ;  /* 0x003db40901007387 */ /* 0x000fe80000100800 */
        /* <DEDUP_REMOVED lines=13> */
[----:B------:R-:W3:Y:S01]  /*64800*/  LDL.LU R88, [R1+0x2d2c] ;  /* 0x002d2c0001587983 */ /* 0x000ee20000300800 */
[----:B------:R-:W-:Y:S06]  /*64810*/  BAR.SYNC.DEFER_BLOCKING 0x0 ;  /* 0x0000000000007b1d */ /* 0x000fec0000010000 */
        /* <DEDUP_REMOVED lines=8> */
[----:B--2---:R0:W-:Y:S04]  /*648a0*/  STL [R1+0x2164], R20 ;  /* 0x0021641401007387 */ /* 0x0041e80000100800 */
[----:B0-----:R-:W2:Y:S04]  /*648b0*/  LDL.LU R20, [R1+0x2c28] ;  /* 0x002c280001147983 */ /* 0x001ea80000300800 */
[----:B----4-:R0:W-:Y:S04]  /*648c0*/  STL [R1+0x2168], R21 ;  /* 0x0021681501007387 */ /* 0x0101e80000100800 */
[----:B0-----:R-:W4:Y:S04]  /*648d0*/  LDL.LU R21, [R1+0x2c24] ;  /* 0x002c240001157983 */ /* 0x001f280000300800 */
[----:B------:R-:W4:Y:S04]  /*648e0*/  LDL.LU R92, [R1+0x2bb0] ;  /* 0x002bb000015c7983 */ /* 0x000f280000300800 */
[----:B------:R-:W4:Y:S04]  /*648f0*/  LDL.LU R26, [R1+0x2bac] ;  /* 0x002bac00011a7983 */ /* 0x000f280000300800 */
[----:B------:R-:W4:Y:S04]  /*64900*/  LDL.LU R23, [R1+0x2ba8] ;  /* 0x002ba80001177983 */ /* 0x000f280000300800 */
[----:B------:R-:W-:Y:S04]  /*64910*/  STL [R1+0x3dc0], R6 ;  /* 0x003dc00601007387 */ /* 0x000fe80000100800 */
[----:B------:R-:W-:Y:S04]  /*64920*/  STL [R1+0x3dbc], R7 ;  /* 0x003dbc0701007387 */ /* 0x000fe80000100800 */
[----:B------:R-:W4:Y:S04]  /*64930*/  LDL.LU.64 R52, [R1+0x3f20] ;  /* 0x003f200001347983 */ /* 0x000f280000300a00 */
[----:B------:R0:W-:Y:S04]  /*64940*/  STL [R1+0x215c], R55 ;  /* 0x00215c3701007387 */ /* 0x0001e80000100800 */
[----:B---3--:R-:W-:Y:S04]  /*64950*/  STS.U16 [R0+UR76+0x40000], R75 ;  /* 0x0400004b00007988 */ /* 0x008fe8000800044c */
[----:B------:R-:W-:Y:S04]  /*64960*/  STS.U16 [R0+UR76+0x50000], R76 ;  /* 0x0500004c00007988 */ /* 0x000fe8000800044c */
[----:B------:R-:W-:Y:S04]  /*64970*/  STS.U16 [R0+UR76+0x60000], R77 ;  /* 0x0600004d00007988 */ /* 0x000fe8000800044c */
[----:B0-----:R-:W3:Y:S04]  /*64980*/  LDL.LU R55, [R1+0x2ba4] ;  /* 0x002ba40001377983 */ /* 0x001ee80000300800 */
[----:B------:R0:W-:Y:S04]  /*64990*/  STL [R1+0x2160], R74 ;  /* 0x0021604a01007387 */ /* 0x0001e80000100800 */
[----:B------:R-:W3:Y:S04]  /*649a0*/  LDL.LU R72, [R1+0x2b30] ;  /* 0x002b300001487983 */ /* 0x000ee80000300800 */
[----:B------:R-:W3:Y:S04]  /*649b0*/  LDL.LU R73, [R1+0x2b2c] ;  /* 0x002b2c0001497983 */ /* 0x000ee80000300800 */
[----:B------:R1:W-:Y:S04]  /*649c0*/  STS.U16 [R0+UR76+0x70000], R78 ;  /* 0x0700004e00007988 */ /* 0x0003e8000800044c */
[----:B------:R1:W-:Y:S04]  /*649d0*/  STS.U16 [R0+UR76+0x40400], R79 ;  /* 0x0404004f00007988 */ /* 0x0003e8000800044c */
[----:B------:R1:W-:Y:S04]  /*649e0*/  STS.U16 [R0+UR76+0x50400], R80 ;  /* 0x0504005000007988 */ /* 0x0003e8000800044c */
[----:B0-----:R-:W3:Y:S04]  /*649f0*/  LDL.LU R74, [R1+0x2b28] ;  /* 0x002b2800014a7983 */ /* 0x001ee80000300800 */
[----:B------:R-:W3:Y:S04]  /*64a00*/  LDL.LU R75, [R1+0x2b24] ;  /* 0x002b2400014b7983 */ /* 0x000ee80000300800 */
[----:B------:R-:W3:Y:S04]  /*64a10*/  LDL.LU R76, [R1+0x2ab0] ;  /* 0x002ab000014c7983 */ /* 0x000ee80000300800 */
[----:B------:R-:W3:Y:S04]  /*64a20*/  LDL.LU R77, [R1+0x2aac] ;  /* 0x002aac00014d7983 */ /* 0x000ee80000300800 */
[----:B-1----:R-:W3:Y:S04]  /*64a30*/  LDL.LU R78, [R1+0x2aa8] ;  /* 0x002aa800014e7983 */ /* 0x002ee80000300800 */
[----:B------:R-:W3:Y:S04]  /*64a40*/  LDL.LU R79, [R1+0x2aa4] ;  /* 0x002aa400014f7983 */ /* 0x000ee80000300800 */
[----:B------:R0:W-:Y:S04]  /*64a50*/  STS.U16 [R0+UR76+0x60400], R81 ;  /* 0x0604005100007988 */ /* 0x0001e8000800044c */
[----:B------:R-:W3:Y:S04]  /*64a60*/  LDL.LU R80, [R1+0x2a30] ;  /* 0x002a300001507983 */ /* 0x000ee80000300800 */
[----:B------:R1:W-:Y:S04]  /*64a70*/  STS.U16 [R0+UR76+0x70400], R82 ;  /* 0x0704005200007988 */ /* 0x0003e8000800044c */
[----:B------:R1:W-:Y:S04]  /*64a80*/  STS.U16 [R0+UR76+0x40800], R83 ;  /* 0x0408005300007988 */ /* 0x0003e8000800044c */
[----:B0-----:R-:W3:Y:S04]  /*64a90*/  LDL.LU R81, [R1+0x2a2c] ;  /* 0x002a2c0001517983 */ /* 0x001ee80000300800 */
[----:B-1----:R-:W3:Y:S04]  /*64aa0*/  LDL.LU R82, [R1+0x2a28] ;  /* 0x002a280001527983 */ /* 0x002ee80000300800 */
[----:B------:R-:W3:Y:S04]  /*64ab0*/  LDL.LU R83, [R1+0x2a24] ;  /* 0x002a240001537983 */ /* 0x000ee80000300800 */
[----:B------:R0:W-:Y:S04]  /*64ac0*/  STS.U16 [R0+UR76+0x50800], R84 ;  /* 0x0508005400007988 */ /* 0x0001e8000800044c */
[----:B------:R1:W-:Y:S04]  /*64ad0*/  STS.U16 [R0+UR76+0x60800], R85 ;  /* 0x0608005500007988 */ /* 0x0003e8000800044c */
[----:B------:R0:W-:Y:S04]  /*64ae0*/  STS.U16 [R0+UR76+0x70800], R86 ;  /* 0x0708005600007988 */ /* 0x0001e8000800044c */
[----:B------:R0:W-:Y:S04]  /*64af0*/  STS.U16 [R0+UR76+0x40c00], R87 ;  /* 0x040c005700007988 */ /* 0x0001e8000800044c */
[----:B------:R1:W-:Y:S04]  /*64b00*/  STS.U16 [R0+UR76+0x50c00], R88 ;  /* 0x050c005800007988 */ /* 0x0003e8000800044c */
[----:B------:R1:W-:Y:S04]  /*64b10*/  STS.U16 [R0+UR76+0x60c00], R89 ;  /* 0x060c005900007988 */ /* 0x0003e8000800044c */
[----:B0-----:R-:W3:Y:S04]  /*64b20*/  LDL.LU R84, [R1+0x29b0] ;  /* 0x0029b00001547983 */ /* 0x001ee80000300800 */
[----:B-1----:R-:W3:Y:S04]  /*64b30*/  LDL.LU R85, [R1+0x29ac] ;  /* 0x0029ac0001557983 */ /* 0x002ee80000300800 */
[----:B------:R-:W3:Y:S04]  /*64b40*/  LDL.LU R86, [R1+0x29a8] ;  /* 0x0029a80001567983 */ /* 0x000ee80000300800 */
[----:B------:R-:W3:Y:S04]  /*64b50*/  LDL.LU R87, [R1+0x29a4] ;  /* 0x0029a40001577983 */ /* 0x000ee80000300800 */
[----:B------:R-:W3:Y:S04]  /*64b60*/  LDL.LU R88, [R1+0x2930] ;  /* 0x0029300001587983 */ /* 0x000ee80000300800 */
[----:B------:R0:W-:Y:S04]  /*64b70*/  STS.U16 [R0+UR76+0x70c00], R90 ;  /* 0x070c005a00007988 */ /* 0x0001e8000800044c */
[----:B------:R-:W3:Y:S04]  /*64b80*/  LDL.LU R89, [R1+0x292c] ;  /* 0x00292c0001597983 */ /* 0x000ee80000300800 */
        /* <DEDUP_REMOVED lines=12> */
[----:B0-----:R-:W3:Y:S04]  /*64c50*/  LDL.LU R27, [R1+0x2830] ;  /* 0x00283000011b7983 */ /* 0x001ee80000300800 */
[----:B--2---:R0:W-:Y:S04]  /*64c60*/  STS.U16 [R0+UR76+0x61400], R20 ;  /* 0x0614001400007988 */ /* 0x0041e8000800044c */
[----:B0-----:R-:W2:Y:S04]  /*64c70*/  LDL.LU R20, [R1+0x282c] ;  /* 0x00282c0001147983 */ /* 0x001ea80000300800 */
[----:B----4-:R0:W-:Y:S04]  /*64c80*/  STS.U16 [R0+UR76+0x71400], R21 ;  /* 0x0714001500007988 */ /* 0x0101e8000800044c */
[----:B------:R1:W-:Y:S04]  /*64c90*/  STS.U16 [R0+UR76+0x41800], R92 ;  /* 0x0418005c00007988 */ /* 0x0003e8000800044c */
[----:B------:R4:W-:Y:S04]  /*64ca0*/  STS.U16 [R0+UR76+0x51800], R26 ;  /* 0x0518001a00007988 */ /* 0x0009e8000800044c */
[----:B------:R4:W-:Y:S04]  /*64cb0*/  STS.U16 [R0+UR76+0x61800], R23 ;  /* 0x0618001700007988 */ /* 0x0009e8000800044c */
[----:B0-----:R-:W2:Y:S04]  /*64cc0*/  LDL.LU R21, [R1+0x2828] ;  /* 0x0028280001157983 */ /* 0x001ea80000300800 */
[----:B-1----:R-:W2:Y:S04]  /*64cd0*/  LDL.LU R92, [R1+0x2824] ;  /* 0x00282400015c7983 */ /* 0x002ea80000300800 */
[----:B----4-:R-:W4:Y:S04]  /*64ce0*/  LDL.LU R26, [R1+0x27b0] ;  /* 0x0027b000011a7983 */ /* 0x010f280000300800 */
[----:B------:R-:W4:Y:S04]  /*64cf0*/  LDL.LU R23, [R1+0x27ac] ;  /* 0x0027ac0001177983 */ /* 0x000f280000300800 */
[----:B---3--:R0:W-:Y:S04]  /*64d00*/  STS.U16 [R0+UR76+0x71800], R55 ;  /* 0x0718003700007988 */ /* 0x0081e8000800044c */
[----:B------:R1:W-:Y:S04]  /*64d10*/  STS.U16 [R0+UR76+0x41c00], R72 ;  /* 0x041c004800007988 */ /* 0x0003e8000800044c */
[----:B------:R3:W-:Y:S04]  /*64d20*/  STS.U16 [R0+UR76+0x51c00], R73 ;  /* 0x051c004900007988 */ /* 0x0007e8000800044c */
[----:B0-----:R-:W4:Y:S04]  /*64d30*/  LDL.LU R55, [R1+0x27a8] ;  /* 0x0027a80001377983 */ /* 0x001f280000300800 */
[----:B-1----:R-:W4:Y:S04]  /*64d40*/  LDL.LU R72, [R1+0x27a4] ;  /* 0x0027a40001487983 */ /* 0x002f280000300800 */
[----:B------:R0:W-:Y:S04]  /*64d50*/  STS.U16 [R0+UR76+0x61c00], R74 ;  /* 0x061c004a00007988 */ /* 0x0001e8000800044c */
[----:B---3--:R-:W3:Y:S04]  /*64d60*/  LDL.LU R73, [R1+0x2730] ;  /* 0x0027300001497983 */ /* 0x008ee80000300800 */
        /* <DEDUP_REMOVED lines=15> */
[----:B0-----:R-:W3:Y:S04]  /*64e60*/  LDL.LU R80, [R1+0x26a4] ;  /* 0x0026a40001507983 */ /* 0x001ee80000300800 */
[----:B-1----:R-:W3:Y:S04]  /*64e70*/  LDL.LU R81, [R1+0x2630] ;  /* 0x0026300001517983 */ /* 0x002ee80000300800 */
[----:B------:R-:W3:Y:S04]  /*64e80*/  LDL.LU R82, [R1+0x262c] ;  /* 0x00262c0001527983 */ /* 0x000ee80000300800 */
        /* <DEDUP_REMOVED lines=29> */
[----:B------:R0:W-:Y:S04]  /*65060*/  STS.U16 [R0+UR76+0x63400], R21 ;  /* 0x0634001500007988 */ /* 0x0001e8000800044c */
[----:B------:R1:W-:Y:S04]  /*65070*/  STS.U16 [R0+UR76+0x73400], R92 ;  /* 0x0734005c00007988 */ /* 0x0003e8000800044c */
[----:B----4-:R4:W-:Y:S04]  /*65080*/  STS.U16 [R0+UR76+0x43800], R26 ;  /* 0x0438001a00007988 */ /* 0x0109e8000800044c */
[----:B------:R4:W-:Y:S04]  /*65090*/  STS.U16 [R0+UR76+0x53800], R23 ;  /* 0x0538001700007988 */ /* 0x0009e8000800044c */
[----:B0-----:R-:W2:Y:S04]  /*650a0*/  LDL.LU R21, [R1+0x242c] ;  /* 0x00242c0001157983 */ /* 0x001ea80000300800 */
[----:B-1----:R-:W2:Y:S04]  /*650b0*/  LDL.LU R92, [R1+0x2428] ;  /* 0x00242800015c7983 */ /* 0x002ea80000300800 */
[----:B----4-:R-:W4:Y:S04]  /*650c0*/  LDL.LU R26, [R1+0x2424] ;  /* 0x00242400011a7983 */ /* 0x010f280000300800 */
[----:B------:R-:W4:Y:S04]  /*650d0*/  LDL.LU R23, [R1+0x23b0] ;  /* 0x0023b00001177983 */ /* 0x000f280000300800 */
[----:B------:R0:W-:Y:S04]  /*650e0*/  STS.U16 [R0+UR76+0x63800], R55 ;  /* 0x0638003700007988 */ /* 0x0001e8000800044c */
[----:B------:R1:W-:Y:S04]  /*650f0*/  STS.U16 [R0+UR76+0x73800], R72 ;  /* 0x0738004800007988 */ /* 0x0003e8000800044c */
[----:B---3--:R3:W-:Y:S04]  /*65100*/  STS.U16 [R0+UR76+0x43c00], R73 ;  /* 0x043c004900007988 */ /* 0x0087e8000800044c */
[----:B0-----:R-:W4:Y:S04]  /*65110*/  LDL.LU R55, [R1+0x23ac] ;  /* 0x0023ac0001377983 */ /* 0x001f280000300800 */
[----:B-1----:R-:W4:Y:S04]  /*65120*/  LDL.LU R72, [R1+0x23a8] ;  /* 0x0023a80001487983 */ /* 0x002f280000300800 */
[----:B---3--:R-:W3:Y:S04]  /*65130*/  LDL.LU R73, [R1+0x23a4] ;  /* 0x0023a40001497983 */ /* 0x008ee80000300800 */
        /* <DEDUP_REMOVED lines=115> */
[----:B------:R-:W2:Y:S04]  /*65870*/  LDL.LU R23, [R1+0x2b9c] ;  /* 0x002b9c0001177983 */ /* 0x000ea80000300800 */
[----:B---3--:R-:W-:Y:S04]  /*65880*/  STS.U16 [R0+UR76+0x67800], R81 ;  /* 0x0678005100007988 */ /* 0x008fe8000800044c */
[----:B------:R0:W-:Y:S04]  /*65890*/  STS.U16 [R0+UR76+0x47800], R83 ;  /* 0x0478005300007988 */ /* 0x0001e8000800044c */
[----:B------:R1:W-:Y:S04]  /*658a0*/  STS.U16 [R0+UR76+0x57800], R82 ;  /* 0x0578005200007988 */ /* 0x0003e8000800044c */
[----:B0-----:R-:W3:Y:S04]  /*658b0*/  LDL.LU R83, [R1+0x2e98] ;  /* 0x002e980001537983 */ /* 0x001ee80000300800 */
[----:B-1----:R-:W2:Y:S04]  /*658c0*/  LDL.LU R82, [R1+0x2e9c] ;  /* 0x002e9c0001527983 */ /* 0x002ea80000300800 */
[----:B------:R-:W2:Y:S04]  /*658d0*/  LDL.LU R81, [R1+0x2ea0] ;  /* 0x002ea00001517983 */ /* 0x000ea80000300800 */
[----:B------:R0:W-:Y:S04]  /*658e0*/  STS.U16 [R0+UR76+0x66400], R84 ;  /* 0x0664005400007988 */ /* 0x0001e8000800044c */
[----:B------:R1:W-:Y:S04]  /*658f0*/  STS.U16 [R0+UR76+0x77c00], R52 ;  /* 0x077c003400007988 */ /* 0x0003e8000800044c */
[----:B------:R-:W-:Y:S04]  /*65900*/  STL [R1+0x3dc4], R0 ;  /* 0x003dc40001007387 */ /* 0x000fe80000100800 */
[----:B------:R0:W-:Y:S04]  /*65910*/  STS.U16 [R0+UR76+0x67c00], R53 ;  /* 0x067c003500007988 */ /* 0x0001e8000800044c */
[----:B------:R1:W-:Y:S04]  /*65920*/  STS.U16 [R0+UR76+0x57c00], R54 ;  /* 0x057c003600007988 */ /* 0x0003e8000800044c */
        /* <DEDUP_REMOVED lines=8> */
[----:B--2---:R0:W-:Y:S04]  /*659b0*/  STS.U16 [R84+UR76+0x40080], R81 ;  /* 0x0400805154007988 */ /* 0x0041e8000800044c */
[----:B------:R1:W-:Y:S04]  /*659c0*/  STS.U16 [R84+UR76+0x50080], R82 ;  /* 0x0500805254007988 */ /* 0x0003e8000800044c */
[----:B---3--:R2:W-:Y:S04]  /*659d0*/  STS.U16 [R84+UR76+0x60080], R83 ;  /* 0x0600805354007988 */ /* 0x0085e8000800044c */
[----:B------:R3:W-:Y:S04]  /*659e0*/  STS.U16 [R84+UR76+0x70080], R74 ;  /* 0x0700804a54007988 */ /* 0x0007e8000800044c */
[----:B------:R1:W-:Y:S04]  /*659f0*/  STS.U16 [R84+UR76+0x40480], R75 ;  /* 0x0404804b54007988 */ /* 0x0003e8000800044c */
[----:B------:R2:W-:Y:S04]  /*65a00*/  STS.U16 [R84+UR76+0x50480], R76 ;  /* 0x0504804c54007988 */ /* 0x0005e8000800044c */
[----:B0-----:R-:W4:Y:S04]  /*65a10*/  LDL.LU R81, [R1+0x2b14] ;  /* 0x002b140001517983 */ /* 0x001f280000300800 */
[----:B-1----:R-:W4:Y:S04]  /*65a20*/  LDL.LU R82, [R1+0x2aa0] ;  /* 0x002aa00001527983 */ /* 0x002f280000300800 */
[----:B--2---:R-:W2:Y:S04]  /*65a30*/  LDL.LU R83, [R1+0x2a9c] ;  /* 0x002a9c0001537983 */ /* 0x004ea80000300800 */
[----:B---3--:R-:W3:Y:S04]  /*65a40*/  LDL.LU R74, [R1+0x2a98] ;  /* 0x002a9800014a7983 */ /* 0x008ee80000300800 */
        /* <DEDUP_REMOVED lines=37> */
[----:B----4-:R0:W-:Y:S04]  /*65ca0*/  STS.U16 [R84+UR76+0x41880], R26 ;  /* 0x0418801a54007988 */ /* 0x0101e8000800044c */
[----:B------:R-:W4:Y:S04]  /*65cb0*/  LDL.LU R92, [R1+0x2818] ;  /* 0x00281800015c7983 */ /* 0x000f280000300800 */
[----:B------:R1:W-:Y:S04]  /*65cc0*/  STS.U16 [R84+UR76+0x51880], R23 ;  /* 0x0518801754007988 */ /* 0x0003e8000800044c */
[----:B0-----:R-:W4:Y:S04]  /*65cd0*/  LDL.LU R26, [R1+0x2814] ;  /* 0x00281400011a7983 */ /* 0x001f280000300800 */
[----:B-1----:R-:W4:Y:S04]  /*65ce0*/  LDL.LU R23, [R1+0x27a0] ;  /* 0x0027a00001177983 */ /* 0x002f280000300800 */
[----:B------:R0:W-:Y:S04]  /*65cf0*/  STS.U16 [R84+UR76+0x61880], R52 ;  /* 0x0618803454007988 */ /* 0x0001e8000800044c */
[----:B------:R1:W-:Y:S04]  /*65d00*/  STS.U16 [R84+UR76+0x71880], R53 ;  /* 0x0718803554007988 */ /* 0x0003e8000800044c */
        /* <DEDUP_REMOVED lines=9> */
[----:B------:R1:W-:Y:S04]  /*65da0*/  STS.U16 [R84+UR76+0x42080], R82 ;  /* 0x0420805254007988 */ /* 0x0003e8000800044c */
[----:B--2---:R2:W-:Y:S04]  /*65db0*/  STS.U16 [R84+UR76+0x52080], R83 ;  /* 0x0520805354007988 */ /* 0x0045e8000800044c */
[----:B---3--:R3:W-:Y:S04]  /*65dc0*/  STS.U16 [R84+UR76+0x62080], R74 ;  /* 0x0620804a54007988 */ /* 0x0087e8000800044c */
        /* <DEDUP_REMOVED lines=37> */
[----:B----4-:R4:W-:Y:S04]  /*66020*/  STS.U16 [R84+UR76+0x63480], R92 ;  /* 0x0634805c54007988 */ /* 0x0109e8000800044c */
[----:B0-----:R-:W3:Y:S04]  /*66030*/  LDL.LU R25, [R1+0x24a0] ;  /* 0x0024a00001197983 */ /* 0x001ee80000300800 */
[----:B-1----:R-:W3:Y:S04]  /*66040*/  LDL.LU R24, [R1+0x249c] ;  /* 0x00249c0001187983 */ /* 0x002ee80000300800 */
[----:B------:R-:W3:Y:S04]  /*66050*/  LDL.LU R27, [R1+0x2498] ;  /* 0x00249800011b7983 */ /* 0x000ee80000300800 */
[----:B------:R-:W3:Y:S04]  /*66060*/  LDL.LU R20, [R1+0x2494] ;  /* 0x0024940001147983 */ /* 0x000ee80000300800 */
[----:B------:R-:W3:Y:S04]  /*66070*/  LDL.LU R21, [R1+0x2420] ;  /* 0x0024200001157983 */ /* 0x000ee80000300800 */
[----:B------:R0:W-:Y:S04]  /*66080*/  STS.U16 [R84+UR76+0x73480], R26 ;  /* 0x0734801a54007988 */ /* 0x0001e8000800044c */
[----:B----4-:R-:W4:Y:S04]  /*66090*/  LDL.LU R92, [R1+0x241c] ;  /* 0x00241c00015c7983 */ /* 0x010f280000300800 */
[----:B------:R1:W-:Y:S04]  /*660a0*/  STS.U16 [R84+UR76+0x43880], R23 ;  /* 0x0438801754007988 */ /* 0x0003e8000800044c */
[----:B0-----:R-:W4:Y:S04]  /*660b0*/  LDL.LU R26, [R1+0x2418] ;  /* 0x00241800011a7983 */ /* 0x001f280000300800 */
[----:B-1----:R-:W4:Y:S04]  /*660c0*/  LDL.LU R23, [R1+0x2414] ;  /* 0x0024140001177983 */ /* 0x002f280000300800 */
        /* <DEDUP_REMOVED lines=8> */
[----:B---3--:R0:W-:Y:S04]  /*66150*/  STS.U16 [R84+UR76+0x54080], R74 ;  /* 0x0540804a54007988 */ /* 0x0081e8000800044c */
[----:B------:R1:W-:Y:S04]  /*66160*/  STS.U16 [R84+UR76+0x64080], R75 ;  /* 0x0640804b54007988 */ /* 0x0003e8000800044c */
[----:B------:R2:W-:Y:S04]  /*66170*/  STS.U16 [R84+UR76+0x74080], R76 ;  /* 0x0740804c54007988 */ /* 0x0005e8000800044c */
[----:B0-----:R-:W3:Y:S04]  /*66180*/  LDL.LU R74, [R1+0x23a0] ;  /* 0x0023a000014a7983 */ /* 0x001ee80000300800 */
[----:B------:R0:W-:Y:S04]  /*66190*/  STS.U16 [R84+UR76+0x44480], R77 ;  /* 0x0444804d54007988 */ /* 0x0001e8000800044c */
[----:B------:R0:W-:Y:S04]  /*661a0*/  STS.U16 [R84+UR76+0x54480], R78 ;  /* 0x0544804e54007988 */ /* 0x0001e8000800044c */
[----:B------:R0:W-:Y:S04]  /*661b0*/  STS.U16 [R84+UR76+0x64480], R79 ;  /* 0x0644804f54007988 */ /* 0x0001e8000800044c */
[----:B-1----:R-:W3:Y:S04]  /*661c0*/  LDL.LU R75, [R1+0x239c] ;  /* 0x00239c00014b7983 */ /* 0x002ee80000300800 */
[----:B--2---:R-:W2:Y:S04]  /*661d0*/  LDL.LU R76, [R1+0x2398] ;  /* 0x00239800014c7983 */ /* 0x004ea80000300800 */
[----:B------:R-:W-:Y:S04]  /*661e0*/  STS.U16 [R84+UR76+0x74480], R85 ;  /* 0x0744805554007988 */ /* 0x000fe8000800044c */
[----:B------:R-:W-:Y:S04]  /*661f0*/  STS.U16 [R84+UR76+0x44880], R86 ;  /* 0x0448805654007988 */ /* 0x000fe8000800044c */
[----:B------:R-:W-:Y:S04]  /*66200*/  STS.U16 [R84+UR76+0x54880], R87 ;  /* 0x0548805754007988 */ /* 0x000fe8000800044c */
[----:B0-----:R-:W2:Y:S04]  /*66210*/  LDL.LU R77, [R1+0x2394] ;  /* 0x00239400014d7983 */ /* 0x001ea80000300800 */
[----:B------:R-:W2:Y:S04]  /*66220*/  LDL.LU R78, [R1+0x2320] ;  /* 0x00232000014e7983 */ /* 0x000ea80000300800 */
[----:B------:R-:W2:Y:S04]  /*66230*/  LDL.LU R79, [R1+0x231c] ;  /* 0x00231c00014f7983 */ /* 0x000ea80000300800 */
        /* <DEDUP_REMOVED lines=12> */
[----:B------:R-:W-:Y:S04]  /*66300*/  STS.U16 [R84+UR76+0x65480], R26 ;  /* 0x0654801a54007988 */ /* 0x000fe8000800044c */
[----:B------:R0:W-:Y:S04]  /*66310*/  STS.U16 [R84+UR76+0x75480], R23 ;  /* 0x0754801754007988 */ /* 0x0001e8000800044c */
        /* <DEDUP_REMOVED lines=26> */
[----:B------:R1:W-:Y:S04]  /*664c0*/  STS.U16 [R84+UR76+0x55880], R75 ;  /* 0x0558804b54007988 */ /* 0x0003e8000800044c */
[----:B--2---:R2:W-:Y:S04]  /*664d0*/  STS.U16 [R84+UR76+0x65880], R76 ;  /* 0x0658804c54007988 */ /* 0x0045e8000800044c */
[----:B0-----:R-:W3:Y:S04]  /*664e0*/  LDL.LU R74, [R1+0x3f00] ;  /* 0x003f0000014a7983 */ /* 0x001ee80000300800 */
[----:B------:R0:W-:Y:S04]  /*664f0*/  STS.U16 [R84+UR76+0x75880], R77 ;  /* 0x0758804d54007988 */ /* 0x0001e8000800044c */
[----:B-1----:R-:W3:Y:S04]  /*66500*/  LDL.LU R75, [R1+0x3efc] ;  /* 0x003efc00014b7983 */ /* 0x002ee80000300800 */
[----:B--2---:R-:W2:Y:S04]  /*66510*/  LDL.LU R76, [R1+0x3ef8] ;  /* 0x003ef800014c7983 */ /* 0x004ea80000300800 */
[----:B------:R1:W-:Y:S04]  /*66520*/  STS.U16 [R84+UR76+0x45c80], R78 ;  /* 0x045c804e54007988 */ /* 0x0003e8000800044c */
[----:B------:R1:W-:Y:S04]  /*66530*/  STS.U16 [R84+UR76+0x55c80], R79 ;  /* 0x055c804f54007988 */ /* 0x0003e8000800044c */
[----:B0-----:R-:W2:Y:S04]  /*66540*/  LDL.LU R77, [R1+0x3ef4] ;  /* 0x003ef400014d7983 */ /* 0x001ea80000300800 */
[----:B-1----:R-:W2:Y:S04]  /*66550*/  LDL.LU R78, [R1+0x3ef0] ;  /* 0x003ef000014e7983 */ /* 0x002ea80000300800 */
[----:B------:R-:W2:Y:S04]  /*66560*/  LDL.LU R79, [R1+0x3eec] ;  /* 0x003eec00014f7983 */ /* 0x000ea80000300800 */
[----:B----4-:R0:W-:Y:S04]  /*66570*/  STS.U16 [R84+UR76+0x65c80], R23 ;  /* 0x065c801754007988 */ /* 0x0101e8000800044c */
[----:B0-----:R-:W4:Y:S04]  /*66580*/  LDL.LU R23, [R1+0x3ee8] ;  /* 0x003ee80001177983 */ /* 0x001f280000300800 */
[----:B------:R0:W-:Y:S04]  /*66590*/  STS.U16 [R84+UR76+0x75c80], R52 ;  /* 0x075c803454007988 */ /* 0x0001e8000800044c */
        /* <DEDUP_REMOVED lines=21> */
[----:B------:R0:W-:Y:S04]  /*666f0*/  STS.U16 [R84+UR76+0x46c80], R90 ;  /* 0x046c805a54007988 */ /* 0x0001e8000800044c */
        /* <DEDUP_REMOVED lines=9> */
[----:B------:R0:W-:Y:S04]  /*66790*/  STS.U16 [R84+UR76+0x57080], R24 ;  /* 0x0570801854007988 */ /* 0x0001e8000800044c */
[----:B-1----:R-:W3:Y:S04]  /*667a0*/  LDL.LU R91, [R1+0x2c90] ;  /* 0x002c9000015b7983 */ /* 0x002ee80000300800 */
[----:B------:R-:W3:Y:S04]  /*667b0*/  LDL.LU R93, [R1+0x2c8c] ;  /* 0x002c8c00015d7983 */ /* 0x000ee80000300800 */
[----:B------:R-:W3:Y:S04]  /*667c0*/  LDL.LU R22, [R1+0x2c88] ;  /* 0x002c880001167983 */ /* 0x000ee80000300800 */
[----:B------:R1:W-:Y:S04]  /*667d0*/  STS.U16 [R84+UR76+0x67080], R27 ;  /* 0x0670801b54007988 */ /* 0x0003e8000800044c */
[----:B------:R-:W3:Y:S04]  /*667e0*/  LDL.LU R25, [R1+0x2c84] ;  /* 0x002c840001197983 */ /* 0x000ee80000300800 */
[----:B------:R1:W-:Y:S04]  /*667f0*/  STS.U16 [R84+UR76+0x77080], R20 ;  /* 0x0770801454007988 */ /* 0x0003e8000800044c */
[----:B0-----:R-:W3:Y:S04]  /*66800*/  LDL.LU R24, [R1+0x2c10] ;  /* 0x002c100001187983 */ /* 0x001ee80000300800 */
[----:B------:R0:W-:Y:S04]  /*66810*/  STS.U16 [R84+UR76+0x47480], R21 ;  /* 0x0474801554007988 */ /* 0x0001e8000800044c */
[----:B------:R0:W-:Y:S04]  /*66820*/  STS.U16 [R84+UR76+0x57480], R92 ;  /* 0x0574805c54007988 */ /* 0x0001e8000800044c */
[----:B------:R0:W-:Y:S04]  /*66830*/  STS.U16 [R84+UR76+0x67480], R26 ;  /* 0x0674801a54007988 */ /* 0x0001e8000800044c */
[----:B-1----:R-:W3:Y:S04]  /*66840*/  LDL.LU R27, [R1+0x2c0c] ;  /* 0x002c0c00011b7983 */ /* 0x002ee80000300800 */
[----:B------:R-:W3:Y:S04]  /*66850*/  LDL.LU R20, [R1+0x2c08] ;  /* 0x002c080001147983 */ /* 0x000ee80000300800 */
[----:B0-----:R-:W3:Y:S04]  /*66860*/  LDL.LU R21, [R1+0x2c04] ;  /* 0x002c040001157983 */ /* 0x001ee80000300800 */
[----:B------:R-:W3:Y:S04]  /*66870*/  LDL.LU R92, [R1+0x2b90] ;  /* 0x002b9000015c7983 */ /* 0x000ee80000300800 */
[----:B------:R-:W3:Y:S04]  /*66880*/  LDL.LU R26, [R1+0x2b8c] ;  /* 0x002b8c00011a7983 */ /* 0x000ee80000300800 */
[----:B----4-:R-:W-:Y:S04]  /*66890*/  STS.U16 [R84+UR76+0x77480], R23 ;  /* 0x0774801754007988 */ /* 0x010fe8000800044c */
[----:B--2---:R0:W-:Y:S04]  /*668a0*/  STS.U16 [R84+UR76+0x47880], R79 ;  /* 0x0478804f54007988 */ /* 0x0041e8000800044c */
[----:B------:R1:W-:Y:S04]  /*668b0*/  STS.U16 [R84+UR76+0x57880], R78 ;  /* 0x0578804e54007988 */ /* 0x0003e8000800044c */
[----:B0-----:R-:W2:Y:S04]  /*668c0*/  LDL.LU R79, [R1+0x2e8c] ;  /* 0x002e8c00014f7983 */ /* 0x001ea80000300800 */
[----:B-1----:R-:W4:Y:S04]  /*668d0*/  LDL.LU R78, [R1+0x2e90] ;  /* 0x002e9000014e7983 */ /* 0x002f280000300800 */
[----:B------:R0:W-:Y:S01]  /*668e0*/  STS.U16 [R84+UR76+0x67880], R77 ;  /* 0x0678804d54007988 */ /* 0x0001e2000800044c */
[----:B------:R-:W1:Y:S01]  /*668f0*/  S2R R23, SR_TID.X ;  /* 0x0000000000177919 */ /* 0x000e620000002100 */
[----:B0-----:R-:W0:Y:S02]  /*66900*/  S2R R77, SR_TID.X ;  /* 0x00000000004d7919 */ /* 0x001e240000002100 */
[----:B------:R1:W-:Y:S04]  /*66910*/  STS.U16 [R84+UR76+0x77880], R76 ;  /* 0x0778804c54007988 */ /* 0x0003e8000800044c */
[----:B-1----:R-:W3:Y:S01]  /*66920*/  LDL.LU R84, [R1+0x3ee4] ;  /* 0x003ee40001547983 */ /* 0x002ee20000300800 */
[----:B------:R-:W-:Y:S01]  /*66930*/  LOP3.LUT R23, R23, 0x40, RZ, 0xc0, !PT ;  /* 0x0000004017177812 */ /* 0x000fe200078ec0ff */
[----:B0-----:R-:W-:-:S05]  /*66940*/  IMAD.SHL.U32 R76, R77, 0x2, RZ ;  /* 0x000000024d4c7824 */ /* 0x001fca00078e00ff */
[----:B------:R-:W-:-:S05]  /*66950*/  LOP3.LUT R76, R76, 0x7e, RZ, 0xc0, !PT ;  /* 0x0000007e4c4c7812 */ /* 0x000fca00078ec0ff */
[----:B------:R-:W-:Y:S02]  /*66960*/  IMAD R76, R23, 0x200, R76 ;  /* 0x00000200174c7824 */ /* 0x000fe400078e024c */
[----:B------:R-:W0:Y:S03]  /*66970*/  S2R R23, SR_TID.X ;  /* 0x0000000000177919 */ /* 0x000e260000002100 */
[----:B------:R-:W-:-:S05]  /*66980*/  LOP3.LUT R76, R76, 0x10, RZ, 0x3c, !PT ;  /* 0x000000104c4c7812 */ /* 0x000fca00078e3cff */
[----:B------:R-:W-:Y:S04]  /*66990*/  STS.U16 [R76+UR76+0x47c80], R51 ;  /* 0x047c80334c007988 */ /* 0x000fe8000800044c */
[----:B------:R-:W-:Y:S04]  /*669a0*/  STS.U16 [R76+UR76+0x57c80], R50 ;  /* 0x057c80324c007988 */ /* 0x000fe8000800044c */
[----:B------:R1:W-:Y:S04]  /*669b0*/  STS.U16 [R76+UR76+0x67c80], R49 ;  /* 0x067c80314c007988 */ /* 0x0003e8000800044c */
[----:B------:R0:W-:Y:S01]  /*669c0*/  STS.U16 [R76+UR76+0x77c80], R48 ;  /* 0x077c80304c007988 */ /* 0x0001e2000800044c */
[----:B------:R-:W-:-:S03]  /*669d0*/  LOP3.LUT R77, R77, 0x40, RZ, 0xc0, !PT ;  /* 0x000000404d4d7812 */ /* 0x000fc600078ec0ff */
[----:B-1----:R-:W3:Y:S04]  /*669e0*/  LDL.LU R49, [R1+0x2b88] ;  /* 0x002b880001317983 */ /* 0x002ee80000300800 */
[----:B------:R-:W3:Y:S04]  /*669f0*/  LDL.LU R50, [R1+0x2b84] ;  /* 0x002b840001327983 */ /* 0x000ee80000300800 */
[----:B------:R-:W3:Y:S04]  /*66a00*/  LDL.LU R51, [R1+0x2b10] ;  /* 0x002b100001337983 */ /* 0x000ee80000300800 */
[----:B0-----:R-:W3:Y:S01]  /*66a10*/  LDL.LU R76, [R1+0x2b0c] ;  /* 0x002b0c00014c7983 */ /* 0x001ee20000300800 */
[----:B------:R-:W-:-:S05]  /*66a20*/  IMAD.SHL.U32 R48, R23, 0x2, RZ ;  /* 0x0000000217307824 */ /* 0x000fca00078e00ff */
[----:B------:R-:W-:-:S05]  /*66a30*/  LOP3.LUT R48, R48, 0x7e, RZ, 0xc0, !PT ;  /* 0x0000007e30307812 */ /* 0x000fca00078ec0ff */
[----:B------:R-:W-:Y:S02]  /*66a40*/  IMAD R48, R77, 0x200, R48 ;  /* 0x000002004d307824 */ /* 0x000fe400078e0230 */
[----:B------:R-:W3:Y:S03]  /*66a50*/  LDL.LU R77, [R1+0x2b08] ;  /* 0x002b0800014d7983 */ /* 0x000ee60000300800 */
[----:B------:R-:W-:-:S05]  /*66a60*/  LOP3.LUT R48, R48, 0x20, RZ, 0x3c, !PT ;  /* 0x0000002030307812 */ /* 0x000fca00078e3cff */
[----:B----4-:R0:W-:Y:S04]  /*66a70*/  STS.U16 [R48+UR76+0x40100], R78 ;  /* 0x0401004e30007988 */ /* 0x0101e8000800044c */
[----:B--2---:R1:W-:Y:S04]  /*66a80*/  STS.U16 [R48+UR76+0x50100], R79 ;  /* 0x0501004f30007988 */ /* 0x0043e8000800044c */
[----:B---3--:R2:W-:Y:S04]  /*66a90*/  STS.U16 [R48+UR76+0x60100], R52 ;  /* 0x0601003430007988 */ /* 0x0085e8000800044c */
[----:B------:R3:W-:Y:S04]  /*66aa0*/  STS.U16 [R48+UR76+0x70100], R53 ;  /* 0x0701003530007988 */ /* 0x0007e8000800044c */
[----:B------:R4:W-:Y:S04]  /*66ab0*/  STS.U16 [R48+UR76+0x40500], R54 ;  /* 0x0405003630007988 */ /* 0x0009e8000800044c */
[----:B------:R2:W-:Y:S04]  /*66ac0*/  STS.U16 [R48+UR76+0x50500], R55 ;  /* 0x0505003730007988 */ /* 0x0005e8000800044c */
[----:B0-----:R-:W3:Y:S04]  /*66ad0*/  LDL.LU R78, [R1+0x2b04] ;  /* 0x002b0400014e7983 */ /* 0x001ee80000300800 */
[----:B-1----:R-:W3:Y:S04]  /*66ae0*/  LDL.LU R79, [R1+0x2a90] ;  /* 0x002a9000014f7983 */ /* 0x002ee80000300800 */
[----:B--2---:R-:W2:Y:S04]  /*66af0*/  LDL.LU R52, [R1+0x2a8c] ;  /* 0x002a8c0001347983 */ /* 0x004ea80000300800 */
[----:B---3--:R-:W3:Y:S04]  /*66b00*/  LDL.LU R53, [R1+0x2a88] ;  /* 0x002a880001357983 */ /* 0x008ee80000300800 */
[----:B----4-:R-:W4:Y:S04]  /*66b10*/  LDL.LU R54, [R1+0x2a84] ;  /* 0x002a840001367983 */ /* 0x010f280000300800 */
[----:B------:R0:W-:Y:S04]  /*66b20*/  STS.U16 [R48+UR76+0x60500], R80 ;  /* 0x0605005030007988 */ /* 0x0001e8000800044c */
[----:B------:R-:W4:Y:S04]  /*66b30*/  LDL.LU R55, [R1+0x2a10] ;  /* 0x002a100001377983 */ /* 0x000f280000300800 */
        /* <DEDUP_REMOVED lines=47> */
[----:B------:R0:W-:Y:S04]  /*66e30*/  STS.U16 [R48+UR76+0x61d00], R77 ;  /* 0x061d004d30007988 */ /* 0x0001e8000800044c */
[----:B0-----:R-:W4:Y:S04]  /*66e40*/  LDL.LU R77, [R1+0x270c] ;  /* 0x00270c00014d7983 */ /* 0x001f280000300800 */
[----:B------:R0:W-:Y:S04]  /*66e50*/  STS.U16 [R48+UR76+0x71d00], R78 ;  /* 0x071d004e30007988 */ /* 0x0001e8000800044c */
[----:B------:R1:W-:Y:S04]  /*66e60*/  STS.U16 [R48+UR76+0x42100], R79 ;  /* 0x0421004f30007988 */ /* 0x0003e8000800044c */
[----:B--2---:R2:W-:Y:S04]  /*66e70*/  STS.U16 [R48+UR76+0x52100], R52 ;  /* 0x0521003430007988 */ /* 0x0045e8000800044c */
[----:B---3--:R3:W-:Y:S04]  /*66e80*/  STS.U16 [R48+UR76+0x62100], R53 ;  /* 0x0621003530007988 */ /* 0x0087e8000800044c */
[----:B----4-:R4:W-:Y:S04]  /*66e90*/  STS.U16 [R48+UR76+0x72100], R54 ;  /* 0x0721003630007988 */ /* 0x0109e8000800044c */
[----:B------:R2:W-:Y:S04]  /*66ea0*/  STS.U16 [R48+UR76+0x42500], R55 ;  /* 0x0425003730007988 */ /* 0x0005e8000800044c */
[----:B0-----:R-:W4:Y:S04]  /*66eb0*/  LDL.LU R78, [R1+0x2708] ;  /* 0x00270800014e7983 */ /* 0x001f280000300800 */
[----:B-1----:R-:W4:Y:S04]  /*66ec0*/  LDL.LU R79, [R1+0x2704] ;  /* 0x00270400014f7983 */ /* 0x002f280000300800 */
        /* <DEDUP_REMOVED lines=63> */
[----:B------:R3:W-:Y:S04]  /*672c0*/  STS.U16 [R48+UR76+0x74900], R88 ;  /* 0x0749005830007988 */ /* 0x0007e8000800044c */
[----:B------:R4:W-:Y:S04]  /*672d0*/  STS.U16 [R48+UR76+0x44d00], R89 ;  /* 0x044d005930007988 */ /* 0x0009e8000800044c */
[----:B-1----:R-:W2:Y:S04]  /*672e0*/  LDL.LU R86, [R1+0x238c] ;  /* 0x00238c0001567983 */ /* 0x002ea80000300800 */
[----:B------:R1:W-:Y:S04]  /*672f0*/  STS.U16 [R48+UR76+0x54d00], R90 ;  /* 0x054d005a30007988 */ /* 0x0003e8000800044c */
[----:B------:R1:W-:Y:S04]  /*67300*/  STS.U16 [R48+UR76+0x64d00], R91 ;  /* 0x064d005b30007988 */ /* 0x0003e8000800044c */
[----:B------:R-:W-:Y:S04]  /*67310*/  STS.U16 [R48+UR76+0x74d00], R93 ;  /* 0x074d005d30007988 */ /* 0x000fe8000800044c */
[----:B0-----:R-:W2:Y:S04]  /*67320*/  LDL.LU R87, [R1+0x2388] ;  /* 0x0023880001577983 */ /* 0x001ea80000300800 */
[----:B---3--:R-:W3:Y:S04]  /*67330*/  LDL.LU R88, [R1+0x2384] ;  /* 0x0023840001587983 */ /* 0x008ee80000300800 */
[----:B----4-:R-:W4:Y:S04]  /*67340*/  LDL.LU R89, [R1+0x2310] ;  /* 0x0023100001597983 */ /* 0x010f280000300800 */
[----:B-1----:R-:W4:Y:S04]  /*67350*/  LDL.LU R90, [R1+0x230c] ;  /* 0x00230c00015a7983 */ /* 0x002f280000300800 */
[----:B------:R-:W-:Y:S04]  /*67360*/  STS.U16 [R48+UR76+0x45100], R22 ;  /* 0x0451001630007988 */ /* 0x000fe8000800044c */
[----:B------:R-:W-:Y:S04]  /*67370*/  STS.U16 [R48+UR76+0x55100], R25 ;  /* 0x0551001930007988 */ /* 0x000fe8000800044c */
[----:B------:R-:W-:Y:S04]  /*67380*/  STS.U16 [R48+UR76+0x65100], R24 ;  /* 0x0651001830007988 */ /* 0x000fe8000800044c */
[----:B------:R-:W4:Y:S04]  /*67390*/  LDL.LU R91, [R1+0x2308] ;  /* 0x00230800015b7983 */ /* 0x000f280000300800 */
[----:B------:R-:W-:Y:S04]  /*673a0*/  STS.U16 [R48+UR76+0x75100], R27 ;  /* 0x0751001b30007988 */ /* 0x000fe8000800044c */
[----:B------:R-:W-:Y:S04]  /*673b0*/  STS.U16 [R48+UR76+0x45500], R20 ;  /* 0x0455001430007988 */ /* 0x000fe8000800044c */
[----:B------:R-:W-:Y:S04]  /*673c0*/  STS.U16 [R48+UR76+0x55500], R21 ;  /* 0x0555001530007988 */ /* 0x000fe8000800044c */
        /* <DEDUP_REMOVED lines=26> */
[----:B--2---:R0:W-:Y:S04]  /*67570*/  STS.U16 [R48+UR76+0x45900], R85 ;  /* 0x0459005530007988 */ /* 0x0041e8000800044c */
[----:B------:R1:W-:Y:S04]  /*67580*/  STS.U16 [R48+UR76+0x55900], R86 ;  /* 0x0559005630007988 */ /* 0x0003e8000800044c */
[----:B0-----:R-:W2:Y:S04]  /*67590*/  LDL.LU R85, [R1+0x3ee0] ;  /* 0x003ee00001557983 */ /* 0x001ea80000300800 */
[----:B------:R0:W-:Y:S04]  /*675a0*/  STS.U16 [R48+UR76+0x65900], R87 ;  /* 0x0659005730007988 */ /* 0x0001e8000800044c */
[----:B-1----:R-:W2:Y:S04]  /*675b0*/  LDL.LU R86, [R1+0x3edc] ;  /* 0x003edc0001567983 */ /* 0x002ea80000300800 */
[----:B---3--:R1:W-:Y:S04]  /*675c0*/  STS.U16 [R48+UR76+0x75900], R88 ;  /* 0x0759005830007988 */ /* 0x0083e8000800044c */
[----:B----4-:R3:W-:Y:S04]  /*675d0*/  STS.U16 [R48+UR76+0x45d00], R89 ;  /* 0x045d005930007988 */ /* 0x0107e8000800044c */
[----:B------:R4:W-:Y:S04]  /*675e0*/  STS.U16 [R48+UR76+0x55d00], R90 ;  /* 0x055d005a30007988 */ /* 0x0009e8000800044c */
[----:B0-----:R-:W2:Y:S04]  /*675f0*/  LDL.LU R87, [R1+0x3ed8] ;  /* 0x003ed80001577983 */ /* 0x001ea80000300800 */
[----:B-1----:R-:W2:Y:S04]  /*67600*/  LDL.LU R88, [R1+0x3ed4] ;  /* 0x003ed40001587983 */ /* 0x002ea80000300800 */
[----:B---3--:R-:W3:Y:S04]  /*67610*/  LDL.LU R89, [R1+0x3ed0] ;  /* 0x003ed00001597983 */ /* 0x008ee80000300800 */
[----:B------:R0:W-:Y:S04]  /*67620*/  STS.U16 [R48+UR76+0x65d00], R91 ;  /* 0x065d005b30007988 */ /* 0x0001e8000800044c */
[----:B----4-:R-:W4:Y:S04]  /*67630*/  LDL.LU R90, [R1+0x3ecc] ;  /* 0x003ecc00015a7983 */ /* 0x010f280000300800 */
[----:B0-----:R-:W2:Y:S04]  /*67640*/  LDL.LU R91, [R1+0x3ec8] ;  /* 0x003ec800015b7983 */ /* 0x001ea80000300800 */
[----:B------:R0:W-:Y:S04]  /*67650*/  STS.U16 [R48+UR76+0x75d00], R26 ;  /* 0x075d001a30007988 */ /* 0x0001e8000800044c */
[----:B0-----:R-:W2:Y:S04]  /*67660*/  LDL.LU R26, [R1+0x3ec4] ;  /* 0x003ec400011a7983 */ /* 0x001ea80000300800 */
        /* <DEDUP_REMOVED lines=46> */
[----:B--2---:R0:W-:Y:S02]  /*67950*/  STS.U16 [R48+UR76+0x77500], R26 ;  /* 0x0775001a30007988 */ /* 0x0041e4000800044c */
[----:B0-----:R-:W0:Y:S02]  /*67960*/  S2R R26, SR_TID.X ;  /* 0x00000000001a7919 */ /* 0x001e240000002100 */
[----:B------:R1:W-:Y:S04]  /*67970*/  STS.U16 [R48+UR76+0x47900], R75 ;  /* 0x0479004b30007988 */ /* 0x0003e8000800044c */
[----:B------:R-:W-:Y:S01]  /*67980*/  STS.U16 [R48+UR76+0x57900], R74 ;  /* 0x0579004a30007988 */ /* 0x000fe2000800044c */
[----:B-1----:R-:W-:-:S03]  /*67990*/  LOP3.LUT R75, R23, 0x40, RZ, 0xc0, !PT ;  /* 0x00000040174b7812 */ /* 0x002fc600078ec0ff */
[----:B------:R-:W-:Y:S04]  /*679a0*/  STS.U16 [R48+UR76+0x67900], R73 ;  /* 0x0679004930007988 */ /* 0x000fe8000800044c */
[----:B------:R-:W-:Y:S04]  /*679b0*/  STS.U16 [R48+UR76+0x77900], R72 ;  /* 0x0779004830007988 */ /* 0x000fe8000800044c */
[----:B------:R-:W-:Y:S04]  /*679c0*/  STS.U16 [R48+UR76+0x47d00], R47 ;  /* 0x047d002f30007988 */ /* 0x000fe8000800044c */
[----:B------:R-:W-:Y:S04]  /*679d0*/  STS.U16 [R48+UR76+0x57d00], R46 ;  /* 0x057d002e30007988 */ /* 0x000fe8000800044c */
[----:B------:R1:W-:Y:S01]  /*679e0*/  STS.U16 [R48+UR76+0x67d00], R45 ;  /* 0x067d002d30007988 */ /* 0x0003e2000800044c */
[----:B0-----:R-:W-:-:S03]  /*679f0*/  IMAD.SHL.U32 R23, R26, 0x2, RZ ;  /* 0x000000021a177824 */ /* 0x001fc600078e00ff */
[----:B-1----:R-:W2:Y:S04]  /*67a00*/  LDL.LU R45, [R1+0x2bf4] ;  /* 0x002bf400012d7983 */ /* 0x002ea80000300800 */
[----:B------:R-:W2:Y:S04]  /*67a10*/  LDL.LU R46, [R1+0x2b80] ;  /* 0x002b8000012e7983 */ /* 0x000ea80000300800 */
[----:B------:R-:W2:Y:S04]  /*67a20*/  LDL.LU R47, [R1+0x2b7c] ;  /* 0x002b7c00012f7983 */ /* 0x000ea80000300800 */
[----:B------:R-:W2:Y:S01]  /*67a30*/  LDL.LU R72, [R1+0x2b78] ;  /* 0x002b780001487983 */ /* 0x000ea20000300800 */
[----:B------:R-:W-:-:S03]  /*67a40*/  LOP3.LUT R23, R23, 0x7e, RZ, 0xc0, !PT ;  /* 0x0000007e17177812 */ /* 0x000fc600078ec0ff */
[----:B------:R-:W2:Y:S04]  /*67a50*/  LDL.LU R73, [R1+0x2b74] ;  /* 0x002b740001497983 */ /* 0x000ea80000300800 */
[----:B------:R-:W2:Y:S01]  /*67a60*/  LDL.LU R74, [R1+0x2b00] ;  /* 0x002b0000014a7983 */ /* 0x000ea20000300800 */
[----:B------:R-:W-:-:S03]  /*67a70*/  IMAD R23, R75, 0x200, R23 ;  /* 0x000002004b177824 */ /* 0x000fc600078e0217 */
[----:B------:R0:W-:Y:S04]  /*67a80*/  STS.U16 [R48+UR76+0x77d00], R44 ;  /* 0x077d002c30007988 */ /* 0x0001e8000800044c */
[----:B------:R-:W2:Y:S01]  /*67a90*/  LDL.LU R75, [R1+0x2afc] ;  /* 0x002afc00014b7983 */ /* 0x000ea20000300800 */
[----:B------:R-:W-:-:S05]  /*67aa0*/  LOP3.LUT R23, R23, 0x30, RZ, 0x3c, !PT ;  /* 0x0000003017177812 */ /* 0x000fca00078e3cff */
[----:B---3--:R1:W-:Y:S04]  /*67ab0*/  STS.U16 [R23+UR76+0x40180], R49 ;  /* 0x0401803117007988 */ /* 0x0083e8000800044c */
[----:B0-----:R-:W3:Y:S04]  /*67ac0*/  LDL.LU R48, [R1+0x2af8] ;  /* 0x002af80001307983 */ /* 0x001ee80000300800 */
[----:B------:R0:W-:Y:S04]  /*67ad0*/  STS.U16 [R23+UR76+0x50180], R50 ;  /* 0x0501803217007988 */ /* 0x0001e8000800044c */
[----:B------:R0:W-:Y:S04]  /*67ae0*/  STS.U16 [R23+UR76+0x60180], R51 ;  /* 0x0601803317007988 */ /* 0x0001e8000800044c */
[----:B------:R0:W-:Y:S04]  /*67af0*/  STS.U16 [R23+UR76+0x70180], R76 ;  /* 0x0701804c17007988 */ /* 0x0001e8000800044c */
[----:B------:R0:W-:Y:S04]  /*67b00*/  STS.U16 [R23+UR76+0x40580], R77 ;  /* 0x0405804d17007988 */ /* 0x0001e8000800044c */
[----:B------:R0:W-:Y:S04]  /*67b10*/  STS.U16 [R23+UR76+0x50580], R78 ;  /* 0x0505804e17007988 */ /* 0x0001e8000800044c */
[----:B-1----:R-:W3:Y:S04]  /*67b20*/  LDL.LU R49, [R1+0x2af4] ;  /* 0x002af40001317983 */ /* 0x002ee80000300800 */
[----:B0-----:R-:W3:Y:S04]  /*67b30*/  LDL.LU R50, [R1+0x2a80] ;  /* 0x002a800001327983 */ /* 0x001ee80000300800 */
[----:B------:R-:W3:Y:S04]  /*67b40*/  LDL.LU R51, [R1+0x2a7c] ;  /* 0x002a7c0001337983 */ /* 0x000ee80000300800 */
[----:B------:R-:W3:Y:S04]  /*67b50*/  LDL.LU R76, [R1+0x2a78] ;  /* 0x002a7800014c7983 */ /* 0x000ee80000300800 */
[----:B------:R-:W3:Y:S04]  /*67b60*/  LDL.LU R77, [R1+0x2a74] ;  /* 0x002a7400014d7983 */ /* 0x000ee80000300800 */
[----:B------:R0:W-:Y:S04]  /*67b70*/  STS.U16 [R23+UR76+0x60580], R79 ;  /* 0x0605804f17007988 */ /* 0x0001e8000800044c */
[----:B------:R-:W3:Y:S04]  /*67b80*/  LDL.LU R78, [R1+0x2a00] ;  /* 0x002a0000014e7983 */ /* 0x000ee80000300800 */
[----:B------:R1:W-:Y:S04]  /*67b90*/  STS.U16 [R23+UR76+0x70580], R52 ;  /* 0x0705803417007988 */ /* 0x0003e8000800044c */
[----:B------:R0:W-:Y:S04]  /*67ba0*/  STS.U16 [R23+UR76+0x40980], R53 ;  /* 0x0409803517007988 */ /* 0x0001e8000800044c */
[----:B----4-:R4:W-:Y:S04]  /*67bb0*/  STS.U16 [R23+UR76+0x50980], R54 ;  /* 0x0509803617007988 */ /* 0x0109e8000800044c */
[----:B------:R1:W-:Y:S04]  /*67bc0*/  STS.U16 [R23+UR76+0x60980], R55 ;  /* 0x0609803717007988 */ /* 0x0003e8000800044c */
[----:B------:R4:W-:Y:S04]  /*67bd0*/  STS.U16 [R23+UR76+0x70980], R80 ;  /* 0x0709805017007988 */ /* 0x0009e8000800044c */
[----:B0-----:R-:W3:Y:S04]  /*67be0*/  LDL.LU R79, [R1+0x29fc] ;  /* 0x0029fc00014f7983 */ /* 0x001ee80000300800 */
[----:B-1----:R-:W3:Y:S04]  /*67bf0*/  LDL.LU R52, [R1+0x29f8] ;  /* 0x0029f80001347983 */ /* 0x002ee80000300800 */
[----:B------:R-:W3:Y:S04]  /*67c00*/  LDL.LU R53, [R1+0x29f4] ;  /* 0x0029f40001357983 */ /* 0x000ee80000300800 */
[----:B----4-:R-:W4:Y:S04]  /*67c10*/  LDL.LU R54, [R1+0x2980] ;  /* 0x0029800001367983 */ /* 0x010f280000300800 */
        /* <DEDUP_REMOVED lines=24> */
[----:B--2---:R0:W-:Y:S04]  /*67da0*/  STS.U16 [R23+UR76+0x71580], R45 ;  /* 0x0715802d17007988 */ /* 0x0041e8000800044c */
[----:B------:R1:W-:Y:S04]  /*67db0*/  STS.U16 [R23+UR76+0x41980], R46 ;  /* 0x0419802e17007988 */ /* 0x0003e8000800044c */
[----:B------:R2:W-:Y:S04]  /*67dc0*/  STS.U16 [R23+UR76+0x51980], R47 ;  /* 0x0519802f17007988 */ /* 0x0005e8000800044c */
[----:B------:R0:W-:Y:S04]  /*67dd0*/  STS.U16 [R23+UR76+0x61980], R72 ;  /* 0x0619804817007988 */ /* 0x0001e8000800044c */
[----:B------:R1:W-:Y:S04]  /*67de0*/  STS.U16 [R23+UR76+0x71980], R73 ;  /* 0x0719804917007988 */ /* 0x0003e8000800044c */
[----:B------:R2:W-:Y:S04]  /*67df0*/  STS.U16 [R23+UR76+0x41d80], R74 ;  /* 0x041d804a17007988 */ /* 0x0005e8000800044c */
[----:B0-----:R-:W4:Y:S04]  /*67e00*/  LDL.LU R45, [R1+0x27f8] ;  /* 0x0027f800012d7983 */ /* 0x001f280000300800 */
[----:B-1----:R-:W4:Y:S04]  /*67e10*/  LDL.LU R46, [R1+0x27f4] ;  /* 0x0027f400012e7983 */ /* 0x002f280000300800 */
[----:B--2---:R-:W2:Y:S04]  /*67e20*/  LDL.LU R47, [R1+0x2780] ;  /* 0x00278000012f7983 */ /* 0x004ea80000300800 */
[----:B------:R-:W2:Y:S04]  /*67e30*/  LDL.LU R72, [R1+0x277c] ;  /* 0x00277c0001487983 */ /* 0x000ea80000300800 */
[----:B------:R0:W-:Y:S04]  /*67e40*/  STS.U16 [R23+UR76+0x51d80], R75 ;  /* 0x051d804b17007988 */ /* 0x0001e8000800044c */
[----:B------:R-:W2:Y:S04]  /*67e50*/  LDL.LU R73, [R1+0x2778] ;  /* 0x0027780001497983 */ /* 0x000ea80000300800 */
[----:B------:R-:W2:Y:S04]  /*67e60*/  LDL.LU R74, [R1+0x2774] ;  /* 0x00277400014a7983 */ /* 0x000ea80000300800 */
[----:B---3--:R1:W-:Y:S04]  /*67e70*/  STS.U16 [R23+UR76+0x61d80], R48 ;  /* 0x061d803017007988 */ /* 0x0083e8000800044c */
[----:B0-----:R-:W3:Y:S04]  /*67e80*/  LDL.LU R75, [R1+0x2700] ;  /* 0x00270000014b7983 */ /* 0x001ee80000300800 */
[----:B------:R0:W-:Y:S04]  /*67e90*/  STS.U16 [R23+UR76+0x71d80], R49 ;  /* 0x071d803117007988 */ /* 0x0001e8000800044c */
[----:B-1----:R-:W3:Y:S04]  /*67ea0*/  LDL.LU R48, [R1+0x26fc] ;  /* 0x0026fc0001307983 */ /* 0x002ee80000300800 */
        /* <DEDUP_REMOVED lines=11> */
[----:B------:R1:W-:Y:S04]  /*67f60*/  STS.U16 [R23+UR76+0x62580], R52 ;  /* 0x0625803417007988 */ /* 0x0003e8000800044c */
[----:B------:R1:W-:Y:S04]  /*67f70*/  STS.U16 [R23+UR76+0x72580], R53 ;  /* 0x0725803517007988 */ /* 0x0003e8000800044c */
[----:B0-----:R-:W3:Y:S04]  /*67f80*/  LDL.LU R78, [R1+0x2674] ;  /* 0x00267400014e7983 */ /* 0x001ee80000300800 */
[----:B----4-:R0:W-:Y:S04]  /*67f90*/  STS.U16 [R23+UR76+0x42980], R54 ;  /* 0x0429803617007988 */ /* 0x0101e8000800044c */
[----:B------:R4:W-:Y:S04]  /*67fa0*/  STS.U16 [R23+UR76+0x52980], R55 ;  /* 0x0529803717007988 */ /* 0x0009e8000800044c */
[----:B-1----:R-:W3:Y:S04]  /*67fb0*/  LDL.LU R79, [R1+0x2600] ;  /* 0x00260000014f7983 */ /* 0x002ee80000300800 */
[----:B------:R-:W3:Y:S04]  /*67fc0*/  LDL.LU R52, [R1+0x25fc] ;  /* 0x0025fc0001347983 */ /* 0x000ee80000300800 */
[----:B------:R-:W3:Y:S04]  /*67fd0*/  LDL.LU R53, [R1+0x25f8] ;  /* 0x0025f80001357983 */ /* 0x000ee80000300800 */
[----:B------:R1:W-:Y:S04]  /*67fe0*/  STS.U16 [R23+UR76+0x62980], R80 ;  /* 0x0629805017007988 */ /* 0x0003e8000800044c */
[----:B0-----:R-:W3:Y:S04]  /*67ff0*/  LDL.LU R54, [R1+0x25f4] ;  /* 0x0025f40001367983 */ /* 0x001ee80000300800 */
[----:B----4-:R-:W4:Y:S04]  /*68000*/  LDL.LU R55, [R1+0x2580] ;  /* 0x0025800001377983 */ /* 0x010f280000300800 */
[----:B------:R0:W-:Y:S04]  /*68010*/  STS.U16 [R23+UR76+0x72980], R81 ;  /* 0x0729805117007988 */ /* 0x0001e8000800044c */
[----:B------:R0:W-:Y:S04]  /*68020*/  STS.U16 [R23+UR76+0x42d80], R82 ;  /* 0x042d805217007988 */ /* 0x0001e8000800044c */
[----:B------:R0:W-:Y:S04]  /*68030*/  STS.U16 [R23+UR76+0x52d80], R83 ;  /* 0x052d805317007988 */ /* 0x0001e8000800044c */
[----:B------:R0:W-:Y:S04]  /*68040*/  STS.U16 [R23+UR76+0x62d80], R93 ;  /* 0x062d805d17007988 */ /* 0x0001e8000800044c */
[----:B-1----:R-:W4:Y:S04]  /*68050*/  LDL.LU R80, [R1+0x257c] ;  /* 0x00257c0001507983 */ /* 0x002f280000300800 */
[----:B------:R1:W-:Y:S04]  /*68060*/  STS.U16 [R23+UR76+0x72d80], R22 ;  /* 0x072d801617007988 */ /* 0x0003e8000800044c */
[----:B0-----:R-:W4:Y:S04]  /*68070*/  LDL.LU R81, [R1+0x2578] ;  /* 0x0025780001517983 */ /* 0x001f280000300800 */
[----:B------:R-:W4:Y:S04]  /*68080*/  LDL.LU R82, [R1+0x2574] ;  /* 0x0025740001527983 */ /* 0x000f280000300800 */
[----:B------:R0:W-:Y:S04]  /*68090*/  STS.U16 [R23+UR76+0x43180], R25 ;  /* 0x0431801917007988 */ /* 0x0001e8000800044c */
[----:B------:R-:W4:Y:S04]  /*680a0*/  LDL.LU R83, [R1+0x2500] ;  /* 0x0025000001537983 */ /* 0x000f280000300800 */
[----:B------:R-:W4:Y:S04]  /*680b0*/  LDL.LU R93, [R1+0x24fc] ;  /* 0x0024fc00015d7983 */ /* 0x000f280000300800 */
[----:B------:R0:W-:Y:S04]  /*680c0*/  STS.U16 [R23+UR76+0x53180], R24 ;  /* 0x0531801817007988 */ /* 0x0001e8000800044c */
[----:B-1----:R-:W4:Y:S04]  /*680d0*/  LDL.LU R22, [R1+0x24f8] ;  /* 0x0024f80001167983 */ /* 0x002f280000300800 */
[----:B------:R1:W-:Y:S04]  /*680e0*/  STS.U16 [R23+UR76+0x63180], R27 ;  /* 0x0631801b17007988 */ /* 0x0003e8000800044c */
[----:B------:R1:W-:Y:S04]  /*680f0*/  STS.U16 [R23+UR76+0x73180], R20 ;  /* 0x0731801417007988 */ /* 0x0003e8000800044c */
[----:B0-----:R-:W4:Y:S04]  /*68100*/  LDL.LU R25, [R1+0x24f4] ;  /* 0x0024f40001197983 */ /* 0x001f280000300800 */
[----:B------:R0:W-:Y:S04]  /*68110*/  STS.U16 [R23+UR76+0x43580], R21 ;  /* 0x0435801517007988 */ /* 0x0001e8000800044c */
[----:B------:R-:W4:Y:S04]  /*68120*/  LDL.LU R24, [R1+0x2480] ;  /* 0x0024800001187983 */ /* 0x000f280000300800 */
[----:B------:R0:W-:Y:S04]  /*68130*/  STS.U16 [R23+UR76+0x53580], R92 ;  /* 0x0535805c17007988 */ /* 0x0001e8000800044c */
[----:B-1----:R-:W4:Y:S04]  /*68140*/  LDL.LU R27, [R1+0x247c] ;  /* 0x00247c00011b7983 */ /* 0x002f280000300800 */
[----:B------:R-:W4:Y:S04]  /*68150*/  LDL.LU R20, [R1+0x2478] ;  /* 0x0024780001147983 */ /* 0x000f280000300800 */
[----:B0-----:R-:W4:Y:S04]  /*68160*/  LDL.LU R21, [R1+0x2474] ;  /* 0x0024740001157983 */ /* 0x001f280000300800 */
[----:B------:R-:W4:Y:S04]  /*68170*/  LDL.LU R92, [R1+0x2400] ;  /* 0x00240000015c7983 */ /* 0x000f280000300800 */
[----:B------:R-:W-:Y:S04]  /*68180*/  STS.U16 [R23+UR76+0x63580], R45 ;  /* 0x0635802d17007988 */ /* 0x000fe8000800044c */
[----:B------:R-:W-:Y:S04]  /*68190*/  STS.U16 [R23+UR76+0x73580], R46 ;  /* 0x0735802e17007988 */ /* 0x000fe8000800044c */
[----:B--2---:R-:W-:Y:S04]  /*681a0*/  STS.U16 [R23+UR76+0x43980], R47 ;  /* 0x0439802f17007988 */ /* 0x004fe8000800044c */
[----:B------:R-:W-:Y:S04]  /*681b0*/  STS.U16 [R23+UR76+0x53980], R72 ;  /* 0x0539804817007988 */ /* 0x000fe8000800044c */
        /* <DEDUP_REMOVED lines=16> */
[----:B------:R-:W-:Y:S04]  /*682c0*/  STS.U16 [R23+UR76+0x64980], R81 ;  /* 0x0649805117007988 */ /* 0x000fe8000800044c */
[----:B------:R-:W-:Y:S04]  /*682d0*/  STS.U16 [R23+UR76+0x74980], R82 ;  /* 0x0749805217007988 */ /* 0x000fe8000800044c */
[----:B------:R-:W-:Y:S04]  /*682e0*/  STS.U16 [R23+UR76+0x44d80], R83 ;  /* 0x044d805317007988 */ /* 0x000fe8000800044c */
[----:B------:R0:W-:Y:S04]  /*682f0*/  STS.U16 [R23+UR76+0x54d80], R93 ;  /* 0x054d805d17007988 */ /* 0x0001e8000800044c */
[----:B------:R1:W-:Y:S04]  /*68300*/  STS.U16 [R23+UR76+0x64d80], R22 ;  /* 0x064d801617007988 */ /* 0x0003e8000800044c */
[----:B------:R2:W-:Y:S04]  /*68310*/  STS.U16 [R23+UR76+0x74d80], R25 ;  /* 0x074d801917007988 */ /* 0x0005e8000800044c */
[----:B0-----:R-:W3:Y:S04]  /*68320*/  LDL.LU R93, [R1+0x23fc] ;  /* 0x0023fc00015d7983 */ /* 0x001ee80000300800 */
[----:B-1----:R-:W4:Y:S04]  /*68330*/  LDL.LU R22, [R1+0x23f8] ;  /* 0x0023f80001167983 */ /* 0x002f280000300800 */
[----:B------:R0:W-:Y:S04]  /*68340*/  STS.U16 [R23+UR76+0x45180], R24 ;  /* 0x0451801817007988 */ /* 0x0001e8000800044c */
[----:B------:R1:W-:Y:S04]  /*68350*/  STS.U16 [R23+UR76+0x55180], R27 ;  /* 0x0551801b17007988 */ /* 0x0003e8000800044c */
[----:B------:R1:W-:Y:S04]  /*68360*/  STS.U16 [R23+UR76+0x65180], R20 ;  /* 0x0651801417007988 */ /* 0x0003e8000800044c */
[----:B--2---:R-:W2:Y:S04]  /*68370*/  LDL.LU R25, [R1+0x23f4] ;  /* 0x0023f40001197983 */ /* 0x004ea80000300800 */
[----:B0-----:R-:W2:Y:S04]  /*68380*/  LDL.LU R24, [R1+0x2380] ;  /* 0x0023800001187983 */ /* 0x001ea80000300800 */
[----:B------:R0:W-:Y:S04]  /*68390*/  STS.U16 [R23+UR76+0x75180], R21 ;  /* 0x0751801517007988 */ /* 0x0001e8000800044c */
[----:B------:R0:W-:Y:S04]  /*683a0*/  STS.U16 [R23+UR76+0x45580], R92 ;  /* 0x0455805c17007988 */ /* 0x0001e8000800044c */
[----:B-1----:R-:W2:Y:S04]  /*683b0*/  LDL.LU R27, [R1+0x237c] ;  /* 0x00237c00011b7983 */ /* 0x002ea80000300800 */
[----:B------:R-:W2:Y:S04]  /*683c0*/  LDL.LU R20, [R1+0x2378] ;  /* 0x0023780001147983 */ /* 0x000ea80000300800 */
        /* <DEDUP_REMOVED lines=26> */
[----:B----4-:R1:W-:Y:S04]  /*68570*/  STS.U16 [R23+UR76+0x65580], R22 ;  /* 0x0655801617007988 */ /* 0x0103e8000800044c */
[----:B--2---:R2:W-:Y:S04]  /*68580*/  STS.U16 [R23+UR76+0x75580], R25 ;  /* 0x0755801917007988 */ /* 0x0045e8000800044c */
        /* <DEDUP_REMOVED lines=35> */
[----:B------:R-:W-:Y:S01]  /*687c0*/  STS.U16 [R23+UR76+0x77180], R83 ;  /* 0x0771805317007988 */ /* 0x000fe2000800044c */
[----:B0-----:R-:W0:Y:S01]  /*687d0*/  S2R R45, SR_TID.X ;  /* 0x00000000002d7919 */ /* 0x001e220000002100 */
[----:B------:R-:W-:-:S02]  /*687e0*/  LOP3.LUT R26, R26, 0x40, RZ, 0xc0, !PT ;  /* 0x000000401a1a7812 */ /* 0x000fc400078ec0ff */
[----:B--2---:R1:W-:Y:S04]  /*687f0*/  STS.U16 [R23+UR76+0x47580], R92 ;  /* 0x0475805c17007988 */ /* 0x0043e8000800044c */
[----:B------:R2:W-:Y:S04]  /*68800*/  STS.U16 [R23+UR76+0x57580], R21 ;  /* 0x0575801517007988 */ /* 0x0005e8000800044c */
[----:B------:R0:W-:Y:S04]  /*68810*/  STS.U16 [R23+UR76+0x67580], R20 ;  /* 0x0675801417007988 */ /* 0x0001e8000800044c */
[----:B-1----:R-:W3:Y:S04]  /*68820*/  LDL.LU R92, [R1+0x3ea0] ;  /* 0x003ea000015c7983 */ /* 0x002ee80000300800 */
[----:B--2---:R-:W2:Y:S04]  /*68830*/  LDL.LU R21, [R1+0x3e9c] ;  /* 0x003e9c0001157983 */ /* 0x004ea80000300800 */
[----:B0-----:R-:W2:Y:S04]  /*68840*/  LDL.LU R20, [R1+0x3e98] ;  /* 0x003e980001147983 */ /* 0x001ea80000300800 */
[----:B------:R-:W2:Y:S04]  /*68850*/  LDL.LU R46, [R1+0x2e70] ;  /* 0x002e7000012e7983 */ /* 0x000ea80000300800 */
        /* <DEDUP_REMOVED lines=23> */
[----:B------:R0:W-:Y:S02]  /*689d0*/  STS.U16 [R23+UR76+0x47980], R71 ;  /* 0x0479804717007988 */ /* 0x0001e4000800044c */
[----:B0-----:R-:W-:-:S02]  /*689e0*/  IMAD.SHL.U32 R71, R45, 0x2, RZ ;  /* 0x000000022d477824 */ /* 0x001fc400078e00ff */
[----:B------:R-:W4:Y:S03]  /*689f0*/  LDL.LU R23, [R1+0x3e94] ;  /* 0x003e940001177983 */ /* 0x000f260000300800 */
[----:B------:R-:W-:-:S05]  /*68a00*/  LOP3.LUT R71, R71, 0x7e, RZ, 0xc0, !PT ;  /* 0x0000007e47477812 */ /* 0x000fca00078ec0ff */
[----:B------:R-:W-:Y:S02]  /*68a10*/  IMAD R71, R26, 0x200, R71 ;  /* 0x000002001a477824 */ /* 0x000fe400078e0247 */
[----:B------:R-:W4:Y:S03]  /*68a20*/  LDL.LU R26, [R1+0x3e90] ;  /* 0x003e9000011a7983 */ /* 0x000f260000300800 */
[----:B------:R-:W-:-:S05]  /*68a30*/  LOP3.LUT R71, R71, 0x30, RZ, 0x3c, !PT ;  /* 0x0000003047477812 */ /* 0x000fca00078e3cff */
[----:B------:R0:W-:Y:S04]  /*68a40*/  STS.U16 [R71+UR76+0x57980], R70 ;  /* 0x0579804647007988 */ /* 0x0001e8000800044c */
[----:B------:R-:W-:Y:S01]  /*68a50*/  STS.U16 [R71+UR76+0x67980], R69 ;  /* 0x0679804547007988 */ /* 0x000fe2000800044c */
[C---:B0-----:R-:W-:Y:S01]  /*68a60*/  LOP3.LUT R70, R45.reuse, 0x40, RZ, 0xc0, !PT ;  /* 0x000000402d467812 */ /* 0x041fe200078ec0ff */
[----:B------:R-:W-:Y:S02]  /*68a70*/  IMAD.SHL.U32 R45, R45, 0x2, RZ ;  /* 0x000000022d2d7824 */ /* 0x000fe400078e00ff */
[----:B------:R-:W-:Y:S03]  /*68a80*/  STS.U16 [R71+UR76+0x77980], R68 ;  /* 0x0779804447007988 */ /* 0x000fe6000800044c */
[----:B------:R-:W-:Y:S01]  /*68a90*/  LOP3.LUT R45, R45, 0x7e, RZ, 0xc0, !PT ;  /* 0x0000007e2d2d7812 */ /* 0x000fe200078ec0ff */
[----:B------:R-:W-:Y:S04]  /*68aa0*/  STS.U16 [R71+UR76+0x47d80], R43 ;  /* 0x047d802b47007988 */ /* 0x000fe8000800044c */
[----:B------:R-:W-:Y:S01]  /*68ab0*/  STS.U16 [R71+UR76+0x57d80], R42 ;  /* 0x057d802a47007988 */ /* 0x000fe2000800044c */
[----:B------:R-:W-:-:S03]  /*68ac0*/  IMAD R45, R70, 0x200, R45 ;  /* 0x00000200462d7824 */ /* 0x000fc600078e022d */
[----:B------:R-:W-:Y:S04]  /*68ad0*/  STS.U16 [R71+UR76+0x67d80], R41 ;  /* 0x067d802947007988 */ /* 0x000fe8000800044c */
[----:B------:R0:W-:Y:S01]  /*68ae0*/  STS.U16 [R71+UR76+0x77d80], R40 ;  /* 0x077d802847007988 */ /* 0x0001e2000800044c */
[----:B------:R-:W-:-:S03]  /*68af0*/  LOP3.LUT R45, R45, 0x40, RZ, 0x3c, !PT ;  /* 0x000000402d2d7812 */ /* 0x000fc600078e3cff */
        /* <DEDUP_REMOVED lines=9> */
[----:B---3--:R1:W-:Y:S04]  /*68b90*/  STS.U16 [R45+UR76+0x50200], R47 ;  /* 0x0502002f2d007988 */ /* 0x0083e8000800044c */
[----:B----4-:R2:W-:Y:S04]  /*68ba0*/  STS.U16 [R45+UR76+0x60200], R72 ;  /* 0x060200482d007988 */ /* 0x0105e8000800044c */
[----:B------:R3:W-:Y:S04]  /*68bb0*/  STS.U16 [R45+UR76+0x70200], R73 ;  /* 0x070200492d007988 */ /* 0x0007e8000800044c */
[----:B------:R4:W-:Y:S04]  /*68bc0*/  STS.U16 [R45+UR76+0x40600], R74 ;  /* 0x0406004a2d007988 */ /* 0x0009e8000800044c */
        /* <DEDUP_REMOVED lines=196> */
[----:B0-----:R-:W2:Y:S04]  /*69810*/  LDL.LU R27, [R1+0x3e8c] ;  /* 0x003e8c00011b7983 */ /* 0x001ea80000300800 */
[----:B------:R0:W-:Y:S04]  /*69820*/  STS.U16 [R45+UR76+0x47600], R24 ;  /* 0x047600182d007988 */ /* 0x0001e8000800044c */
[----:B------:R1:W-:Y:S04]  /*69830*/  STS.U16 [R45+UR76+0x57600], R25 ;  /* 0x057600192d007988 */ /* 0x0003e8000800044c */
[----:B------:R3:W-:Y:S04]  /*69840*/  STS.U16 [R45+UR76+0x67600], R22 ;  /* 0x067600162d007988 */ /* 0x0007e8000800044c */
[----:B0-----:R-:W4:Y:S04]  /*69850*/  LDL.LU R24, [R1+0x3e88] ;  /* 0x003e880001187983 */ /* 0x001f280000300800 */
[----:B-1----:R-:W2:Y:S04]  /*69860*/  LDL.LU R25, [R1+0x3e84] ;  /* 0x003e840001197983 */ /* 0x002ea80000300800 */
[----:B---3--:R-:W3:Y:S04]  /*69870*/  LDL.LU R22, [R1+0x3e80] ;  /* 0x003e800001167983 */ /* 0x008ee80000300800 */
        /* <DEDUP_REMOVED lines=18> */
[----:B------:R-:W4:Y:S01]  /*699a0*/  LDL.LU R83, [R1+0x2c58] ;  /* 0x002c580001537983 */ /* 0x000f220000300800 */
[----:B------:R-:W0:Y:S03]  /*699b0*/  S2R R75, SR_TID.X ;  /* 0x00000000004b7919 */ /* 0x000e260000002100 */
[----:B------:R-:W-:Y:S04]  /*699c0*/  STS.U16 [R45+UR76+0x77600], R93 ;  /* 0x0776005d2d007988 */ /* 0x000fe8000800044c */
[----:B------:R-:W-:Y:S04]  /*699d0*/  STS.U16 [R45+UR76+0x47a00], R67 ;  /* 0x047a00432d007988 */ /* 0x000fe8000800044c */
[----:B------:R1:W-:Y:S04]  /*699e0*/  STS.U16 [R45+UR76+0x57a00], R66 ;  /* 0x057a00422d007988 */ /* 0x0003e8000800044c */
[----:B------:R-:W-:Y:S04]  /*699f0*/  STS.U16 [R45+UR76+0x67a00], R65 ;  /* 0x067a00412d007988 */ /* 0x000fe8000800044c */
[----:B------:R-:W-:Y:S04]  /*69a00*/  STS.U16 [R45+UR76+0x77a00], R64 ;  /* 0x077a00402d007988 */ /* 0x000fe8000800044c */
[----:B------:R-:W-:Y:S04]  /*69a10*/  STS.U16 [R45+UR76+0x47e00], R39 ;  /* 0x047e00272d007988 */ /* 0x000fe8000800044c */
[----:B-1----:R-:W4:Y:S04]  /*69a20*/  LDL.LU R66, [R1+0x2c54] ;  /* 0x002c540001427983 */ /* 0x002f280000300800 */
[----:B------:R-:W4:Y:S04]  /*69a30*/  LDL.LU R67, [R1+0x2be0] ;  /* 0x002be00001437983 */ /* 0x000f280000300800 */
[----:B------:R-:W4:Y:S04]  /*69a40*/  LDL.LU R93, [R1+0x2bdc] ;  /* 0x002bdc00015d7983 */ /* 0x000f280000300800 */
[----:B------:R-:W4:Y:S04]  /*69a50*/  LDL.LU R41, [R1+0x2bd8] ;  /* 0x002bd80001297983 */ /* 0x000f280000300800 */
[----:B------:R-:W4:Y:S04]  /*69a60*/  LDL.LU R42, [R1+0x2bd4] ;  /* 0x002bd400012a7983 */ /* 0x000f280000300800 */
[----:B------:R-:W4:Y:S04]  /*69a70*/  LDL.LU R43, [R1+0x2b60] ;  /* 0x002b6000012b7983 */ /* 0x000f280000300800 */
[----:B------:R-:W4:Y:S01]  /*69a80*/  LDL.LU R68, [R1+0x2b5c] ;  /* 0x002b5c0001447983 */ /* 0x000f220000300800 */
[C---:B0-----:R-:W-:Y:S01]  /*69a90*/  IMAD.SHL.U32 R40, R75.reuse, 0x2, RZ ;  /* 0x000000024b287824 */ /* 0x041fe200078e00ff */
[----:B------:R-:W-:-:S02]  /*69aa0*/  LOP3.LUT R48, R75, 0x40, RZ, 0xc0, !PT ;  /* 0x000000404b307812 */ /* 0x000fc400078ec0ff */
[----:B------:R-:W-:Y:S04]  /*69ab0*/  STS.U16 [R45+UR76+0x57e00], R38 ;  /* 0x057e00262d007988 */ /* 0x000fe8000800044c */
[----:B------:R-:W4:Y:S01]  /*69ac0*/  LDL.LU R69, [R1+0x2b58] ;  /* 0x002b580001457983 */ /* 0x000f220000300800 */
[----:B------:R-:W-:-:S03]  /*69ad0*/  LOP3.LUT R40, R40, 0x7e, RZ, 0xc0, !PT ;  /* 0x0000007e28287812 */ /* 0x000fc600078ec0ff */
[----:B------:R-:W-:Y:S04]  /*69ae0*/  STS.U16 [R45+UR76+0x67e00], R37 ;  /* 0x067e00252d007988 */ /* 0x000fe8000800044c */
[----:B------:R-:W4:Y:S01]  /*69af0*/  LDL.LU R70, [R1+0x2b54] ;  /* 0x002b540001467983 */ /* 0x000f220000300800 */
[----:B------:R-:W-:-:S03]  /*69b00*/  IMAD R40, R48, 0x200, R40 ;  /* 0x0000020030287824 */ /* 0x000fc600078e0228 */
[----:B------:R0:W-:Y:S04]  /*69b10*/  STS.U16 [R45+UR76+0x77e00], R36 ;  /* 0x077e00242d007988 */ /* 0x0001e8000800044c */
[----:B------:R-:W4:Y:S01]  /*69b20*/  LDL.LU R71, [R1+0x2ae0] ;  /* 0x002ae00001477983 */ /* 0x000f220000300800 */
[----:B------:R-:W-:-:S03]  /*69b30*/  LOP3.LUT R40, R40, 0x50, RZ, 0x3c, !PT ;  /* 0x0000005028287812 */ /* 0x000fc600078e3cff */
[----:B0-----:R-:W4:Y:S04]  /*69b40*/  LDL.LU R45, [R1+0x2adc] ;  /* 0x002adc00012d7983 */ /* 0x001f280000300800 */
        /* <DEDUP_REMOVED lines=62> */
[----:B------:R-:W4:Y:S04]  /*69f30*/  LDL.LU R46, [R1+0x26dc] ;  /* 0x0026dc00012e7983 */ /* 0x000f280000300800 */
        /* <DEDUP_REMOVED lines=134> */
[----:B------:R3:W-:Y:S04]  /*6a7a0*/  STS.U16 [R40+UR76+0x77280], R26 ;  /* 0x0772801a28007988 */ /* 0x0007e8000800044c */
[----:B0-----:R-:W4:Y:S04]  /*6a7b0*/  LDL.LU R25, [R1+0x3e7c] ;  /* 0x003e7c0001197983 */ /* 0x001f280000300800 */
[----:B-1----:R-:W4:Y:S04]  /*6a7c0*/  LDL.LU R24, [R1+0x3e78] ;  /* 0x003e780001187983 */ /* 0x002f280000300800 */
[----:B--2---:R-:W2:Y:S04]  /*6a7d0*/  LDL.LU R27, [R1+0x3e74] ;  /* 0x003e7400011b7983 */ /* 0x004ea80000300800 */
        /* <DEDUP_REMOVED lines=12> */
[----:B------:R-:W-:-:S03]  /*6a8a0*/  IMAD.SHL.U32 R36, R75, 0x2, RZ ;  /* 0x000000024b247824 */ /* 0x000fc600078e00ff */
[----:B------:R-:W4:Y:S04]  /*6a8b0*/  LDL.LU R80, [R1+0x2d44] ;  /* 0x002d440001507983 */ /* 0x000f280000300800 */
[----:B------:R-:W-:Y:S04]  /*6a8c0*/  STS.U16 [R40+UR76+0x47680], R91 ;  /* 0x0476805b28007988 */ /* 0x000fe8000800044c */
[----:B------:R-:W4:Y:S01]  /*6a8d0*/  LDL.LU R81, [R1+0x2cd0] ;  /* 0x002cd00001517983 */ /* 0x000f220000300800 */
[----:B------:R-:W-:-:S03]  /*6a8e0*/  LOP3.LUT R36, R36, 0x7e, RZ, 0xc0, !PT ;  /* 0x0000007e24247812 */ /* 0x000fc600078ec0ff */
[----:B------:R-:W-:Y:S04]  /*6a8f0*/  STS.U16 [R40+UR76+0x57680], R90 ;  /* 0x0576805a28007988 */ /* 0x000fe8000800044c */
[----:B------:R-:W4:Y:S04]  /*6a900*/  LDL.LU R82, [R1+0x2ccc] ;  /* 0x002ccc0001527983 */ /* 0x000f280000300800 */
[----:B------:R-:W-:Y:S01]  /*6a910*/  STS.U16 [R40+UR76+0x67680], R89 ;  /* 0x0676805928007988 */ /* 0x000fe2000800044c */
[----:B------:R-:W-:-:S03]  /*6a920*/  IMAD R36, R48, 0x200, R36 ;  /* 0x0000020030247824 */ /* 0x000fc600078e0224 */
[----:B------:R-:W4:Y:S04]  /*6a930*/  LDL.LU R83, [R1+0x2cc8] ;  /* 0x002cc80001537983 */ /* 0x000f280000300800 */
[----:B------:R-:W-:Y:S04]  /*6a940*/  STS.U16 [R40+UR76+0x77680], R88 ;  /* 0x0776805828007988 */ /* 0x000fe8000800044c */
[----:B------:R-:W-:Y:S04]  /*6a950*/  STS.U16 [R40+UR76+0x47a80], R63 ;  /* 0x047a803f28007988 */ /* 0x000fe8000800044c */
[----:B------:R-:W-:Y:S04]  /*6a960*/  STS.U16 [R40+UR76+0x57a80], R62 ;  /* 0x057a803e28007988 */ /* 0x000fe8000800044c */
[----:B------:R-:W-:Y:S04]  /*6a970*/  STS.U16 [R40+UR76+0x67a80], R61 ;  /* 0x067a803d28007988 */ /* 0x000fe8000800044c */
[----:B------:R-:W-:Y:S01]  /*6a980*/  STS.U16 [R40+UR76+0x77a80], R60 ;  /* 0x077a803c28007988 */ /* 0x000fe2000800044c */
[----:B------:R-:W-:-:S03]  /*6a990*/  LOP3.LUT R36, R36, 0x60, RZ, 0x3c, !PT ;  /* 0x0000006024247812 */ /* 0x000fc600078e3cff */
[----:B------:R-:W-:Y:S04]  /*6a9a0*/  STS.U16 [R40+UR76+0x47e80], R35 ;  /* 0x047e802328007988 */ /* 0x000fe8000800044c */
[----:B------:R-:W-:Y:S04]  /*6a9b0*/  STS.U16 [R40+UR76+0x57e80], R34 ;  /* 0x057e802228007988 */ /* 0x000fe8000800044c */
[----:B------:R-:W-:Y:S04]  /*6a9c0*/  STS.U16 [R40+UR76+0x67e80], R33 ;  /* 0x067e802128007988 */ /* 0x000fe8000800044c */
[----:B------:R-:W-:Y:S04]  /*6a9d0*/  STS.U16 [R40+UR76+0x77e80], R32 ;  /* 0x077e802028007988 */ /* 0x000fe8000800044c */
[----:B------:R-:W4:Y:S04]  /*6a9e0*/  LDL.LU R68, [R1+0x2cc4] ;  /* 0x002cc40001447983 */ /* 0x000f280000300800 */
[----:B------:R-:W4:Y:S04]  /*6a9f0*/  LDL.LU R69, [R1+0x2c50] ;  /* 0x002c500001457983 */ /* 0x000f280000300800 */
[----:B------:R-:W4:Y:S04]  /*6aa00*/  LDL.LU R70, [R1+0x2c4c] ;  /* 0x002c4c0001467983 */ /* 0x000f280000300800 */
[----:B--2---:R-:W-:Y:S04]  /*6aa10*/  STS.U16 [R36+UR76+0x40300], R49 ;  /* 0x0403003124007988 */ /* 0x004fe8000800044c */
[----:B---3--:R-:W-:Y:S04]  /*6aa20*/  STS.U16 [R36+UR76+0x50300], R50 ;  /* 0x0503003224007988 */ /* 0x008fe8000800044c */
[----:B----4-:R-:W-:Y:S04]  /*6aa30*/  STS.U16 [R36+UR76+0x60300], R51 ;  /* 0x0603003324007988 */ /* 0x010fe8000800044c */
[----:B------:R-:W-:Y:S04]  /*6aa40*/  STS.U16 [R36+UR76+0x70300], R76 ;  /* 0x0703004c24007988 */ /* 0x000fe8000800044c */
[----:B------:R-:W-:Y:S04]  /*6aa50*/  STS.U16 [R36+UR76+0x40700], R77 ;  /* 0x0407004d24007988 */ /* 0x000fe8000800044c */
[----:B------:R-:W-:Y:S04]  /*6aa60*/  STS.U16 [R36+UR76+0x50700], R78 ;  /* 0x0507004e24007988 */ /* 0x000fe8000800044c */
[----:B------:R-:W-:Y:S04]  /*6aa70*/  STS.U16 [R36+UR76+0x60700], R79 ;  /* 0x0607004f24007988 */ /* 0x000fe8000800044c */
[----:B------:R0:W-:Y:S04]  /*6aa80*/  STS.U16 [R36+UR76+0x70700], R52 ;  /* 0x0707003424007988 */ /* 0x0001e8000800044c */
[----:B0-----:R-:W2:Y:S04]  /*6aa90*/  LDL.LU R52, [R1+0x2c48] ;  /* 0x002c480001347983 */ /* 0x001ea80000300800 */
[----:B------:R0:W-:Y:S04]  /*6aaa0*/  STS.U16 [R36+UR76+0x40b00], R53 ;  /* 0x040b003524007988 */ /* 0x0001e8000800044c */
[----:B------:R1:W-:Y:S04]  /*6aab0*/  STS.U16 [R36+UR76+0x50b00], R54 ;  /* 0x050b003624007988 */ /* 0x0003e8000800044c */
[----:B------:R3:W-:Y:S04]  /*6aac0*/  STS.U16 [R36+UR76+0x60b00], R55 ;  /* 0x060b003724007988 */ /* 0x0007e8000800044c */
[----:B0-----:R-:W4:Y:S04]  /*6aad0*/  LDL.LU R53, [R1+0x2c44] ;  /* 0x002c440001357983 */ /* 0x001f280000300800 */
[----:B-1----:R-:W4:Y:S04]  /*6aae0*/  LDL.LU R54, [R1+0x2bd0] ;  /* 0x002bd00001367983 */ /* 0x002f280000300800 */
[----:B---3--:R-:W3:Y:S04]  /*6aaf0*/  LDL.LU R55, [R1+0x2bcc] ;  /* 0x002bcc0001377983 */ /* 0x008ee80000300800 */
        /* <DEDUP_REMOVED lines=24> */
[----:B------:R-:W-:Y:S04]  /*6ac80*/  STS.U16 [R36+UR76+0x70f00], R68 ;  /* 0x070f004424007988 */ /* 0x000fe8000800044c */
[----:B------:R-:W-:Y:S04]  /*6ac90*/  STS.U16 [R36+UR76+0x41300], R69 ;  /* 0x0413004524007988 */ /* 0x000fe8000800044c */
[----:B------:R-:W-:Y:S04]  /*6aca0*/  STS.U16 [R36+UR76+0x51300], R70 ;  /* 0x0513004624007988 */ /* 0x000fe8000800044c */
[----:B--2---:R0:W-:Y:S04]  /*6acb0*/  STS.U16 [R36+UR76+0x61300], R52 ;  /* 0x0613003424007988 */ /* 0x0041e8000800044c */
[----:B0-----:R-:W2:Y:S04]  /*6acc0*/  LDL.LU R52, [R1+0x2948] ;  /* 0x0029480001347983 */ /* 0x001ea80000300800 */
[----:B----4-:R0:W-:Y:S04]  /*6acd0*/  STS.U16 [R36+UR76+0x71300], R53 ;  /* 0x0713003524007988 */ /* 0x0101e8000800044c */
[----:B------:R1:W-:Y:S04]  /*6ace0*/  STS.U16 [R36+UR76+0x41700], R54 ;  /* 0x0417003624007988 */ /* 0x0003e8000800044c */
[----:B---3--:R3:W-:Y:S04]  /*6acf0*/  STS.U16 [R36+UR76+0x51700], R55 ;  /* 0x0517003724007988 */ /* 0x0087e8000800044c */
        /* <DEDUP_REMOVED lines=11> */
[----:B0-----:R-:W4:Y:S04]  /*6adb0*/  LDL.LU R53, [R1+0x2944] ;  /* 0x0029440001357983 */ /* 0x001f280000300800 */
[----:B------:R-:W-:Y:S04]  /*6adc0*/  STS.U16 [R36+UR76+0x52300], R51 ;  /* 0x0523003324007988 */ /* 0x000fe8000800044c */
[----:B-1----:R-:W4:Y:S04]  /*6add0*/  LDL.LU R54, [R1+0x28d0] ;  /* 0x0028d00001367983 */ /* 0x002f280000300800 */
[----:B------:R-:W-:Y:S04]  /*6ade0*/  STS.U16 [R36+UR76+0x62300], R76 ;  /* 0x0623004c24007988 */ /* 0x000fe8000800044c */
[----:B---3--:R-:W3:Y:S04]  /*6adf0*/  LDL.LU R55, [R1+0x28cc] ;  /* 0x0028cc0001377983 */ /* 0x008ee80000300800 */
[----:B------:R-:W-:Y:S04]  /*6ae00*/  STS.U16 [R36+UR76+0x72300], R77 ;  /* 0x0723004d24007988 */ /* 0x000fe8000800044c */
[----:B------:R-:W-:Y:S04]  /*6ae10*/  STS.U16 [R36+UR76+0x42700], R78 ;  /* 0x0427004e24007988 */ /* 0x000fe8000800044c */
[----:B------:R-:W3:Y:S04]  /*6ae20*/  LDL.LU R68, [R1+0x28c8] ;  /* 0x0028c80001447983 */ /* 0x000ee80000300800 */
[----:B------:R-:W-:Y:S04]  /*6ae30*/  STS.U16 [R36+UR76+0x52700], R79 ;  /* 0x0527004f24007988 */ /* 0x000fe8000800044c */
[----:B------:R-:W3:Y:S04]  /*6ae40*/  LDL.LU R69, [R1+0x28c4] ;  /* 0x0028c40001457983 */ /* 0x000ee80000300800 */
        /* <DEDUP_REMOVED lines=33> */
[----:B0-----:R-:W4:Y:S04]  /*6b060*/  LDL.LU R53, [R1+0x25c8] ;  /* 0x0025c80001357983 */ /* 0x001f280000300800 */
[----:B-1----:R-:W4:Y:S04]  /*6b070*/  LDL.LU R54, [R1+0x25c4] ;  /* 0x0025c40001367983 */ /* 0x002f280000300800 */
[----:B---3--:R-:W3:Y:S04]  /*6b080*/  LDL.LU R55, [R1+0x2550] ;  /* 0x0025500001377983 */ /* 0x008ee80000300800 */
[----:B------:R0:W-:Y:S04]  /*6b090*/  STS.U16 [R36+UR76+0x53300], R80 ;  /* 0x0533005024007988 */ /* 0x0001e8000800044c */
[----:B------:R1:W-:Y:S04]  /*6b0a0*/  STS.U16 [R36+UR76+0x63300], R81 ;  /* 0x0633005124007988 */ /* 0x0003e8000800044c */
[----:B------:R0:W-:Y:S04]  /*6b0b0*/  STS.U16 [R36+UR76+0x73300], R82 ;  /* 0x0733005224007988 */ /* 0x0001e8000800044c */
        /* <DEDUP_REMOVED lines=10> */
[----:B-1----:R-:W3:Y:S04]  /*6b160*/  LDL.LU R81, [R1+0x2548] ;  /* 0x0025480001517983 */ /* 0x002ee80000300800 */
[----:B------:R-:W-:Y:S04]  /*6b170*/  STS.U16 [R36+UR76+0x53f00], R48 ;  /* 0x053f003024007988 */ /* 0x000fe8000800044c */
[----:B------:R-:W3:Y:S04]  /*6b180*/  LDL.LU R82, [R1+0x2544] ;  /* 0x0025440001527983 */ /* 0x000ee80000300800 */
[----:B------:R-:W-:Y:S04]  /*6b190*/  STS.U16 [R36+UR76+0x63f00], R49 ;  /* 0x063f003124007988 */ /* 0x000fe8000800044c */
[----:B------:R-:W3:Y:S04]  /*6b1a0*/  LDL.LU R83, [R1+0x24d0] ;  /* 0x0024d00001537983 */ /* 0x000ee80000300800 */
[----:B------:R-:W-:Y:S04]  /*6b1b0*/  STS.U16 [R36+UR76+0x73f00], R50 ;  /* 0x073f003224007988 */ /* 0x000fe8000800044c */
[----:B------:R-:W-:Y:S04]  /*6b1c0*/  STS.U16 [R36+UR76+0x44300], R51 ;  /* 0x0443003324007988 */ /* 0x000fe8000800044c */
[----:B------:R-:W3:Y:S04]  /*6b1d0*/  LDL.LU R68, [R1+0x24cc] ;  /* 0x0024cc0001447983 */ /* 0x000ee80000300800 */
[----:B------:R-:W-:Y:S04]  /*6b1e0*/  STS.U16 [R36+UR76+0x54300], R76 ;  /* 0x0543004c24007988 */ /* 0x000fe8000800044c */
        /* <DEDUP_REMOVED lines=19> */
[----:B----4-:R0:W-:Y:S04]  /*6b320*/  STS.U16 [R36+UR76+0x64700], R53 ;  /* 0x0647003524007988 */ /* 0x0101e8000800044c */
[----:B------:R-:W4:Y:S04]  /*6b330*/  LDL.LU R49, [R1+0x22cc] ;  /* 0x0022cc0001317983 */ /* 0x000f280000300800 */
[----:B------:R1:W-:Y:S04]  /*6b340*/  STS.U16 [R36+UR76+0x74700], R54 ;  /* 0x0747003624007988 */ /* 0x0003e8000800044c */
[----:B------:R-:W4:Y:S04]  /*6b350*/  LDL.LU R50, [R1+0x22c8] ;  /* 0x0022c80001327983 */ /* 0x000f280000300800 */
[----:B---3--:R3:W-:Y:S04]  /*6b360*/  STS.U16 [R36+UR76+0x44b00], R55 ;  /* 0x044b003724007988 */ /* 0x0087e8000800044c */
[----:B------:R-:W4:Y:S04]  /*6b370*/  LDL.LU R51, [R1+0x22c4] ;  /* 0x0022c40001337983 */ /* 0x000f280000300800 */
[----:B------:R-:W4:Y:S04]  /*6b380*/  LDL.LU R76, [R1+0x2250] ;  /* 0x00225000014c7983 */ /* 0x000f280000300800 */
        /* <DEDUP_REMOVED lines=8> */
[----:B0-----:R-:W3:Y:S04]  /*6b410*/  LDL.LU R80, [R1+0x21d0] ;  /* 0x0021d00001507983 */ /* 0x001ee80000300800 */
[----:B-1----:R-:W3:Y:S04]  /*6b420*/  LDL.LU R81, [R1+0x21cc] ;  /* 0x0021cc0001517983 */ /* 0x002ee80000300800 */
[----:B------:R-:W-:Y:S04]  /*6b430*/  STS.U16 [R36+UR76+0x64f00], R69 ;  /* 0x064f004524007988 */ /* 0x000fe8000800044c */
[----:B------:R-:W-:Y:S04]  /*6b440*/  STS.U16 [R36+UR76+0x74f00], R70 ;  /* 0x074f004624007988 */ /* 0x000fe8000800044c */
[----:B------:R-:W3:Y:S04]  /*6b450*/  LDL.LU R82, [R1+0x21c8] ;  /* 0x0021c80001527983 */ /* 0x000ee80000300800 */
[----:B------:R-:W3:Y:S04]  /*6b460*/  LDL.LU R83, [R1+0x21c4] ;  /* 0x0021c40001537983 */ /* 0x000ee80000300800 */
[----:B------:R0:W-:Y:S04]  /*6b470*/  STS.U16 [R36+UR76+0x45300], R77 ;  /* 0x0453004d24007988 */ /* 0x0001e8000800044c */
[----:B------:R1:W-:Y:S04]  /*6b480*/  STS.U16 [R36+UR76+0x55300], R78 ;  /* 0x0553004e24007988 */ /* 0x0003e8000800044c */
[----:B------:R1:W-:Y:S04]  /*6b490*/  STS.U16 [R36+UR76+0x65300], R79 ;  /* 0x0653004f24007988 */ /* 0x0003e8000800044c */
[----:B0-----:R-:W3:Y:S04]  /*6b4a0*/  LDL.LU R77, [R1+0x20f8] ;  /* 0x0020f800014d7983 */ /* 0x001ee80000300800 */
[----:B-1----:R-:W3:Y:S04]  /*6b4b0*/  LDL.LU R78, [R1+0x20f4] ;  /* 0x0020f400014e7983 */ /* 0x002ee80000300800 */
[----:B------:R-:W3:Y:S04]  /*6b4c0*/  LDL.LU R79, [R1+0x20f0] ;  /* 0x0020f000014f7983 */ /* 0x000ee80000300800 */
[----:B--2---:R0:W-:Y:S04]  /*6b4d0*/  STS.U16 [R36+UR76+0x75300], R52 ;  /* 0x0753003424007988 */ /* 0x0041e8000800044c */
        /* <DEDUP_REMOVED lines=31> */
[----:B--2---:R-:W-:Y:S04]  /*6b6d0*/  STS.U16 [R36+UR76+0x76b00], R52 ;  /* 0x076b003424007988 */ /* 0x004fe8000800044c */
        /* <DEDUP_REMOVED lines=8> */
[----:B--2---:R-:W2:Y:S04]  /*6b760*/  LDL.LU R25, [R1+0x3e64] ;  /* 0x003e640001197983 */ /* 0x004ea80000300800 */
[----:B------:R-:W2:Y:S04]  /*6b770*/  LDL.LU R22, [R1+0x3e60] ;  /* 0x003e600001167983 */ /* 0x000ea80000300800 */
[----:B------:R-:W2:Y:S04]  /*6b780*/  LDL.LU R23, [R1+0x3e5c] ;  /* 0x003e5c0001177983 */ /* 0x000ea80000300800 */
[----:B------:R-:W2:Y:S04]  /*6b790*/  LDL.LU R20, [R1+0x3e58] ;  /* 0x003e580001147983 */ /* 0x000ea80000300800 */
[----:B------:R0:W-:Y:S04]  /*6b7a0*/  STS.U16 [R36+UR76+0x67300], R21 ;  /* 0x0673001524007988 */ /* 0x0001e8000800044c */
[----:B------:R1:W-:Y:S04]  /*6b7b0*/  STS.U16 [R36+UR76+0x77300], R92 ;  /* 0x0773005c24007988 */ /* 0x0003e8000800044c */
[----:B0-----:R-:W2:Y:S04]  /*6b7c0*/  LDL.LU R21, [R1+0x3e54] ;  /* 0x003e540001157983 */ /* 0x001ea80000300800 */
[----:B-1----:R-:W4:Y:S04]  /*6b7d0*/  LDL.LU R92, [R1+0x3e50] ;  /* 0x003e5000015c7983 */ /* 0x002f280000300800 */
        /* <DEDUP_REMOVED lines=22> */
[----:B------:R-:W2:Y:S04]  /*6b940*/  LDL.LU R49, [R1+0x2bb4] ;  /* 0x002bb40001317983 */ /* 0x000ea80000300800 */
        /* <DEDUP_REMOVED lines=12> */
[----:B------:R-:W2:Y:S04]  /*6ba10*/  LDL.LU R52, [R1+0x2ab8] ;  /* 0x002ab80001347983 */ /* 0x000ea80000300800 */
[----:B----4-:R0:W-:Y:S04]  /*6ba20*/  STS.U16 [R92+UR76+0x40380], R53 ;  /* 0x040380355c007988 */ /* 0x0101e8000800044c */
[----:B------:R1:W-:Y:S04]  /*6ba30*/  STS.U16 [R92+UR76+0x50380], R54 ;  /* 0x050380365c007988 */ /* 0x0003e8000800044c */
[----:B---3--:R3:W-:Y:S04]  /*6ba40*/  STS.U16 [R92+UR76+0x60380], R55 ;  /* 0x060380375c007988 */ /* 0x0087e8000800044c */
[----:B------:R4:W-:Y:S04]  /*6ba50*/  STS.U16 [R92+UR76+0x70380], R80 ;  /* 0x070380505c007988 */ /* 0x0009e8000800044c */
[----:B------:R1:W-:Y:S04]  /*6ba60*/  STS.U16 [R92+UR76+0x40780], R81 ;  /* 0x040780515c007988 */ /* 0x0003e8000800044c */
[----:B------:R3:W-:Y:S04]  /*6ba70*/  STS.U16 [R92+UR76+0x50780], R82 ;  /* 0x050780525c007988 */ /* 0x0007e8000800044c */
[----:B0-----:R-:W2:Y:S04]  /*6ba80*/  LDL.LU R53, [R1+0x2ab4] ;  /* 0x002ab40001357983 */ /* 0x001ea80000300800 */
[----:B-1----:R-:W2:Y:S04]  /*6ba90*/  LDL.LU R54, [R1+0x2a40] ;  /* 0x002a400001367983 */ /* 0x002ea80000300800 */
[----:B---3--:R-:W3:Y:S04]  /*6baa0*/  LDL.LU R55, [R1+0x2a3c] ;  /* 0x002a3c0001377983 */ /* 0x008ee80000300800 */
[----:B----4-:R-:W4:Y:S04]  /*6bab0*/  LDL.LU R80, [R1+0x2a38] ;  /* 0x002a380001507983 */ /* 0x010f280000300800 */
[----:B------:R-:W4:Y:S04]  /*6bac0*/  LDL.LU R81, [R1+0x2a34] ;  /* 0x002a340001517983 */ /* 0x000f280000300800 */
[----:B------:R0:W-:Y:S04]  /*6bad0*/  STS.U16 [R92+UR76+0x60780], R83 ;  /* 0x060780535c007988 */ /* 0x0001e8000800044c */
[----:B------:R-:W4:Y:S04]  /*6bae0*/  LDL.LU R82, [R1+0x29c0] ;  /* 0x0029c00001527983 */ /* 0x000f280000300800 */
[----:B--2---:R1:W-:Y:S04]  /*6baf0*/  STS.U16 [R92+UR76+0x70780], R40 ;  /* 0x070780285c007988 */ /* 0x0043e8000800044c */
        /* <DEDUP_REMOVED lines=8> */
[----:B------:R-:W2:Y:S04]  /*6bb80*/  LDL.LU R43, [R1+0x293c] ;  /* 0x00293c00012b7983 */ /* 0x000ea80000300800 */
[----:B------:R0:W-:Y:S04]  /*6bb90*/  STS.U16 [R92+UR76+0x40f80], R69 ;  /* 0x040f80455c007988 */ /* 0x0001e8000800044c */
[----:B------:R-:W2:Y:S04]  /*6bba0*/  LDL.LU R68, [R1+0x2938] ;  /* 0x0029380001447983 */ /* 0x000ea80000300800 */
[----:B------:R1:W-:Y:S04]  /*6bbb0*/  STS.U16 [R92+UR76+0x50f80], R70 ;  /* 0x050f80465c007988 */ /* 0x0003e8000800044c */
[----:B------:R0:W-:Y:S04]  /*6bbc0*/  STS.U16 [R92+UR76+0x60f80], R71 ;  /* 0x060f80475c007988 */ /* 0x0001e8000800044c */
[----:B------:R0:W-:Y:S04]  /*6bbd0*/  STS.U16 [R92+UR76+0x70f80], R45 ;  /* 0x070f802d5c007988 */ /* 0x0001e8000800044c */
[----:B------:R1:W-:Y:S04]  /*6bbe0*/  STS.U16 [R92+UR76+0x41380], R46 ;  /* 0x0413802e5c007988 */ /* 0x0003e8000800044c */
[----:B------:R1:W-:Y:S04]  /*6bbf0*/  STS.U16 [R92+UR76+0x51380], R47 ;  /* 0x0513802f5c007988 */ /* 0x0003e8000800044c */
[----:B0-----:R-:W2:Y:S04]  /*6bc00*/  LDL.LU R69, [R1+0x2934] ;  /* 0x0029340001457983 */ /* 0x001ea80000300800 */
[----:B-1----:R-:W2:Y:S04]  /*6bc10*/  LDL.LU R70, [R1+0x28c0] ;  /* 0x0028c00001467983 */ /* 0x002ea80000300800 */
[----:B------:R-:W2:Y:S04]  /*6bc20*/  LDL.LU R71, [R1+0x28bc] ;  /* 0x0028bc0001477983 */ /* 0x000ea80000300800 */
        /* <DEDUP_REMOVED lines=27> */
[----:B0-----:R-:W2:Y:S04]  /*6bde0*/  LDL.LU R79, [R1+0x26c0] ;  /* 0x0026c000014f7983 */ /* 0x001ea80000300800 */
[----:B-1----:R-:W2:Y:S04]  /*6bdf0*/  LDL.LU R52, [R1+0x26bc] ;  /* 0x0026bc0001347983 */ /* 0x002ea80000300800 */
[----:B------:R0:W-:Y:S04]  /*6be00*/  STS.U16 [R92+UR76+0x71f80], R53 ;  /* 0x071f80355c007988 */ /* 0x0001e8000800044c */
[----:B------:R1:W-:Y:S04]  /*6be10*/  STS.U16 [R92+UR76+0x42380], R54 ;  /* 0x042380365c007988 */ /* 0x0003e8000800044c */
[----:B---3--:R3:W-:Y:S04]  /*6be20*/  STS.U16 [R92+UR76+0x52380], R55 ;  /* 0x052380375c007988 */ /* 0x0087e8000800044c */
[----:B----4-:R4:W-:Y:S04]  /*6be30*/  STS.U16 [R92+UR76+0x62380], R80 ;  /* 0x062380505c007988 */ /* 0x0109e8000800044c */
        /* <DEDUP_REMOVED lines=9> */
[----:B------:R1:W-:Y:S04]  /*6bed0*/  STS.U16 [R92+UR76+0x62780], R40 ;  /* 0x062780285c007988 */ /* 0x0003e8000800044c */
[----:B--2---:R2:W-:Y:S04]  /*6bee0*/  STS.U16 [R92+UR76+0x72780], R41 ;  /* 0x072780295c007988 */ /* 0x0045e8000800044c */
        /* <DEDUP_REMOVED lines=47> */
[----:B------:R-:W-:Y:S04]  /*6c1e0*/  STS.U16 [R92+UR76+0x46780], R21 ;  /* 0x046780155c007988 */ /* 0x000fe8000800044c */
[----:B------:R-:W-:Y:S04]  /*6c1f0*/  STS.U16 [R92+UR76+0x56780], R20 ;  /* 0x056780145c007988 */ /* 0x000fe8000800044c */
[----:B------:R-:W-:Y:S04]  /*6c200*/  STS.U16 [R92+UR76+0x66780], R23 ;  /* 0x066780175c007988 */ /* 0x000fe8000800044c */
[----:B------:R-:W-:Y:S04]  /*6c210*/  STS.U16 [R92+UR76+0x76780], R22 ;  /* 0x076780165c007988 */ /* 0x000fe8000800044c */
[----:B------:R-:W-:Y:S04]  /*6c220*/  STS.U16 [R92+UR76+0x46b80], R25 ;  /* 0x046b80195c007988 */ /* 0x000fe8000800044c */
[----:B------:R-:W-:Y:S01]  /*6c230*/  STS.U16 [R92+UR76+0x56b80], R24 ;  /* 0x056b80185c007988 */ /* 0x000fe2000800044c */
[----:B------:R-:W-:-:S03]  /*6c240*/  PRMT R30, RZ, 0x7610, R30 ;  /* 0x00007610ff1e7816 */ /* 0x000fc6000000001e */
[----:B------:R-:W-:Y:S01]  /*6c250*/  STS.U16 [R92+UR76+0x66b80], R27 ;  /* 0x066b801b5c007988 */ /* 0x000fe2000800044c */
[----:B------:R-:W-:-:S03]  /*6c260*/  PRMT R29, RZ, 0x7610, R29 ;  /* 0x00007610ff1d7816 */ /* 0x000fc6000000001d */
[----:B------:R-:W-:Y:S01]  /*6c270*/  STS.U16 [R92+UR76+0x76b80], R26 ;  /* 0x076b801a5c007988 */ /* 0x000fe2000800044c */
[----:B------:R-:W-:Y:S02]  /*6c280*/  PRMT R28, RZ, 0x7610, R28 ;  /* 0x00007610ff1c7816 */ /* 0x000fe4000000001c */
[----:B------:R-:W-:Y:S01]  /*6c290*/  PRMT R0, RZ, 0x7610, R0 ;  /* 0x00007610ff007816 */ /* 0x000fe20000000000 */
        /* <DEDUP_REMOVED lines=22> */
[----:B------:R-:W-:Y:S04]  /*6c400*/  STL [R1+0x3e2c], R92 ;  /* 0x003e2c5c01007387 */ /* 0x000fe80000100800 */
[----:B------:R-:W-:Y:S04]  /*6c410*/  STL.S16 [R1+0x1fd4], R30 ;  /* 0x001fd41e01007387 */ /* 0x000fe80000100600 */
[----:B------:R-:W-:Y:S04]  /*6c420*/  STL.S16 [R1+0x1fd0], R29 ;  /* 0x001fd01d01007387 */ /* 0x000fe80000100600 */
[----:B--2---:R-:W-:Y:S04]  /*6c430*/  STS.U16 [R92+UR76+0x74f80], R47 ;  /* 0x074f802f5c007988 */ /* 0x004fe8000800044c */
        /* <DEDUP_REMOVED lines=8> */
[----:B------:R0:W-:Y:S04]  /*6c4c0*/  STL.S16 [R1+0x1ff4], R28 ;  /* 0x001ff41c01007387 */ /* 0x0001e80000100600 */
[----:B------:R-:W2:Y:S04]  /*6c4d0*/  LDL.LU R47, [R1+0x3cec] ;  /* 0x003cec00012f7983 */ /* 0x000ea80000300800 */
[----:B------:R0:W-:Y:S04]  /*6c4e0*/  STL.S16 [R1+0x1fcc], R0 ;  /* 0x001fcc0001007387 */ /* 0x0001e80000100600 */
[----:B------:R-:W2:Y:S04]  /*6c4f0*/  LDL.LU R46, [R1+0x3ca0] ;  /* 0x003ca000012e7983 */ /* 0x000ea80000300800 */
[----:B------:R-:W2:Y:S04]  /*6c500*/  LDL.LU R45, [R1+0x3cf0] ;  /* 0x003cf000012d7983 */ /* 0x000ea80000300800 */
[----:B------:R-:W2:Y:S04]  /*6c510*/  LDL.LU R43, [R1+0x3ca4] ;  /* 0x003ca400012b7983 */ /* 0x000ea80000300800 */
[----:B------:R-:W2:Y:S04]  /*6c520*/  LDL.LU R42, [R1+0x3cf4] ;  /* 0x003cf400012a7983 */ /* 0x000ea80000300800 */
[----:B------:R-:W2:Y:S04]  /*6c530*/  LDL.LU R41, [R1+0x3ca8] ;  /* 0x003ca80001297983 */ /* 0x000ea80000300800 */
[----:B-1----:R-:W2:Y:S04]  /*6c540*/  LDL.LU R40, [R1+0x3cf8] ;  /* 0x003cf80001287983 */ /* 0x002ea80000300800 */
        /* <DEDUP_REMOVED lines=10> */
[----:B0-----:R-:W2:Y:S04]  /*6c5f0*/  LDL.LU R28, [R1+0x3cc0] ;  /* 0x003cc000011c7983 */ /* 0x001ea80000300800 */
[----:B------:R-:W2:Y:S04]  /*6c600*/  LDL.LU R0, [R1+0x3d10] ;  /* 0x003d100001007983 */ /* 0x000ea80000300800 */
[----:B------:R0:W-:Y:S04]  /*6c610*/  STS.U16 [R92+UR76+0x75780], R51 ;  /* 0x075780335c007988 */ /* 0x0001e8000800044c */
[----:B------:R1:W-:Y:S04]  /*6c620*/  STS.U16 [R92+UR76+0x65780], R50 ;  /* 0x065780325c007988 */ /* 0x0003e8000800044c */
[----:B------:R1:W-:Y:S04]  /*6c630*/  STS.U16 [R92+UR76+0x55780], R49 ;  /* 0x055780315c007988 */ /* 0x0003e8000800044c */
[----:B------:R-:W-:Y:S04]  /*6c640*/  STS.U16 [R92+UR76+0x75380], R75 ;  /* 0x0753804b5c007988 */ /* 0x000fe8000800044c */
[----:B0-----:R-:W2:Y:S04]  /*6c650*/  LDL.LU R51, [R1+0x3cc4] ;  /* 0x003cc40001337983 */ /* 0x001ea80000300800 */
[----:B-1----:R-:W2:Y:S04]  /*6c660*/  LDL.LU R50, [R1+0x3d14] ;  /* 0x003d140001327983 */ /* 0x002ea80000300800 */
[----:B------:R-:W2:Y:S04]  /*6c670*/  LDL.LU R49, [R1+0x3cc8] ;  /* 0x003cc80001317983 */ /* 0x000ea80000300800 */
[----:B------:R-:W-:Y:S04]  /*6c680*/  STS.U16 [R92+UR76+0x65380], R74 ;  /* 0x0653804a5c007988 */ /* 0x000fe8000800044c */
[----:B------:R-:W-:Y:S04]  /*6c690*/  STS.U16 [R92+UR76+0x55380], R73 ;  /* 0x055380495c007988 */ /* 0x000fe8000800044c */
[----:B------:R-:W-:Y:S04]  /*6c6a0*/  STS.U16 [R92+UR76+0x45380], R72 ;  /* 0x045380485c007988 */ /* 0x000fe8000800044c */
[----:B------:R-:W-:Y:S04]  /*6c6b0*/  STS.U16 [R92+UR76+0x54b80], R68 ;  /* 0x054b80445c007988 */ /* 0x000fe8000800044c */
[----:B------:R-:W-:Y:S04]  /*6c6c0*/  STS.U16 [R92+UR76+0x45f80], R52 ;  /* 0x045f80345c007988 */ /* 0x000fe8000800044c */
[----:B----4-:R-:W-:Y:S04]  /*6c6d0*/  STS.U16 [R92+UR76+0x46380], R80 ;  /* 0x046380505c007988 */ /* 0x010fe8000800044c */
[----:B---3--:R-:W-:Y:S04]  /*6c6e0*/  STS.U16 [R92+UR76+0x66380], R82 ;  /* 0x066380525c007988 */ /* 0x008fe8000800044c */
[----:B------:R-:W-:Y:S04]  /*6c6f0*/  STS.U16 [R92+UR76+0x56380], R81 ;  /* 0x056380515c007988 */ /* 0x000fe8000800044c */
[----:B------:R0:W-:Y:S04]  /*6c700*/  STS.U16 [R92+UR76+0x76380], R83 ;  /* 0x076380535c007988 */ /* 0x0001e8000800044c */
[----:B------:R1:W-:Y:S04]  /*6c710*/  STS.U16 [R92+UR76+0x75f80], R55 ;  /* 0x075f80375c007988 */ /* 0x0003e8000800044c */
[----:B------:R3:W-:Y:S04]  /*6c720*/  STS.U16 [R92+UR76+0x65f80], R54 ;  /* 0x065f80365c007988 */ /* 0x0007e8000800044c */
[----:B------:R4:W-:Y:S01]  /*6c730*/  STS.U16 [R92+UR76+0x55f80], R53 ;  /* 0x055f80355c007988 */ /* 0x0009e2000800044c */
[----:B--2---:R-:W-:-:S03]  /*6c740*/  IMAD.MOV.U32 R87, RZ, RZ, R48 ;  /* 0x000000ffff577224 */ /* 0x004fc600078e0030 */
[----:B------:R-:W2:Y:S01]  /*6c750*/  LDL.LU R48, [R1+0x3d18] ;  /* 0x003d180001307983 */ /* 0x000ea20000300800 */
[----:B0-----:R-:W-:Y:S02]  /*6c760*/  IMAD.MOV.U32 R83, RZ, RZ, R43 ;  /* 0x000000ffff537224 */ /* 0x001fe400078e002b */
[----:B------:R-:W-:Y:S01]  /*6c770*/  IMAD.MOV.U32 R82, RZ, RZ, R42 ;  /* 0x000000ffff527224 */ /* 0x000fe200078e002a */
[----:B------:R-:W2:Y:S01]  /*6c780*/  LDL.LU R43, [R1+0x3ccc] ;  /* 0x003ccc00012b7983 */ /* 0x000ea20000300800 */
[----:B------:R-:W-:-:S03]  /*6c790*/  IMAD.MOV.U32 R81, RZ, RZ, R41 ;  /* 0x000000ffff517224 */ /* 0x000fc600078e0029 */
        /* <DEDUP_REMOVED lines=10> */
[----:B------:R-:W2:Y:S04]  /*6c840*/  LDL.LU R37, [R1+0x3cd8] ;  /* 0x003cd80001257983 */ /* 0x000ea80000300800 */
[----:B------:R-:W2:Y:S04]  /*6c850*/  LDL.LU R36, [R1+0x3d28] ;  /* 0x003d280001247983 */ /* 0x000ea80000300800 */
[----:B------:R-:W2:Y:S04]  /*6c860*/  LDL.LU R68, [R1+0x3cdc] ;  /* 0x003cdc0001447983 */ /* 0x000ea80000300800 */
[----:B------:R-:W2:Y:S04]  /*6c870*/  LDL.LU R63, [R1+0x3d2c] ;  /* 0x003d2c00013f7983 */ /* 0x000ea80000300800 */
[----:B------:R-:W2:Y:S04]  /*6c880*/  LDL.LU R62, [R1+0x3ce0] ;  /* 0x003ce000013e7983 */ /* 0x000ea80000300800 */
[----:B------:R-:W2:Y:S04]  /*6c890*/  LDL.LU R61, [R1+0x3d30] ;  /* 0x003d3000013d7983 */ /* 0x000ea80000300800 */
[----:B------:R-:W2:Y:S04]  /*6c8a0*/  LDL.LU R60, [R1+0x3ce4] ;  /* 0x003ce400013c7983 */ /* 0x000ea80000300800 */
[----:B-1----:R-:W2:Y:S04]  /*6c8b0*/  LDL.LU R55, [R1+0x3d34] ;  /* 0x003d340001377983 */ /* 0x002ea80000300800 */
[----:B---3--:R-:W3:Y:S04]  /*6c8c0*/  LDL.LU R54, [R1+0x3c74] ;  /* 0x003c740001367983 */ /* 0x008ee80000300800 */
[----:B----4-:R-:W4:Y:S01]  /*6c8d0*/  LDL.LU R53, [R1+0x3c90] ;  /* 0x003c900001357983 */ /* 0x010f220000300800 */
        /* <DEDUP_REMOVED lines=22> */
[----:B------:R-:W2:Y:S01]  /*6ca40*/  LDL.LU R28, [R1+0x3c4c] ;  /* 0x003c4c00011c7983 */ /* 0x000ea20000300800 */
[----:B------:R-:W-:-:S06]  /*6ca50*/  PRMT R44, RZ, 0x7610, R44 ;  /* 0x00007610ff2c7816 */ /* 0x000fcc000000002c */
[----:B--2---:R-:W2:Y:S01]  /*6ca60*/  @!P4 LDG.E.U16 R44, desc[UR6][R28.64] ;  /* 0x000000061c2cc981 */ /* 0x004ea2000c1e1500 */
[----:B------:R-:W-:Y:S02]  /*6ca70*/  IMAD.MOV.U32 R91, RZ, RZ, R68 ;  /* 0x000000ffff5b7224 */ /* 0x000fe400078e0044 */
[----:B----4-:R-:W-:Y:S02]  /*6ca80*/  IMAD.MOV.U32 R68, RZ, RZ, R53 ;  /* 0x000000ffff447224 */ /* 0x010fe400078e0035 */
[----:B------:R-:W-:Y:S02]  /*6ca90*/  IMAD.MOV.U32 R53, RZ, RZ, R46 ;  /* 0x000000ffff357224 */ /* 0x000fe400078e002e */
[----:B------:R-:W-:Y:S02]  /*6caa0*/  IMAD.MOV.U32 R46, RZ, RZ, R33 ;  /* 0x000000ffff2e7224 */ /* 0x000fe400078e0021 */
[----:B------:R-:W-:Y:S02]  /*6cab0*/  IMAD.MOV.U32 R33, RZ, RZ, R32 ;  /* 0x000000ffff217224 */ /* 0x000fe400078e0020 */
[----:B------:R-:W-:-:S02]  /*6cac0*/  IMAD.MOV.U32 R32, RZ, RZ, R31 ;  /* 0x000000ffff207224 */ /* 0x000fc400078e001f */
[----:B------:R-:W-:Y:S02]  /*6cad0*/  IMAD.MOV.U32 R89, RZ, RZ, R62 ;  /* 0x000000ffff597224 */ /* 0x000fe400078e003e */
[----:B------:R-:W-:Y:S02]  /*6cae0*/  IMAD.MOV.U32 R31, RZ, RZ, R30 ;  /* 0x000000ffff1f7224 */ /* 0x000fe400078e001e */
[----:B------:R-:W-:Y:S02]  /*6caf0*/  IMAD.MOV.U32 R62, RZ, RZ, R47 ;  /* 0x000000ffff3e7224 */ /* 0x000fe400078e002f */
[----:B------:R-:W-:Y:S02]  /*6cb00*/  IMAD.MOV.U32 R30, RZ, RZ, R0 ;  /* 0x000000ffff1e7224 */ /* 0x000fe400078e0000 */
[----:B------:R-:W-:Y:S01]  /*6cb10*/  IMAD.MOV.U32 R47, RZ, RZ, R34 ;  /* 0x000000ffff2f7224 */ /* 0x000fe200078e0022 */
[----:B------:R-:W4:Y:S04]  /*6cb20*/  LDL.LU R0, [R1+0x3c6c] ;  /* 0x003c6c0001007983 */ /* 0x000f280000300800 */
[----:B------:R-:W4:Y:S04]  /*6cb30*/  LDL.LU R34, [R1+0x3c50] ;  /* 0x003c500001227983 */ /* 0x000f280000300800 */
[----:B------:R0:W-:Y:S01]  /*6cb40*/  STL [R1+0x3dcc], R28 ;  /* 0x003dcc1c01007387 */ /* 0x0001e20000100800 */
[----:B------:R-:W-:-:S02]  /*6cb50*/  IMAD.MOV.U32 R90, RZ, RZ, R63 ;  /* 0x000000ffff5a7224 */ /* 0x000fc400078e003f */
[----:B------:R-:W-:Y:S02]  /*6cb60*/  IMAD.MOV.U32 R63, RZ, RZ, R52 ;  /* 0x000000ffff3f7224 */ /* 0x000fe400078e0034 */
[----:B------:R-:W-:Y:S01]  /*6cb70*/  IMAD.MOV.U32 R52, RZ, RZ, R45 ;  /* 0x000000ffff347224 */ /* 0x000fe200078e002d */
[----:B------:R1:W-:Y:S01]  /*6cb80*/  STS.U16 [R92+UR76+0x65b80], R78 ;  /* 0x065b804e5c007988 */ /* 0x0003e2000800044c */
[----:B------:R-:W-:-:S03]  /*6cb90*/  PRMT R35, RZ, 0x7610, R35 ;  /* 0x00007610ff237816 */ /* 0x000fc60000000023 */
[----:B0-----:R0:W4:Y:S04]  /*6cba0*/  LDL.LU R28, [R1+0x1ff4] ;  /* 0x001ff400011c7983 */ /* 0x0011280000300800 */
[----:B------:R0:W-:Y:S04]  /*6cbb0*/  STL [R1+0x3dc8], R29 ;  /* 0x003dc81d01007387 */ /* 0x0001e80000100800 */
[----:B------:R3:W-:Y:S01]  /*6cbc0*/  STS.U16 [R92+UR76+0x64b80], R69 ;  /* 0x064b80455c007988 */ /* 0x0007e2000800044c */
[----:B-1----:R-:W-:-:S03]  /*6cbd0*/  IMAD.MOV.U32 R78, RZ, RZ, R55 ;  /* 0x000000ffff4e7224 */ /* 0x002fc600078e0037 */
[----:B------:R1:W-:Y:S01]  /*6cbe0*/  STS.U16 [R92+UR76+0x75b80], R79 ;  /* 0x075b804f5c007988 */ /* 0x0003e2000800044c */
[----:B------:R-:W-:-:S03]  /*6cbf0*/  IMAD.MOV.U32 R88, RZ, RZ, R61 ;  /* 0x000000ffff587224 */ /* 0x000fc600078e003d */
[----:B------:R-:W4:Y:S04]  /*6cc00*/  @!P2 LDG.E.U16 R35, desc[UR6][R30.64] ;  /* 0x000000061e23a981 */ /* 0x000f28000c1e1500 */
[----:B0-----:R0:W4:Y:S04]  /*6cc10*/  LDL.LU R29, [R1+0x1fcc] ;  /* 0x001fcc00011d7983 */ /* 0x0011280000300800 */
[----:B------:R-:W4:Y:S01]  /*6cc20*/  LDL.LU R45, [R1+0x3c60] ;  /* 0x003c6000012d7983 */ /* 0x000f220000300800 */
[----:B---3--:R-:W-:Y:S02]  /*6cc30*/  IMAD.MOV.U32 R69, RZ, RZ, R54 ;  /* 0x000000ffff457224 */ /* 0x008fe400078e0036 */
[----:B-1----:R-:W-:Y:S01]  /*6cc40*/  IMAD.MOV.U32 R79, RZ, RZ, R60 ;  /* 0x000000ffff4f7224 */ /* 0x002fe200078e003c */
[----:B--2---:R1:W-:Y:S04]  /*6cc50*/  STL [R1+0x2000], R44 ;  /* 0x0020002c01007387 */ /* 0x0043e80000100800 */
[----:B-1----:R-:W2:Y:S04]  /*6cc60*/  LDL.LU R44, [R1+0x3c68] ;  /* 0x003c6800012c7983 */ /* 0x002ea80000300800 */
[----:B------:R-:W3:Y:S04]  /*6cc70*/  LDL.LU R55, [R1+0x3c64] ;  /* 0x003c640001377983 */ /* 0x000ee80000300800 */
[----:B------:R-:W3:Y:S04]  /*6cc80*/  LDL.LU R54, [R1+0x3c80] ;  /* 0x003c800001367983 */ /* 0x000ee80000300800 */
[----:B------:R-:W3:Y:S04]  /*6cc90*/  LDL.LU R61, [R1+0x3c7c] ;  /* 0x003c7c00013d7983 */ /* 0x000ee80000300800 */
[----:B------:R-:W3:Y:S04]  /*6cca0*/  LDL.LU R60, [R1+0x3c98] ;  /* 0x003c9800013c7983 */ /* 0x000ee80000300800 */
[----:B------:R1:W-:Y:S04]  /*6ccb0*/  STL [R1+0x3dd4], R30 ;  /* 0x003dd41e01007387 */ /* 0x0003e80000100800 */
[----:B-1----:R0:W3:Y:S04]  /*6ccc0*/  LDL.LU R30, [R1+0x1fd4] ;  /* 0x001fd400011e7983 */ /* 0x0020e80000300800 */
[----:B------:R1:W-:Y:S01]  /*6ccd0*/  STL [R1+0x3dd0], R31 ;  /* 0x003dd01f01007387 */ /* 0x0003e20000100800 */
[----:B------:R-:W-:-:S06]  /*6cce0*/  PRMT R9, RZ, 0x7610, R9 ;  /* 0x00007610ff097816 */ /* 0x000fcc0000000009 */
[----:B------:R-:W3:Y:S04]  /*6ccf0*/  @!P4 LDG.E.U16 R9, desc[UR6][R32.64] ;  /* 0x000000062009c981 */ /* 0x000ee8000c1e1500 */
[----:B-1----:R0:W3:Y:S01]  /*6cd00*/  LDL.LU R31, [R1+0x1fd0] ;  /* 0x001fd000011f7983 */ /* 0x0020e20000300800 */
[----:B------:R-:W-:Y:S02]  /*6cd10*/  PRMT R5, RZ, 0x7610, R5 ;  /* 0x00007610ff057816 */ /* 0x000fe40000000005 */
[----:B------:R-:W-:Y:S01]  /*6cd20*/  PRMT R6, RZ, 0x7610, R6 ;  /* 0x00007610ff067816 */ /* 0x000fe20000000006 */
[----:B----4-:R-:W4:Y:S04]  /*6cd30*/  @!P4 LDG.E.U16 R29, desc[UR6][R40.64] ;  /* 0x00000006281dc981 */ /* 0x010f28000c1e1500 */
[----:B------:R-:W4:Y:S04]  /*6cd40*/  @!P2 LDG.E.U16 R5, desc[UR6][R42.64] ;  /* 0x000000062a05a981 */ /* 0x000f28000c1e1500 */
[----:B--2---:R-:W2:Y:S04]  /*6cd50*/  @!P4 LDG.E.U16 R6, desc[UR6][R44.64] ;  /* 0x000000062c06c981 */ /* 0x004ea8000c1e1500 */
[----:B---3--:R-:W3:Y:S04]  /*6cd60*/  @!P4 LDG.E.U16 R30, desc[UR6][R36.64] ;  /* 0x00000006241ec981 */ /* 0x008ee8000c1e1500 */
[----:B------:R-:W2:Y:S04]  /*6cd70*/  @!P2 LDG.E.U16 R31, desc[UR6][R38.64] ;  /* 0x00000006261fa981 */ /* 0x000ea8000c1e1500 */
[----:B---3--:R-:W-:Y:S04]  /*6cd80*/  STL [R1+0x3de0], R30 ;  /* 0x003de01e01007387 */ /* 0x008fe80000100800 */
[----:B------:R-:W-:Y:S04]  /*6cd90*/  STL [R1+0x3ddc], R36 ;  /* 0x003ddc2401007387 */ /* 0x000fe80000100800 */
[----:B------:R-:W-:Y:S04]  /*6cda0*/  STL [R1+0x3dd8], R37 ;  /* 0x003dd82501007387 */ /* 0x000fe80000100800 */
[----:B--2---:R1:W-:Y:S04]  /*6cdb0*/  STL [R1+0x3dec], R31 ;  /* 0x003dec1f01007387 */ /* 0x0043e80000100800 */
[----:B------:R-:W-:Y:S04]  /*6cdc0*/  STL [R1+0x3de8], R38 ;  /* 0x003de82601007387 */ /* 0x000fe80000100800 */
[----:B------:R-:W-:Y:S04]  /*6cdd0*/  STL [R1+0x3de4], R39 ;  /* 0x003de42701007387 */ /* 0x000fe80000100800 */
[----:B------:R2:W-:Y:S04]  /*6cde0*/  STL [R1+0x3df8], R9 ;  /* 0x003df80901007387 */ /* 0x0005e80000100800 */
[----:B------:R-:W-:Y:S04]  /*6cdf0*/  STL [R1+0x3df4], R32 ;  /* 0x003df42001007387 */ /* 0x000fe80000100800 */
[----:B------:R-:W-:Y:S04]  /*6ce00*/  STL [R1+0x3df0], R33 ;  /* 0x003df02101007387 */ /* 0x000fe80000100800 */
[----:B------:R3:W-:Y:S04]  /*6ce10*/  STL [R1+0x1ffc], R35 ;  /* 0x001ffc2301007387 */ /* 0x0007e80000100800 */
[----:B-1----:R-:W4:Y:S04]  /*6ce20*/  LDL.LU R31, [R1+0x3c8c] ;  /* 0x003c8c00011f7983 */ /* 0x002f280000300800 */
[----:B------:R-:W4:Y:S04]  /*6ce30*/  LDL.LU R30, [R1+0x3d3c] ;  /* 0x003d3c00011e7983 */ /* 0x000f280000300800 */
[----:B--2---:R-:W2:Y:S01]  /*6ce40*/  LDL.LU R9, [R1+0x3ce8] ;  /* 0x003ce80001097983 */ /* 0x004ea20000300800 */
[----:B---3--:R-:W-:-:S02]  /*6ce50*/  IMAD.MOV.U32 R35, RZ, RZ, R34 ;  /* 0x000000ffff237224 */ /* 0x008fc400078e0022 */
[----:B------:R-:W-:Y:S02]  /*6ce60*/  IMAD.MOV.U32 R34, RZ, RZ, R0 ;  /* 0x000000ffff227224 */ /* 0x000fe400078e0000 */
[----:B------:R-:W3:Y:S04]  /*6ce70*/  LDL.LU R0, [R1+0x3d38] ;  /* 0x003d380001007983 */ /* 0x000ee80000300800 */
[----:B------:R-:W2:Y:S04]  /*6ce80*/  @!P2 LDG.E.U16 R28, desc[UR6][R34.64] ;  /* 0x00000006221ca981 */ /* 0x000ea8000c1e1500 */
[----:B------:R-:W-:Y:S04]  /*6ce90*/  STS.U16 [R92+UR76+0x74b80], R70 ;  /* 0x074b80465c007988 */ /* 0x000fe8000800044c */
[----:B------:R-:W-:Y:S04]  /*6cea0*/  STS.U16 [R92+UR76+0x44f80], R71 ;  /* 0x044f80475c007988 */ /* 0x000fe8000800044c */
[----:B------:R-:W-:Y:S04]  /*6ceb0*/  STS.U16 [R92+UR76+0x45b80], R76 ;  /* 0x045b804c5c007988 */ /* 0x000fe8000800044c */
[----:B------:R1:W-:Y:S02]  /*6cec0*/  STS.U16 [R92+UR76+0x55b80], R77 ;  /* 0x055b804d5c007988 */ /* 0x0003e4000800044c */
[----:B-1----:R-:W1:Y:S02]  /*6ced0*/  S2R R92, SR_TID.X ;  /* 0x00000000005c7919 */ /* 0x002e640000002100 */
[C---:B-1----:R-:W-:Y:S01]  /*6cee0*/  IMAD.SHL.U32 R93, R92.reuse, 0x2, RZ ;  /* 0x000000025c5d7824 */ /* 0x042fe200078e00ff */
[----:B------:R-:W-:-:S04]  /*6cef0*/  LOP3.LUT R92, R92, 0x40, RZ, 0xc0, !PT ;  /* 0x000000405c5c7812 */ /* 0x000fc800078ec0ff */
[----:B------:R-:W-:-:S05]  /*6cf00*/  LOP3.LUT R93, R93, 0x7e, RZ, 0xc0, !PT ;  /* 0x0000007e5d5d7812 */ /* 0x000fca00078ec0ff */
[----:B------:R-:W-:Y:S01]  /*6cf10*/  IMAD R93, R92, 0x20, R93 ;  /* 0x000000205c5d7824 */ /* 0x000fe200078e025d */
[----:B--2---:R-:W-:Y:S04]  /*6cf20*/  STL [R1+0x3e04], R28 ;  /* 0x003e041c01007387 */ /* 0x004fe80000100800 */
[----:B------:R-:W-:Y:S04]  /*6cf30*/  STL [R1+0x3e00], R34 ;  /* 0x003e002201007387 */ /* 0x000fe80000100800 */
[----:B------:R-:W-:Y:S04]  /*6cf40*/  STL [R1+0x3dfc], R35 ;  /* 0x003dfc2301007387 */ /* 0x000fe80000100800 */
[----:B----4-:R-:W-:Y:S04]  /*6cf50*/  STL [R1+0x3e10], R29 ;  /* 0x003e101d01007387 */ /* 0x010fe80000100800 */
[----:B------:R-:W-:Y:S04]  /*6cf60*/  STL [R1+0x3e0c], R40 ;  /* 0x003e0c2801007387 */ /* 0x000fe80000100800 */
[----:B------:R-:W-:Y:S04]  /*6cf70*/  STL [R1+0x3e08], R41 ;  /* 0x003e082901007387 */ /* 0x000fe80000100800 */
[----:B------:R-:W-:Y:S04]  /*6cf80*/  STL [R1+0x3e1c], R5 ;  /* 0x003e1c0501007387 */ /* 0x000fe80000100800 */
[----:B------:R-:W-:Y:S04]  /*6cf90*/  STL [R1+0x3e18], R42 ;  /* 0x003e182a01007387 */ /* 0x000fe80000100800 */
[----:B------:R-:W-:Y:S04]  /*6cfa0*/  STL [R1+0x3e14], R43 ;  /* 0x003e142b01007387 */ /* 0x000fe80000100800 */
[----:B------:R1:W-:Y:S04]  /*6cfb0*/  STL [R1+0x3e28], R6 ;  /* 0x003e280601007387 */ /* 0x0003e80000100800 */
[----:B------:R2:W-:Y:S04]  /*6cfc0*/  STL [R1+0x3e24], R44 ;  /* 0x003e242c01007387 */ /* 0x0005e80000100800 */
[----:B------:R4:W-:Y:S04]  /*6cfd0*/  STL [R1+0x3e20], R45 ;  /* 0x003e202d01007387 */ /* 0x0009e80000100800 */
[----:B-1----:R-:W3:Y:S04]  /*6cfe0*/  LDL.LU R6, [R1+0x21a8] ;  /* 0x0021a80001067983 */ /* 0x002ee80000300800 */
[----:B--2---:R-:W2:Y:S04]  /*6cff0*/  LDL.LU R44, [R1+0x21a4] ;  /* 0x0021a400012c7983 */ /* 0x004ea80000300800 */
[----:B----4-:R-:W4:Y:S04]  /*6d000*/  LDL.LU R45, [R1+0x21a0] ;  /* 0x0021a000012d7983 */ /* 0x010f280000300800 */
        /* <DEDUP_REMOVED lines=8> */
[----:B------:R-:W-:-:S03]  /*6d090*/  IMAD.MOV.U32 R77, RZ, RZ, R9 ;  /* 0x000000ffff4d7224 */ /* 0x000fc600078e0009 */
        /* <DEDUP_REMOVED lines=8> */
[----:B------:R-:W2:Y:S01]  /*6d120*/  LDL.LU R39, [R1+0x2164] ;  /* 0x0021640001277983 */ /* 0x000ea20000300800 */
[----:B---3--:R-:W-:-:S03]  /*6d130*/  IMAD.MOV.U32 R76, RZ, RZ, R0 ;  /* 0x000000ffff4c7224 */ /* 0x008fc600078e0000 */
[----:B------:R-:W3:Y:S04]  /*6d140*/  LDL.LU R30, [R1+0x2160] ;  /* 0x00216000011e7983 */ /* 0x000ee80000300800 */
[----:B------:R-:W2:Y:S04]  /*6d150*/  LDL.LU R0, [R1+0x215c] ;  /* 0x00215c0001007983 */ /* 0x000ea80000300800 */
[----:B------:R-:W2:Y:S04]  /*6d160*/  LDL.LU R36, [R1+0x2000] ;  /* 0x0020000001247983 */ /* 0x000ea80000300800 */
[----:B------:R-:W2:Y:S04]  /*6d170*/  LDL.LU R37, [R1+0x1ffc] ;  /* 0x001ffc0001257983 */ /* 0x000ea80000300800 */
[----:B------:R-:W2:Y:S01]  /*6d180*/  LDL.LU R92, [R1+0x3e2c] ;  /* 0x003e2c00015c7983 */ /* 0x000ea20000300800 */
[----:B------:R-:W-:-:S02]  /*6d190*/  PRMT R7, RZ, 0x7610, R7 ;  /* 0x00007610ff077816 */ /* 0x000fc40000000007 */
[----:B------:R-:W-:Y:S02]  /*6d1a0*/  PRMT R8, RZ, 0x7610, R8 ;  /* 0x00007610ff087816 */ /* 0x000fe40000000008 */
[----:B------:R-:W-:Y:S02]  /*6d1b0*/  PRMT R2, RZ, 0x7610, R2 ;  /* 0x00007610ff027816 */ /* 0x000fe40000000002 */
[----:B------:R-:W-:Y:S02]  /*6d1c0*/  PRMT R13, RZ, 0x7610, R13 ;  /* 0x00007610ff0d7816 */ /* 0x000fe4000000000d */
[----:B------:R-:W-:Y:S02]  /*6d1d0*/  PRMT R3, RZ, 0x7610, R3 ;  /* 0x00007610ff037816 */ /* 0x000fe40000000003 */
[----:B------:R-:W-:Y:S01]  /*6d1e0*/  PRMT R4, RZ, 0x7610, R4 ;  /* 0x00007610ff047816 */ /* 0x000fe20000000004 */
[----:B------:R-:W3:Y:S01]  /*6d1f0*/  @!P2 LDG.E.U16 R7, desc[UR6][R46.64] ;  /* 0x000000062e07a981 */ /* 0x000ee2000c1e1500 */
[----:B------:R-:W-:-:S03]  /*6d200*/  PRMT R17, RZ, 0x7610, R17 ;  /* 0x00007610ff117816 */ /* 0x000fc60000000011 */
[----:B------:R-:W3:Y:S04]  /*6d210*/  @!P4 LDG.E.U16 R8, desc[UR6][R48.64] ;  /* 0x000000063008c981 */ /* 0x000ee8000c1e1500 */
[----:B------:R-:W3:Y:S01]  /*6d220*/  @!P2 LDG.E.U16 R2, desc[UR6][R50.64] ;  /* 0x000000063202a981 */ /* 0x000ee2000c1e1500 */
[----:B------:R-:W-:-:S03]  /*6d230*/  PRMT R10, RZ, 0x7610, R10 ;  /* 0x00007610ff0a7816 */ /* 0x000fc6000000000a */
[----:B------:R-:W3:Y:S01]  /*6d240*/  @!P4 LDG.E.U16 R13, desc[UR6][R52.64] ;  /* 0x00000006340dc981 */ /* 0x000ee2000c1e1500 */
[----:B------:R-:W-:Y:S02]  /*6d250*/  PRMT R11, RZ, 0x7610, R11 ;  /* 0x00007610ff0b7816 */ /* 0x000fe4000000000b */
[----:B------:R-:W-:Y:S01]  /*6d260*/  PRMT R12, RZ, 0x7610, R12 ;  /* 0x00007610ff0c7816 */ /* 0x000fe2000000000c */
[----:B------:R-:W3:Y:S01]  /*6d270*/  @!P2 LDG.E.U16 R3, desc[UR6][R54.64] ;  /* 0x000000063603a981 */ /* 0x000ee2000c1e1500 */
[----:B------:R-:W-:-:S03]  /*6d280*/  PRMT R14, RZ, 0x7610, R14 ;  /* 0x00007610ff0e7816 */ /* 0x000fc6000000000e */
        /* <DEDUP_REMOVED lines=16> */
[----:B------:R-:W3:Y:S04]  /*6d390*/  @!P4 LDG.E.U16 R16, desc[UR6][R72.64] ;  /* 0x000000064810c981 */ /* 0x000ee8000c1e1500 */
[----:B------:R-:W3:Y:S01]  /*6d3a0*/  @!P2 LDG.E.U16 R18, desc[UR6][R74.64] ;  /* 0x000000064a12a981 */ /* 0x000ee2000c1e1500 */
[----:B------:R-:W-:Y:S02]  /*6d3b0*/  PRMT R24, RZ, 0x7610, R24 ;  /* 0x00007610ff187816 */ /* 0x000fe40000000018 */
[----:B------:R-:W-:Y:S01]  /*6d3c0*/  PRMT R25, RZ, 0x7610, R25 ;  /* 0x00007610ff197816 */ /* 0x000fe20000000019 */
[----:B------:R-:W3:Y:S01]  /*6d3d0*/  @!P4 LDG.E.U16 R19, desc[UR6][R76.64] ;  /* 0x000000064c13c981 */ /* 0x000ee2000c1e1500 */
[----:B------:R-:W-:-:S03]  /*6d3e0*/  PRMT R26, RZ, 0x7610, R26 ;  /* 0x00007610ff1a7816 */ /* 0x000fc6000000001a */
[----:B------:R-:W3:Y:S01]  /*6d3f0*/  @!P2 LDG.E.U16 R20, desc[UR6][R78.64] ;  /* 0x000000064e14a981 */ /* 0x000ee2000c1e1500 */
[----:B------:R-:W-:-:S03]  /*6d400*/  PRMT R27, RZ, 0x7610, R27 ;  /* 0x00007610ff1b7816 */ /* 0x000fc6000000001b */
[----:B------:R-:W3:Y:S04]  /*6d410*/  @!P4 LDG.E.U16 R21, desc[UR6][R80.64] ;  /* 0x000000065015c981 */ /* 0x000ee8000c1e1500 */
[----:B------:R-:W3:Y:S04]  /*6d420*/  @!P2 LDG.E.U16 R23, desc[UR6][R82.64] ;  /* 0x000000065217a981 */ /* 0x000ee8000c1e1500 */
[----:B------:R-:W3:Y:S04]  /*6d430*/  @!P4 LDG.E.U16 R24, desc[UR6][R88.64] ;  /* 0x000000065818c981 */ /* 0x000ee8000c1e1500 */
[----:B------:R-:W3:Y:S04]  /*6d440*/  @!P2 LDG.E.U16 R25, desc[UR6][R90.64] ;  /* 0x000000065a19a981 */ /* 0x000ee8000c1e1500 */
[----:B------:R-:W3:Y:S04]  /*6d450*/  @!P2 LDG.E.U16 R26, desc[UR6][R86.64] ;  /* 0x00000006561aa981 */ /* 0x000ee8000c1e1500 */
[----:B------:R-:W3:Y:S04]  /*6d460*/  @!P4 LDG.E.U16 R27, desc[UR6][R84.64] ;  /* 0x00000006541bc981 */ /* 0x000ee8000c1e1500 */
[----:B--2---:R1:W-:Y:S04]  /*6d470*/  STS.U16 [R92+UR76+0x46f80], R6 ;  /* 0x046f80065c007988 */ /* 0x0043e8000800044c */
[----:B------:R2:W-:Y:S04]  /*6d480*/  STS.U16 [R92+UR76+0x56f80], R44 ;  /* 0x056f802c5c007988 */ /* 0x0005e8000800044c */
[----:B----4-:R4:W-:Y:S04]  /*6d490*/  STS.U16 [R92+UR76+0x66f80], R45 ;  /* 0x066f802d5c007988 */ /* 0x0109e8000800044c */
[----:B------:R0:W-:Y:S04]  /*6d4a0*/  STS.U16 [R92+UR76+0x76f80], R5 ;  /* 0x076f80055c007988 */ /* 0x0001e8000800044c */
[----:B------:R0:W-:Y:S04]  /*6d4b0*/  STS.U16 [R92+UR76+0x47380], R42 ;  /* 0x0473802a5c007988 */ /* 0x0001e8000800044c */
[----:B------:R0:W-:Y:S04]  /*6d4c0*/  STS.U16 [R92+UR76+0x57380], R43 ;  /* 0x0573802b5c007988 */ /* 0x0001e8000800044c */
[----:B-1----:R-:W3:Y:S04]  /*6d4d0*/  LDL.LU R6, [R1+0x3e28] ;  /* 0x003e280001067983 */ /* 0x002ee80000300800 */
[----:B--2---:R1:W5:Y:S04]  /*6d4e0*/  LDL.LU R44, [R1+0x3e24] ;  /* 0x003e2400012c7983 */ /* 0x0043680000300800 */
[----:B----4-:R1:W5:Y:S04]  /*6d4f0*/  LDL.LU R45, [R1+0x3e20] ;  /* 0x003e2000012d7983 */ /* 0x0103680000300800 */
[----:B0-----:R-:W2:Y:S04]  /*6d500*/  LDL.LU R5, [R1+0x3e1c] ;  /* 0x003e1c0001057983 */ /* 0x001ea80000300800 */
[----:B------:R1:W5:Y:S04]  /*6d510*/  LDL.LU R42, [R1+0x3e18] ;  /* 0x003e1800012a7983 */ /* 0x0003680000300800 */
[----:B------:R1:W5:Y:S04]  /*6d520*/  LDL.LU R43, [R1+0x3e14] ;  /* 0x003e1400012b7983 */ /* 0x0003680000300800 */
[----:B------:R0:W-:Y:S04]  /*6d530*/  STS.U16 [R92+UR76+0x67380], R29 ;  /* 0x0673801d5c007988 */ /* 0x0001e8000800044c */
[----:B------:R4:W-:Y:S04]  /*6d540*/  STS.U16 [R92+UR76+0x77380], R40 ;  /* 0x077380285c007988 */ /* 0x0009e8000800044c */
[----:B------:R0:W-:Y:S04]  /*6d550*/  STS.U16 [R92+UR76+0x47780], R41 ;  /* 0x047780295c007988 */ /* 0x0001e8000800044c */
[----:B------:R0:W-:Y:S04]  /*6d560*/  STS.U16 [R92+UR76+0x57780], R28 ;  /* 0x0577801c5c007988 */ /* 0x0001e8000800044c */
[----:B------:R1:W-:Y:S04]  /*6d570*/  STS.U16 [R92+UR76+0x67780], R34 ;  /* 0x067780225c007988 */ /* 0x0003e8000800044c */
[----:B------:R1:W-:Y:S04]  /*6d580*/  STS.U16 [R92+UR76+0x77780], R35 ;  /* 0x077780235c007988 */ /* 0x0003e8000800044c */
[----:B0-----:R-:W2:Y:S04]  /*6d590*/  LDL.LU R29, [R1+0x3e10] ;  /* 0x003e1000011d7983 */ /* 0x001ea80000300800 */
[----:B----4-:R0:W5:Y:S04]  /*6d5a0*/  LDL.LU R40, [R1+0x3e0c] ;  /* 0x003e0c0001287983 */ /* 0x0101680000300800 */
[----:B------:R0:W5:Y:S04]  /*6d5b0*/  LDL.LU R41, [R1+0x3e08] ;  /* 0x003e080001297983 */ /* 0x0001680000300800 */
[----:B------:R-:W4:Y:S04]  /*6d5c0*/  LDL.LU R28, [R1+0x3e04] ;  /* 0x003e0400011c7983 */ /* 0x000f280000300800 */
[----:B-1----:R0:W5:Y:S04]  /*6d5d0*/  LDL.LU R34, [R1+0x3e00] ;  /* 0x003e000001227983 */ /* 0x0021680000300800 */
[----:B------:R0:W5:Y:S04]  /*6d5e0*/  LDL.LU R35, [R1+0x3dfc] ;  /* 0x003dfc0001237983 */ /* 0x0001680000300800 */
[----:B------:R1:W-:Y:S04]  /*6d5f0*/  STS.U16 [R92+UR76+0x47b80], R9 ;  /* 0x047b80095c007988 */ /* 0x0003e8000800044c */
[----:B------:R0:W-:Y:S04]  /*6d600*/  STS.U16 [R92+UR76+0x57b80], R32 ;  /* 0x057b80205c007988 */ /* 0x0001e8000800044c */
[----:B------:R0:W-:Y:S04]  /*6d610*/  STS.U16 [R92+UR76+0x67b80], R33 ;  /* 0x067b80215c007988 */ /* 0x0001e8000800044c */
[----:B------:R0:W-:Y:S04]  /*6d620*/  STS.U16 [R92+UR76+0x77b80], R31 ;  /* 0x077b801f5c007988 */ /* 0x0001e8000800044c */
[----:B------:R0:W-:Y:S04]  /*6d630*/  STS.U16 [R92+UR76+0x47f80], R38 ;  /* 0x047f80265c007988 */ /* 0x0001e8000800044c */
[----:B------:R0:W-:Y:S04]  /*6d640*/  STS.U16 [R92+UR76+0x57f80], R39 ;  /* 0x057f80275c007988 */ /* 0x0001e8000800044c */
[----:B-1----:R-:W2:Y:S04]  /*6d650*/  LDL.LU R9, [R1+0x3df8] ;  /* 0x003df80001097983 */ /* 0x002ea80000300800 */
[----:B0-----:R0:W5:Y:S04]  /*6d660*/  LDL.LU R32, [R1+0x3df4] ;  /* 0x003df40001207983 */ /* 0x0011680000300800 */
[----:B------:R0:W5:Y:S04]  /*6d670*/  LDL.LU R33, [R1+0x3df0] ;  /* 0x003df00001217983 */ /* 0x0001680000300800 */
[----:B------:R-:W2:Y:S04]  /*6d680*/  LDL.LU R31, [R1+0x3dec] ;  /* 0x003dec00011f7983 */ /* 0x000ea80000300800 */
[----:B------:R0:W5:Y:S04]  /*6d690*/  LDL.LU R38, [R1+0x3de8] ;  /* 0x003de80001267983 */ /* 0x0001680000300800 */
[----:B------:R0:W5:Y:S04]  /*6d6a0*/  LDL.LU R39, [R1+0x3de4] ;  /* 0x003de40001277983 */ /* 0x0001680000300800 */
[----:B---3--:R1:W-:Y:S04]  /*6d6b0*/  STS.U16 [R92+UR76+0x67f80], R30 ;  /* 0x067f801e5c007988 */ /* 0x0083e8000800044c */
[----:B-1----:R-:W3:Y:S04]  /*6d6c0*/  LDL.LU R30, [R1+0x3de0] ;  /* 0x003de000011e7983 */ /* 0x002ee80000300800 */
[----:B------:R1:W-:Y:S04]  /*6d6d0*/  STS.U16 [R92+UR76+0x77f80], R0 ;  /* 0x077f80005c007988 */ /* 0x0003e8000800044c */
[----:B------:R0:W-:Y:S04]  /*6d6e0*/  STS.U16 [R93+UR76+0x82000], R36 ;  /* 0x082000245d007988 */ /* 0x0001e8000800044c */
[----:B------:R0:W-:Y:S01]  /*6d6f0*/  STS.U16 [R93+UR76+0x83000], R37 ;  /* 0x083000255d007988 */ /* 0x0001e2000800044c */
[----:B-1----:R-:W-:-:S03]  /*6d700*/  LOP3.LUT R0, R93, 0x10, RZ, 0x3c, !PT ;  /* 0x000000105d007812 */ /* 0x002fc600078e3cff */
[----:B0-----:R0:W5:Y:S04]  /*6d710*/  LDL.LU R36, [R1+0x3ddc] ;  /* 0x003ddc0001247983 */ /* 0x0011680000300800 */
[----:B------:R0:W5:Y:S04]  /*6d720*/  LDL.LU R37, [R1+0x3dd8] ;  /* 0x003dd80001257983 */ /* 0x0001680000300800 */
[----:B--2---:R-:W-:Y:S04]  /*6d730*/  STS.U16 [R93+UR76+0x83400], R31 ;  /* 0x0834001f5d007988 */ /* 0x004fe8000800044c */
[----:B---3--:R1:W-:Y:S04]  /*6d740*/  STS.U16 [R93+UR76+0x82400], R30 ;  /* 0x0824001e5d007988 */ /* 0x0083e8000800044c */
[----:B------:R2:W-:Y:S04]  /*6d750*/  STS.U16 [R0+UR76+0x82080], R9 ;  /* 0x0820800900007988 */ /* 0x0005e8000800044c */
[----:B----4-:R3:W-:Y:S04]  /*6d760*/  STS.U16 [R0+UR76+0x83080], R28 ;  /* 0x0830801c00007988 */ /* 0x0107e8000800044c */
[----:B------:R-:W-:Y:S04]  /*6d770*/  STS.U16 [R0+UR76+0x82480], R29 ;  /* 0x0824801d00007988 */ /* 0x000fe8000800044c */
[----:B------:R4:W-:Y:S04]  /*6d780*/  STS.U16 [R0+UR76+0x83480], R5 ;  /* 0x0834800500007988 */ /* 0x0009e8000800044c */
[----:B-1----:R0:W5:Y:S01]  /*6d790*/  LDL.LU R30, [R1+0x3dd4] ;  /* 0x003dd400011e7983 */ /* 0x0021620000300800 */
[----:B--2---:R-:W-:-:S03]  /*6d7a0*/  LOP3.LUT R9, R93, 0x20, RZ, 0x3c, !PT ;  /* 0x000000205d097812 */ /* 0x004fc600078e3cff */
[----:B------:R0:W5:Y:S04]  /*6d7b0*/  LDL.LU R31, [R1+0x3dd0] ;  /* 0x003dd000011f7983 */ /* 0x0001680000300800 */
[----:B---3--:R0:W5:Y:S01]  /*6d7c0*/  LDL.LU R28, [R1+0x3dcc] ;  /* 0x003dcc00011c7983 */ /* 0x0081620000300800 */
[----:B----4-:R-:W-:-:S03]  /*6d7d0*/  LOP3.LUT R5, R93, 0x30, RZ, 0x3c, !PT ;  /* 0x000000305d057812 */ /* 0x010fc600078e3cff */
[----:B------:R0:W5:Y:S04]  /*6d7e0*/  LDL.LU R29, [R1+0x3dc8] ;  /* 0x003dc800011d7983 */ /* 0x0001680000300800 */
[----:B------:R1:W-:Y:S04]  /*6d7f0*/  STS.U16 [R9+UR76+0x82100], R6 ;  /* 0x0821000609007988 */ /* 0x0003e8000800044c */
[----:B------:R2:W-:Y:S04]  /*6d800*/  STS.U16 [R9+UR76+0x83100], R7 ;  /* 0x0831000709007988 */ /* 0x0005e8000800044c */
[----:B------:R3:W-:Y:S04]  /*6d810*/  STS.U16 [R9+UR76+0x82500], R8 ;  /* 0x0825000809007988 */ /* 0x0007e8000800044c */
[----:B------:R0:W5:Y:S04]  /*6d820*/  LDL.LU R0, [R1+0x3dc4] ;  /* 0x003dc40001007983 */ /* 0x0001680000300800 */
[----:B------:R-:W-:Y:S04]  /*6d830*/  STS.U16 [R9+UR76+0x83500], R2 ;  /* 0x0835000209007988 */ /* 0x000fe8000800044c */
[----:B------:R4:W-:Y:S04]  /*6d840*/  STS.U16 [R5+UR76+0x82180], R13 ;  /* 0x0821800d05007988 */ /* 0x0009e8000800044c */
[----:B------:R0:W-:Y:S04]  /*6d850*/  STS.U16 [R5+UR76+0x83180], R3 ;  /* 0x0831800305007988 */ /* 0x0001e8000800044c */
[----:B------:R0:W-:Y:S04]  /*6d860*/  STS.U16 [R5+UR76+0x82580], R4 ;  /* 0x0825800405007988 */ /* 0x0001e8000800044c */
[----:B-1----:R1:W5:Y:S04]  /*6d870*/  LDL.LU R6, [R1+0x3dc0] ;  /* 0x003dc00001067983 */ /* 0x0023680000300800 */
[----:B--2---:R1:W5:Y:S04]  /*6d880*/  LDL.LU R7, [R1+0x3dbc] ;  /* 0x003dbc0001077983 */ /* 0x0043680000300800 */
[----:B---3--:R1:W5:Y:S01]  /*6d890*/  LDL.LU R8, [R1+0x3db8] ;  /* 0x003db80001087983 */ /* 0x0083620000300800 */
[----:B----4-:R-:W-:-:S03]  /*6d8a0*/  LOP3.LUT R13, R93, 0x40, RZ, 0x3c, !PT ;  /* 0x000000405d0d7812 */ /* 0x010fc600078e3cff */
[----:B------:R1:W5:Y:S04]  /*6d8b0*/  LDL.LU R9, [R1+0x3db4] ;  /* 0x003db40001097983 */ /* 0x0003680000300800 */
[----:B------:R1:W5:Y:S04]  /*6d8c0*/  LDL.LU R2, [R1+0x3db0] ;  /* 0x003db00001027983 */ /* 0x0003680000300800 */
[----:B------:R2:W-:Y:S04]  /*6d8d0*/  STS.U16 [R5+UR76+0x83580], R17 ;  /* 0x0835801105007988 */ /* 0x0005e8000800044c */
[----:B0-----:R1:W5:Y:S04]  /*6d8e0*/  LDL.LU R3, [R1+0x3dac] ;  /* 0x003dac0001037983 */ /* 0x0013680000300800 */
[----:B------:R1:W5:Y:S04]  /*6d8f0*/  LDL.LU R4, [R1+0x3da8] ;  /* 0x003da80001047983 */ /* 0x0003680000300800 */
[----:B------:R0:W-:Y:S04]  /*6d900*/  STS.U16 [R13+UR76+0x82200], R10 ;  /* 0x0822000a0d007988 */ /* 0x0001e8000800044c */
[----:B------:R3:W-:Y:S04]  /*6d910*/  STS.U16 [R13+UR76+0x83200], R11 ;  /* 0x0832000b0d007988 */ /* 0x0007e8000800044c */
[----:B------:R4:W-:Y:S04]  /*6d920*/  STS.U16 [R13+UR76+0x82600], R12 ;  /* 0x0826000c0d007988 */ /* 0x0009e8000800044c */
[----:B------:R1:W-:Y:S01]  /*6d930*/  STS.U16 [R13+UR76+0x83600], R14 ;  /* 0x0836000e0d007988 */ /* 0x0003e2000800044c */
[----:B--2---:R-:W-:-:S03]  /*6d940*/  LOP3.LUT R17, R93, 0x50, RZ, 0x3c, !PT ;  /* 0x000000505d117812 */ /* 0x004fc600078e3cff */
[----:B------:R2:W5:Y:S04]  /*6d950*/  LDL.LU R5, [R1+0x3da4] ;  /* 0x003da40001057983 */ /* 0x0005680000300800 */
[----:B0-----:R2:W5:Y:S04]  /*6d960*/  LDL.LU R10, [R1+0x3da0] ;  /* 0x003da000010a7983 */ /* 0x0015680000300800 */
[----:B---3--:R2:W5:Y:S04]  /*6d970*/  LDL.LU R11, [R1+0x3d9c] ;  /* 0x003d9c00010b7983 */ /* 0x0085680000300800 */
[----:B----4-:R2:W5:Y:S04]  /*6d980*/  LDL.LU R12, [R1+0x3d98] ;  /* 0x003d9800010c7983 */ /* 0x0105680000300800 */
[----:B------:R0:W-:Y:S04]  /*6d990*/  STS.U16 [R17+UR76+0x82280], R22 ;  /* 0x0822801611007988 */ /* 0x0001e8000800044c */
[----:B-1----:R2:W5:Y:S04]  /*6d9a0*/  LDL.LU R13, [R1+0x3d94] ;  /* 0x003d9400010d7983 */ /* 0x0025680000300800 */
[----:B------:R2:W5:Y:S04]  /*6d9b0*/  LDL.LU R14, [R1+0x3d90] ;  /* 0x003d9000010e7983 */ /* 0x0005680000300800 */
[----:B------:R1:W-:Y:S04]  /*6d9c0*/  STS.U16 [R17+UR76+0x83280], R15 ;  /* 0x0832800f11007988 */ /* 0x0003e8000800044c */
[----:B------:R3:W-:Y:S04]  /*6d9d0*/  STS.U16 [R17+UR76+0x82680], R16 ;  /* 0x0826801011007988 */ /* 0x0007e8000800044c */
[----:B------:R4:W-:Y:S01]  /*6d9e0*/  STS.U16 [R17+UR76+0x83680], R18 ;  /* 0x0836801211007988 */ /* 0x0009e2000800044c */
[----:B0-----:R-:W-:-:S03]  /*6d9f0*/  LOP3.LUT R22, R93, 0x60, RZ, 0x3c, !PT ;  /* 0x000000605d167812 */ /* 0x001fc600078e3cff */
[----:B-1----:R2:W5:Y:S04]  /*6da00*/  LDL.LU R15, [R1+0x3d8c] ;  /* 0x003d8c00010f7983 */ /* 0x0025680000300800 */
[----:B---3--:R2:W5:Y:S04]  /*6da10*/  LDL.LU R16, [R1+0x3d88] ;  /* 0x003d880001107983 */ /* 0x0085680000300800 */
[----:B----4-:R2:W5:Y:S04]  /*6da20*/  LDL.LU R17, [R1+0x3d84] ;  /* 0x003d840001117983 */ /* 0x0105680000300800 */
[----:B------:R2:W5:Y:S01]  /*6da30*/  LDL.LU R18, [R1+0x3d80] ;  /* 0x003d800001127983 */ /* 0x0005620000300800 */
[----:B------:R-:W-:-:S03]  /*6da40*/  LOP3.LUT R93, R93, 0x70, RZ, 0x3c, !PT ;  /* 0x000000705d5d7812 */ /* 0x000fc600078e3cff */
[----:B------:R0:W-:Y:S04]  /*6da50*/  STS.U16 [R22+UR76+0x82300], R19 ;  /* 0x0823001316007988 */ /* 0x0001e8000800044c */
[----:B------:R1:W-:Y:S04]  /*6da60*/  STS.U16 [R22+UR76+0x83300], R20 ;  /* 0x0833001416007988 */ /* 0x0003e8000800044c */
[----:B------:R3:W-:Y:S04]  /*6da70*/  STS.U16 [R22+UR76+0x82700], R21 ;  /* 0x0827001516007988 */ /* 0x0007e8000800044c */
[----:B------:R4:W-:Y:S04]  /*6da80*/  STS.U16 [R22+UR76+0x83700], R23 ;  /* 0x0837001716007988 */ /* 0x0009e8000800044c */
[----:B------:R1:W-:Y:S04]  /*6da90*/  STS.U16 [R93+UR76+0x82380], R24 ;  /* 0x082380185d007988 */ /* 0x0003e8000800044c */
[----:B------:R2:W-:Y:S04]  /*6daa0*/  STS.U16 [R93+UR76+0x83380], R25 ;  /* 0x083380195d007988 */ /* 0x0005e8000800044c */
[----:B0-----:R0:W5:Y:S04]  /*6dab0*/  LDL.LU R19, [R1+0x3d7c] ;  /* 0x003d7c0001137983 */ /* 0x0011680000300800 */
[----:B-1----:R0:W5:Y:S04]  /*6dac0*/  LDL.LU R20, [R1+0x3d78] ;  /* 0x003d780001147983 */ /* 0x0021680000300800 */
[----:B---3--:R0:W5:Y:S04]  /*6dad0*/  LDL.LU R21, [R1+0x3d74] ;  /* 0x003d740001157983 */ /* 0x0081680000300800 */
[----:B----4-:R0:W5:Y:S04]  /*6dae0*/  LDL.LU R22, [R1+0x3d70] ;  /* 0x003d700001167983 */ /* 0x0101680000300800 */
[----:B------:R0:W5:Y:S04]  /*6daf0*/  LDL.LU R23, [R1+0x3d6c] ;  /* 0x003d6c0001177983 */ /* 0x0001680000300800 */
[----:B------:R0:W5:Y:S04]  /*6db00*/  LDL.LU R24, [R1+0x3d68] ;  /* 0x003d680001187983 */ /* 0x0001680000300800 */
[----:B--2---:R0:W5:Y:S04]  /*6db10*/  LDL.LU R25, [R1+0x3d64] ;  /* 0x003d640001197983 */ /* 0x0041680000300800 */
[----:B------:R1:W-:Y:S04]  /*6db20*/  STS.U16 [R93+UR76+0x83780], R26 ;  /* 0x0837801a5d007988 */ /* 0x0003e8000800044c */
[----:B------:R2:W-:Y:S01]  /*6db30*/  STS.U16 [R93+UR76+0x82780], R27 ;  /* 0x0827801b5d007988 */ /* 0x0005e2000800044c */
[----:B------:R3:W-:Y:S06]  /*6db40*/  MEMBAR.ALL.CTA ;  /* 0x0000000000007992 */ /* 0x0007ec0000008000 */
[----:B---3--:R-:W3:Y:S04]  /*6db50*/  FENCE.VIEW.ASYNC.S ;  /* 0x00000000000073c6 */ /* 0x008ee80000000000 */
[----:B-1----:R0:W5:Y:S04]  /*6db60*/  LDL.LU R26, [R1+0x3d60] ;  /* 0x003d6000011a7983 */ /* 0x0021680000300800 */
[----:B--2---:R0:W5:Y:S04]  /*6db70*/  LDL.LU R27, [R1+0x3d5c] ;  /* 0x003d5c00011b7983 */ /* 0x0041680000300800 */
[----:B------:R-:W2:Y:S01]  /*6db80*/  LDL R93, [R1+0x21ac] ;  /* 0x0021ac00015d7983 */ /* 0x000ea20000100800 */
[----:B---3--:R-:W-:Y:S01]  /*6db90*/  BAR.SYNC.DEFER_BLOCKING 0x0 ;  /* 0x0000000000007b1d */ /* 0x008fe20000010000 */
[----:B--2---:R-:W-:-:S05]  /*6dba0*/  LEA R93, R93, UR76, 0x3 ;  /* 0x0000004c5d5d7c11 */ /* 0x004fca000f8e18ff */
[----:B------:R-:W-:-:S05]  /*6dbb0*/  VIADD R93, R93, 0x84000 ;  /* 0x000840005d5d7836 */ /* 0x000fca0000000000 */
[----:B------:R-:W-:Y:S01]  /*6dbc0*/  R2UR UR4, R93 ;  /* 0x000000005d0472ca */ /* 0x000fe200000e0000 */
[----:B0-----:R-:W-:-:S14]  /*6dbd0*/  @P0 BRA `(.L_x_9) ;  /* 0x0000000c00840947 */ /* 0x001fdc0003800000 */
[----:B-----5:R0:W-:Y:S04]  /*6dbe0*/  STL.64 [R1+0x3d78], R8 ;  /* 0x003d780801007387 */ /* 0x0201e80000100a00 */
[----:B0-----:R-:W2:Y:S01]  /*6dbf0*/  LDL R8, [R1+0x3d44] ;  /* 0x003d440001087983 */ /* 0x001ea20000100800 */
[----:B------:R-:W-:Y:S02]  /*6dc00*/  ELECT P2, URZ, PT ;  /* 0x0000000000ff782f */ /* 0x000fe40003840000 */
[----:B------:R-:W-:Y:S01]  /*6dc10*/  MOV.SPILL R93, UR6 ;  /* 0x00000006005d7c02 */ /* 0x000fe20009000f00 */
[----:B------:R0:W-:Y:S04]  /*6dc20*/  STL [R1+0x3d74], R6 ;  /* 0x003d740601007387 */ /* 0x0001e80000100800 */
[----:B------:R1:W-:Y:S04]  /*6dc30*/  STL [R1+0x3d70], R5 ;  /* 0x003d700501007387 */ /* 0x0003e80000100800 */
[----:B------:R3:W-:Y:S02]  /*6dc40*/  STL [R1+0x3d6c], R4 ;  /* 0x003d6c0401007387 */ /* 0x0007e40000100800 */
[----:B------:R-:W-:Y:S01]  /*6dc50*/  @P2 IMAD.MOV.U32 R9, RZ, RZ, 0x40004040 ;  /* 0x40004040ff092424 */ /* 0x000fe200078e00ff */
[----:B0-----:R-:W-:Y:S01]  /*6dc60*/  MOV.SPILL R6, UR71 ;  /* 0x0000004700067c02 */ /* 0x001fe20009000f00 */
[----:B------:R0:W-:Y:S01]  /*6dc70*/  STL [R1+0x3d68], R0 ;  /* 0x003d680001007387 */ /* 0x0001e20000100800 */
[----:B-1----:R-:W-:-:S02]  /*6dc80*/  MOV.SPILL R5, UR70 ;  /* 0x0000004600057c02 */ /* 0x002fc40009000f00 */
[----:B------:R-:W-:Y:S01]  /*6dc90*/  @P2 R2UR UR75, R9 ;  /* 0x00000000094b22ca */ /* 0x000fe200000e0000 */
[----:B------:R-:W-:Y:S01]  /*6dca0*/  UMOV UR70, 0x0 ;  /* 0x0000000000467882 */ /* 0x000fe20000000000 */
[----:B------:R-:W-:Y:S01]  /*6dcb0*/  UMOV UR71, 0x8048010 ;  /* 0x0804801000477882 */ /* 0x000fe20000000000 */
[----:B---3--:R-:W-:Y:S01]  /*6dcc0*/  MOV.SPILL R4, UR73 ;  /* 0x0000004900047c02 */ /* 0x008fe20009000f00 */
[----:B------:R1:W-:Y:S01]  /*6dcd0*/  STL.64 [R1+0x3d60], R2 ;  /* 0x003d600201007387 */ /* 0x0003e20000100a00 */
[----:B0-----:R-:W-:Y:S01]  /*6dce0*/  MOV.SPILL R0, UR72 ;  /* 0x0000004800007c02 */ /* 0x001fe20009000f00 */
[----:B------:R-:W-:Y:S01]  /*6dcf0*/  UIADD3.64 UR72, UPT, UPT, UR8, 0x100, URZ ;  /* 0x0000010008487897 */ /* 0x000fe2000fffe0ff */
[----:B-1----:R-:W-:Y:S01]  /*6dd00*/  MOV.SPILL R2, UR7 ;  /* 0x0000000700027c02 */ /* 0x002fe20009000f00 */
[----:B------:R-:W-:Y:S02]  /*6dd10*/  UIADD3.64 UR6, UPT, UPT, UR8, 0x400, URZ ;  /* 0x0000040008067897 */ /* 0x000fe4000fffe0ff */
[----:B------:R-:W-:Y:S01]  /*6dd20*/  UIADD3 UR77, UPT, UPT, UR5, 0x10, URZ ;  /* 0x00000010054d7890 */ /* 0x000fe2000fffe0ff */
[----:B--2---:R-:W-:-:S13]  /*6dd30*/  R2UR UR74, R8 ;  /* 0x00000000084a72ca */ /* 0x004fda00000e0000 */
[----:B------:R-:W-:-:S05]  /*6dd40*/  IMAD.U32 R8, RZ, RZ, UR74 ;  /* 0x0000004aff087e24 */ /* 0x000fca000f8e00ff */
[----:B------:R-:W-:Y:S01]  /*6dd50*/  @P2 R2UR UR74, R8 ;  /* 0x00000000084a22ca */ /* 0x000fe200000e0000 */
[----:B------:R-:W-:Y:S01]  /*6dd60*/  IMAD.MOV.U32 R3, RZ, RZ, RZ ;  /* 0x000000ffff037224 */ /* 0x000fe200078e00ff */
[----:B------:R0:W5:Y:S11]  /*6dd70*/  LDL.LU.64 R8, [R1+0x3d78] ;  /* 0x003d780001087983 */ /* 0x0001760000300a00 */
[----:B------:R1:W-:Y:S02]  /*6dd80*/  UTCHMMA gdesc[UR74], gdesc[UR12], tmem[UR5], tmem[UR70], idesc[UR71], UPT ;  /* 0x00ff460c4a0075ea */ /* 0x0003e4000b800005 */
[----:B-1----:R-:W-:Y:S01]  /*6dd90*/  UIADD3.64 UR70, UPT, UPT, UR8, 0x80, URZ ;  /* 0x0000008008467897 */ /* 0x002fe2000fffe0ff */
[----:B------:R-:W-:Y:S01]  /*6dda0*/  UMOV UR74, 0x0 ;  /* 0x00000000004a7882 */ /* 0x000fe20000000000 */
[----:B------:R-:W-:-:S02]  /*6ddb0*/  UMOV UR75, 0x8048010 ;  /* 0x08048010004b7882 */ /* 0x000fc40000000000 */
[----:B------:R-:W-:Y:S05]  /*6ddc0*/  UTCHMMA gdesc[UR8], gdesc[UR10], tmem[UR5], tmem[UR74], idesc[UR75], UPT ;  /* 0x00ff4a0a080075ea */ /* 0x000fea000b800005 */
[----:B------:R1:W-:Y:S01]  /*6ddd0*/  UTCHMMA gdesc[UR70], gdesc[UR14], tmem[UR5], tmem[UR74], idesc[UR75], UPT ;  /* 0x00ff4a0e460075ea */ /* 0x0003e2000b800005 */
[----:B------:R2:W-:Y:S01]  /*6dde0*/  UTCHMMA gdesc[UR72], gdesc[UR16], tmem[UR5], tmem[UR74], idesc[UR75], UPT ;  /* 0x00ff4a10480075ea */ /* 0x0005e2000b800005 */
[----:B-1----:R-:W-:Y:S02]  /*6ddf0*/  UIADD3.64 UR70, UPT, UPT, UR8, 0x180, URZ ;  /* 0x0000018008467897 */ /* 0x002fe4000fffe0ff */
[----:B--2---:R-:W-:-:S07]  /*6de00*/  UIADD3.64 UR72, UPT, UPT, UR8, 0x200, URZ ;  /* 0x0000020008487897 */ /* 0x004fce000fffe0ff */
[----:B------:R1:W-:Y:S02]  /*6de10*/  UTCHMMA gdesc[UR70], gdesc[UR18], tmem[UR5], tmem[UR74], idesc[UR75], UPT ;  /* 0x00ff4a12460075ea */ /* 0x0003e4000b800005 */
[----:B------:R2:W-:Y:S01]  /*6de20*/  UTCHMMA gdesc[UR72], gdesc[UR20], tmem[UR5], tmem[UR74], idesc[UR75], UPT ;  /* 0x00ff4a14480075ea */ /* 0x0005e2000b800005 */
[----:B-1----:R-:W-:Y:S02]  /*6de30*/  UIADD3.64 UR70, UPT, UPT, UR8, 0x280, URZ ;  /* 0x0000028008467897 */ /* 0x002fe4000fffe0ff */
[----:B--2---:R-:W-:-:S07]  /*6de40*/  UIADD3.64 UR72, UPT, UPT, UR8, 0x300, URZ ;  /* 0x0000030008487897 */ /* 0x004fce000fffe0ff */
[----:B------:R1:W-:Y:S02]  /*6de50*/  UTCHMMA gdesc[UR70], gdesc[UR22], tmem[UR5], tmem[UR74], idesc[UR75], UPT ;  /* 0x00ff4a16460075ea */ /* 0x0003e4000b800005 */
[----:B------:R2:W-:Y:S01]  /*6de60*/  UTCHMMA gdesc[UR72], gdesc[UR24], tmem[UR5], tmem[UR74], idesc[UR75], UPT ;  /* 0x00ff4a18480075ea */ /* 0x0005e2000b800005 */
[----:B-1----:R-:W-:Y:S01]  /*6de70*/  UIADD3.64 UR70, UPT, UPT, UR8, 0x380, URZ ;  /* 0x0000038008467897 */ /* 0x002fe2000fffe0ff */
[----:B--2---:R-:W-:Y:S01]  /*6de80*/  UMOV UR72, 0x0 ;  /* 0x0000000000487882 */ /* 0x004fe20000000000 */
[----:B------:R-:W-:-:S07]  /*6de90*/  UMOV UR73, 0x8048010 ;  /* 0x0804801000497882 */ /* 0x000fce0000000000 */
        /* <DEDUP_REMOVED lines=15> */
[----:B--2---:R-:W-:Y:S02]  /*6df90*/  UIADD3 UR74, UPT, UPT, UR5, 0x10, URZ ;  /* 0x00000010054a7890 */ /* 0x004fe4000fffe0ff */
[----:B------:R-:W-:Y:S02]  /*6dfa0*/  UIADD3.64 UR6, UPT, UPT, UR8, 0x1000, URZ ;  /* 0x0000100008067897 */ /* 0x000fe4000fffe0ff */
[----:B------:R-:W-:-:S05]  /*6dfb0*/  UIADD3 UR75, UPT, UPT, UR5, 0x10, URZ ;  /* 0x00000010054b7890 */ /* 0x000fca000fffe0ff */
[----:B------:R1:W-:Y:S02]  /*6dfc0*/  UTCHMMA gdesc[UR70], gdesc[UR12], tmem[UR74], tmem[UR72], idesc[UR73], UPT ;  /* 0x00ff480c460075ea */ /* 0x0003e4000b80004a */
[----:B-1----:R-:W-:Y:S01]  /*6dfd0*/  UMOV UR70, 0x0 ;  /* 0x0000000000467882 */ /* 0x002fe20000000000 */
[----:B------:R-:W-:Y:S01]  /*6dfe0*/  UMOV UR71, 0x8048010 ;  /* 0x0804801000477882 */ /* 0x000fe20000000000 */
[----:B------:R-:W-:Y:S01]  /*6dff0*/  UMOV UR74, 0x0 ;  /* 0x00000000004a7882 */ /* 0x000fe20000000000 */
[----:B------:R1:W-:Y:S02]  /*6e000*/  UTCHMMA gdesc[UR6], gdesc[UR10], tmem[UR75], tmem[UR70], idesc[UR71], UPT ;  /* 0x00ff460a060075ea */ /* 0x0003e4000b80004b */
[----:B-1----:R-:W-:Y:S01]  /*6e010*/  UIADD3.64 UR70, UPT, UPT, UR8, 0x1080, URZ ;  /* 0x0000108008467897 */ /* 0x002fe2000fffe0ff */
[----:B------:R-:W-:Y:S01]  /*6e020*/  UMOV UR75, 0x8048010 ;  /* 0x08048010004b7882 */ /* 0x000fe20000000000 */
[----:B------:R-:W-:-:S07]  /*6e030*/  UIADD3.64 UR6, UPT, UPT, UR8, 0x1100, URZ ;  /* 0x0000110008067897 */ /* 0x000fce000fffe0ff */
[----:B------:R1:W-:Y:S02]  /*6e040*/  UTCHMMA gdesc[UR70], gdesc[UR14], tmem[UR77], tmem[UR74], idesc[UR75], UPT ;  /* 0x00ff4a0e460075ea */ /* 0x0003e4000b80004d */
[----:B-1----:R-:W-:Y:S01]  /*6e050*/  UIADD3 UR74, UPT, UPT, UR5, 0x10, URZ ;  /* 0x00000010054a7890 */ /* 0x002fe2000fffe0ff */
[----:B------:R-:W-:Y:S01]  /*6e060*/  UMOV UR70, 0x0 ;  /* 0x0000000000467882 */ /* 0x000fe20000000000 */
[----:B------:R-:W-:Y:S01]  /*6e070*/  UMOV UR71, 0x8048010 ;  /* 0x0804801000477882 */ /* 0x000fe20000000000 */
[----:B------:R-:W-:-:S06]  /*6e080*/  UIADD3 UR75, UPT, UPT, UR5, 0x10, URZ ;  /* 0x00000010054b7890 */ /* 0x000fcc000fffe0ff */
[----:B------:R1:W-:Y:S02]  /*6e090*/  UTCHMMA gdesc[UR6], gdesc[UR16], tmem[UR74], tmem[UR70], idesc[UR71], UPT ;  /* 0x00ff4610060075ea */ /* 0x0003e4000b80004a */
[----:B-1----:R-:W-:Y:S02]  /*6e0a0*/  UIADD3.64 UR70, UPT, UPT, UR8, 0x1180, URZ ;  /* 0x0000118008467897 */ /* 0x002fe4000fffe0ff */
[----:B------:R-:W-:-:S07]  /*6e0b0*/  UIADD3.64 UR6, UPT, UPT, UR8, 0x1200, URZ ;  /* 0x0000120008067897 */ /* 0x000fce000fffe0ff */
[----:B------:R1:W-:Y:S02]  /*6e0c0*/  UTCHMMA gdesc[UR70], gdesc[UR18], tmem[UR75], tmem[UR72], idesc[UR73], UPT ;  /* 0x00ff4812460075ea */ /* 0x0003e4000b80004b */
[----:B-1----:R-:W-:Y:S01]  /*6e0d0*/  UMOV UR70, 0x0 ;  /* 0x0000000000467882 */ /* 0x002fe20000000000 */
[----:B------:R-:W-:Y:S02]  /*6e0e0*/  UMOV UR71, 0x8048010 ;  /* 0x0804801000477882 */ /* 0x000fe40000000000 */
[----:B------:R1:W-:Y:S02]  /*6e0f0*/  UTCHMMA gdesc[UR6], gdesc[UR20], tmem[UR74], tmem[UR70], idesc[UR71], UPT ;  /* 0x00ff4614060075ea */ /* 0x0003e4000b80004a */
[----:B-1----:R-:W-:Y:S02]  /*6e100*/  UIADD3.64 UR70, UPT, UPT, UR8, 0x1280, URZ ;  /* 0x0000128008467897 */ /* 0x002fe4000fffe0ff */
[----:B------:R-:W-:Y:S01]  /*6e110*/  UIADD3.64 UR6, UPT, UPT, UR8, 0x1300, URZ ;  /* 0x0000130008067897 */ /* 0x000fe2000fffe0ff */
[----:B------:R-:W-:-:S06]  /*6e120*/  UMOV UR74, 0x0 ;  /* 0x00000000004a7882 */ /* 0x000fcc0000000000 */
[----:B------:R1:W-:Y:S02]  /*6e130*/  UTCHMMA gdesc[UR70], gdesc[UR22], tmem[UR75], tmem[UR72], idesc[UR73], UPT ;  /* 0x00ff4816460075ea */ /* 0x0003e4000b80004b */
[----:B-1----:R-:W-:Y:S01]  /*6e140*/  UMOV UR75, 0x8048010 ;  /* 0x08048010004b7882 */ /* 0x002fe20000000000 */
[----:B------:R-:W-:Y:S01]  /*6e150*/  UIADD3.64 UR70, UPT, UPT, UR8, 0x1380, URZ ;  /* 0x0000138008467897 */ /* 0x000fe2000fffe0ff */
[----:B------:R1:W-:Y:S02]  /*6e160*/  UTCHMMA gdesc[UR6], gdesc[UR24], tmem[UR77], tmem[UR74], idesc[UR75], UPT ;  /* 0x00ff4a18060075ea */ /* 0x0003e4000b80004d */
[----:B-1----:R-:W-:Y:S02]  /*6e170*/  UIADD3 UR74, UPT, UPT, UR5, 0x10, URZ ;  /* 0x00000010054a7890 */ /* 0x002fe4000fffe0ff */
[----:B------:R-:W-:Y:S02]  /*6e180*/  UIADD3.64 UR6, UPT, UPT, UR8, 0x1400, URZ ;  /* 0x0000140008067897 */ /* 0x000fe4000fffe0ff */
[----:B------:R-:W-:-:S05]  /*6e190*/  UIADD3 UR75, UPT, UPT, UR5, 0x10, URZ ;  /* 0x00000010054b7890 */ /* 0x000fca000fffe0ff */
[----:B------:R1:W-:Y:S02]  /*6e1a0*/  UTCHMMA gdesc[UR70], gdesc[UR26], tmem[UR74], tmem[UR72], idesc[UR73], UPT ;  /* 0x00ff481a460075ea */ /* 0x0003e4000b80004a */
[----:B-1----:R-:W-:Y:S01]  /*6e1b0*/  UMOV UR70, 0x0 ;  /* 0x0000000000467882 */ /* 0x002fe20000000000 */
[----:B------:R-:W-:Y:S02]  /*6e1c0*/  UMOV UR71, 0x8048010 ;  /* 0x0804801000477882 */ /* 0x000fe40000000000 */
[----:B------:R1:W-:Y:S02]  /*6e1d0*/  UTCHMMA gdesc[UR6], gdesc[UR28], tmem[UR75], tmem[UR70], idesc[UR71], UPT ;  /* 0x00ff461c060075ea */ /* 0x0003e4000b80004b */
[----:B-1----:R-:W-:Y:S02]  /*6e1e0*/  UIADD3.64 UR70, UPT, UPT, UR8, 0x1480, URZ ;  /* 0x0000148008467897 */ /* 0x002fe4000fffe0ff */
[----:B------:R-:W-:-:S07]  /*6e1f0*/  UIADD3.64 UR6, UPT, UPT, UR8, 0x1500, URZ ;  /* 0x0000150008067897 */ /* 0x000fce000fffe0ff */
        /* <DEDUP_REMOVED lines=12> */
[----:B------:R-:W-:Y:S02]  /*6e2c0*/  UIADD3 UR75, UPT, UPT, UR5, 0x10, URZ ;  /* 0x00000010054b7890 */ /* 0x000fe4000fffe0ff */
[----:B------:R-:W-:-:S04]  /*6e2d0*/  UIADD3 UR77, UPT, UPT, UR5, 0x20, URZ ;  /* 0x00000020054d7890 */ /* 0x000fc8000fffe0ff */
[----:B------:R1:W-:Y:S02]  /*6e2e0*/  UTCHMMA gdesc[UR6], gdesc[UR36], tmem[UR74], tmem[UR70], idesc[UR71], UPT ;  /* 0x00ff4624060075ea */ /* 0x0003e4000b80004a */
[----:B-1----:R-:W-:Y:S02]  /*6e2f0*/  UIADD3.64 UR70, UPT, UPT, UR8, 0x1680, URZ ;  /* 0x0000168008467897 */ /* 0x002fe4000fffe0ff */
[----:B------:R-:W-:-:S07]  /*6e300*/  UIADD3.64 UR6, UPT, UPT, UR8, 0x1700, URZ ;  /* 0x0000170008067897 */ /* 0x000fce000fffe0ff */
[----:B------:R1:W-:Y:S02]  /*6e310*/  UTCHMMA gdesc[UR70], gdesc[UR38], tmem[UR75], tmem[UR72], idesc[UR73], UPT ;  /* 0x00ff4826460075ea */ /* 0x0003e4000b80004b */
[----:B-1----:R-:W-:Y:S01]  /*6e320*/  UMOV UR70, 0x0 ;  /* 0x0000000000467882 */ /* 0x002fe20000000000 */
[----:B------:R-:W-:Y:S01]  /*6e330*/  UMOV UR71, 0x8048010 ;  /* 0x0804801000477882 */ /* 0x000fe20000000000 */
[----:B------:R-:W-:Y:S01]  /*6e340*/  UIADD3 UR75, UPT, UPT, UR5, 0x20, URZ ;  /* 0x00000020054b7890 */ /* 0x000fe2000fffe0ff */
        /* <DEDUP_REMOVED lines=47> */
[----:B------:R1:W-:Y:S01]  /*6e640*/  UTCHMMA gdesc[UR70], gdesc[UR34], tmem[UR74], tmem[UR72], idesc[UR73], UPT ;  /* 0x00ff4822460075ea */ /* 0x0003e2000b80004a */
[----:B------:R-:W-:Y:S01]  /*6e650*/  UIADD3 UR77, UPT, UPT, UR5, 0x30, URZ ;  /* 0x00000030054d7890 */ /* 0x000fe2000fffe0ff */
[----:B-1----:R-:W-:Y:S01]  /*6e660*/  UMOV UR70, 0x0 ;  /* 0x0000000000467882 */ /* 0x002fe20000000000 */
[----:B------:R-:W-:Y:S01]  /*6e670*/  UMOV UR71, 0x8048010 ;  /* 0x0804801000477882 */ /* 0x000fe20000000000 */
[----:B------:R-:W-:Y:S01]  /*6e680*/  UIADD3.64 UR72, UPT, UPT, UR8, 0x2680, URZ ;  /* 0x0000268008487897 */ /* 0x000fe2000fffe0ff */
[----:B------:R1:W-:Y:S08]  /*6e690*/  UTCHMMA gdesc[UR6], gdesc[UR36], tmem[UR75], tmem[UR70], idesc[UR71], UPT ;  /* 0x00ff4624060075ea */ /* 0x0003f0000b80004b */
[----:B------:R2:W-:Y:S01]  /*6e6a0*/  UTCHMMA gdesc[UR72], gdesc[UR38], tmem[UR74], tmem[UR70], idesc[UR71], UPT ;  /* 0x00ff4626480075ea */ /* 0x0005e2000b80004a */
[----:B-1----:R-:W-:Y:S01]  /*6e6b0*/  UIADD3.64 UR6, UPT, UPT, UR8, 0x2700, URZ ;  /* 0x0000270008067897 */ /* 0x002fe2000fffe0ff */
[----:B--2---:R-:W-:Y:S01]  /*6e6c0*/  UMOV UR72, 0x0 ;  /* 0x0000000000487882 */ /* 0x004fe20000000000 */
[----:B------:R-:W-:Y:S01]  /*6e6d0*/  UMOV UR73, 0x8048010 ;  /* 0x0804801000497882 */ /* 0x000fe20000000000 */
[----:B------:R-:W-:-:S06]  /*6e6e0*/  UMOV UR74, 0x0 ;  /* 0x00000000004a7882 */ /* 0x000fcc0000000000 */
[----:B------:R1:W-:Y:S01]  /*6e6f0*/  UTCHMMA gdesc[UR6], gdesc[UR40], tmem[UR75], tmem[UR72], idesc[UR73], UPT ;  /* 0x00ff4828060075ea */ /* 0x0003e2000b80004b */
[----:B------:R-:W-:Y:S02]  /*6e700*/  R2UR.FILL UR71, R6 ;  /* 0x00000000064772ca */ /* 0x000fe400004e0000 */
[----:B------:R-:W-:Y:S01]  /*6e710*/  R2UR.FILL UR70, R5 ;  /* 0x00000000054672ca */ /* 0x000fe200004e0000 */
[----:B------:R0:W5:Y:S04]  /*6e720*/  LDL.LU R6, [R1+0x3d74] ;  /* 0x003d740001067983 */ /* 0x0001680000300800 */
[----:B------:R0:W5:Y:S01]  /*6e730*/  LDL.LU R5, [R1+0x3d70] ;  /* 0x003d700001057983 */ /* 0x0001620000300800 */
[----:B-1----:R-:W-:Y:S01]  /*6e740*/  UMOV UR75, 0x8048010 ;  /* 0x08048010004b7882 */ /* 0x002fe20000000000 */
[----:B------:R-:W-:Y:S01]  /*6e750*/  UMOV UR6, 0x0 ;  /* 0x0000000000067882 */ /* 0x000fe20000000000 */
[----:B------:R1:W-:Y:S01]  /*6e760*/  UTCHMMA gdesc[UR42], gdesc[UR12], tmem[UR77], tmem[UR74], idesc[UR75], UPT ;  /* 0x00ff4a0c2a0075ea */ /* 0x0003e2000b80004d */
[----:B------:R-:W-:Y:S01]  /*6e770*/  UMOV UR7, 0x8048010 ;  /* 0x0804801000077882 */ /* 0x000fe20000000000 */
[----:B------:R-:W-:-:S02]  /*6e780*/  R2UR.FILL UR73, R4 ;  /* 0x00000000044972ca */ /* 0x000fc400004e0000 */
[----:B------:R0:W5:Y:S01]  /*6e790*/  LDL.LU R4, [R1+0x3d6c] ;  /* 0x003d6c0001047983 */ /* 0x0001620000300800 */
[----:B------:R-:W-:-:S03]  /*6e7a0*/  R2UR.FILL UR72, R0 ;  /* 0x00000000004872ca */ /* 0x000fc600004e0000 */
[----:B------:R0:W5:Y:S01]  /*6e7b0*/  LDL.LU R0, [R1+0x3d68] ;  /* 0x003d680001007983 */ /* 0x0001620000300800 */
[----:B-1----:R-:W-:Y:S02]  /*6e7c0*/  UIADD3 UR74, UPT, UPT, UR5, 0x30, URZ ;  /* 0x00000030054a7890 */ /* 0x002fe4000fffe0ff */
[----:B------:R-:W-:-:S07]  /*6e7d0*/  UIADD3 UR75, UPT, UPT, UR5, 0x30, URZ ;  /* 0x00000030054b7890 */ /* 0x000fce000fffe0ff */
[----:B------:R-:W-:Y:S02]  /*6e7e0*/  UTCHMMA gdesc[UR44], gdesc[UR10], tmem[UR74], tmem[UR6], idesc[UR7], UPT ;  /* 0x00ff060a2c0075ea */ /* 0x000fe4000b80004a */
[----:B------:R-:W-:Y:S01]  /*6e7f0*/  UTCHMMA gdesc[UR46], gdesc[UR14], tmem[UR75], tmem[UR6], idesc[UR7], UPT ;  /* 0x00ff060e2e0075ea */ /* 0x000fe2000b80004b */
[----:B------:R1:W-:Y:S01]  /*6e800*/  UTCHMMA gdesc[UR48], gdesc[UR16], tmem[UR74], tmem[UR6], idesc[UR7], UPT ;  /* 0x00ff0610300075ea */ /* 0x0003e2000b80004a */
[----:B------:R2:W-:Y:S01]  /*6e810*/  UTCHMMA gdesc[UR50], gdesc[UR18], tmem[UR75], tmem[UR6], idesc[UR7], UPT ;  /* 0x00ff0612320075ea */ /* 0x0005e2000b80004b */
[----:B-1----:R-:W-:Y:S01]  /*6e820*/  UMOV UR74, 0x0 ;  /* 0x00000000004a7882 */ /* 0x002fe20000000000 */
[----:B--2---:R-:W-:Y:S02]  /*6e830*/  UMOV UR75, 0x8048010 ;  /* 0x08048010004b7882 */ /* 0x004fe40000000000 */
[----:B------:R1:W-:Y:S02]  /*6e840*/  UTCHMMA gdesc[UR52], gdesc[UR20], tmem[UR77], tmem[UR74], idesc[UR75], UPT ;  /* 0x00ff4a14340075ea */ /* 0x0003e4000b80004d */
[----:B-1----:R-:W-:-:S02]  /*6e850*/  UIADD3 UR74, UPT, UPT, UR5, 0x30, URZ ;  /* 0x00000030054a7890 */ /* 0x002fc4000fffe0ff */
        /* <DEDUP_REMOVED lines=15> */
[----:B--2---:R-:W-:Y:S01]  /*6e950*/  R2UR.FILL UR7, R2 ;  /* 0x00000000020772ca */ /* 0x004fe200004e0000 */
[----:B------:R-:W-:Y:S01]  /*6e960*/  IMAD.U32 R2, RZ, RZ, UR4 ;  /* 0x00000004ff027e24 */ /* 0x000fe2000f8e00ff */
[----:B------:R-:W-:Y:S01]  /*6e970*/  R2UR.FILL UR6, R93 ;  /* 0x000000005d0672ca */ /* 0x000fe200004e0000 */
[----:B------:R-:W-:Y:S02]  /*6e980*/  UMOV UR75, 0x8048010 ;  /* 0x08048010004b7882 */ /* 0x000fe40000000000 */
[----:B------:R1:W-:Y:S01]  /*6e990*/  UTCHMMA gdesc[UR72], gdesc[UR40], tmem[UR77], tmem[UR74], idesc[UR75], UPT ;  /* 0x00ff4a28480075ea */ /* 0x0003e2000b80004d */
[----:B------:R-:W-:-:S02]  /*6e9a0*/  @P2 MOV R93, R2 ;  /* 0x00000002005d2202 */ /* 0x000fc40000000f00 */
[----:B------:R0:W5:Y:S02]  /*6e9b0*/  LDL.LU.64 R2, [R1+0x3d60] ;  /* 0x003d600001027983 */ /* 0x0001640000300a00 */
[----:B-1----:R-:W-:-:S13]  /*6e9c0*/  @P2 R2UR UR74, R93 ;  /* 0x000000005d4a22ca */ /* 0x002fda00000e0000 */
[----:B------:R0:W-:Y:S01]  /*6e9d0*/  UTCBAR [UR74], URZ ;  /* 0x000000ff4a0073e9 */ /* 0x0001e200080000ff */
[----:B------:R-:W-:Y:S01]  /*6e9e0*/  NOP ;  /* 0x0000000000007918 */ /* 0x000fe20000000000 */
.L_x_9:
[----:B------:R-:W1:Y:S01]  /*6e9f0*/  LDC R93, c[0x0][0x3a0] ;  /* 0x0000e800ff5d7b82 */ /* 0x000e620000000800 */
[----:B-----5:R-:W-:Y:S04]  /*6ea00*/  STL [R1+0x3d64], R3 ;  /* 0x003d640301007387 */ /* 0x020fe80000100800 */
[----:B------:R2:W-:Y:S04]  /*6ea10*/  STL [R1+0x3d60], R2 ;  /* 0x003d600201007387 */ /* 0x0005e80000100800 */
[----:B--2---:R-:W2:Y:S04]  /*6ea20*/  LDL.LU R2, [R1+0x2eb4] ;  /* 0x002eb40001027983 */ /* 0x004ea80000300800 */
[----:B------:R3:W-:Y:S01]  /*6ea30*/  STL [R1+0x3d5c], R0 ;  /* 0x003d5c0001007387 */ /* 0x0007e20000100800 */
[----:B-1----:R-:W-:-:S05]  /*6ea40*/  VIADD R93, R93, 0xff ;  /* 0x000000ff5d5d7836 */ /* 0x002fca0000000000 */
[----:B------:R-:W-:Y:S01]  /*6ea50*/  SHF.R.S32.HI R3, RZ, 0x1f, R93 ;  /* 0x0000001fff037819 */ /* 0x000fe2000001145d */
[----:B---3--:R-:W3:Y:S03]  /*6ea60*/  LDL R0, [R1+0x2158] ;  /* 0x0021580001007983 */ /* 0x008ee60000100800 */
[----:B------:R-:W-:-:S04]  /*6ea70*/  LEA.HI R93, R3, R93, RZ, 0x8 ;  /* 0x0000005d035d7211 */ /* 0x000fc800078f40ff */
[----:B------:R-:W-:-:S04]  /*6ea80*/  SHF.R.S32.HI R93, RZ, 0x8, R93 ;  /* 0x00000008ff5d7819 */ /* 0x000fc8000001145d */
[----:B------:R-:W-:Y:S02]  /*6ea90*/  VIMNMX R3, PT, PT, R93, 0x1, !PT ;  /* 0x000000015d037848 */ /* 0x000fe40007fe0100 */
[----:B------:R-:W4:Y:S03]  /*6eaa0*/  LDL.LU R93, [R1+0x21ac] ;  /* 0x0021ac00015d7983 */ /* 0x000f260000300800 */
[----:B------:R-:W-:-:S05]  /*6eab0*/  VIADD R3, R3, 0xffffffff ;  /* 0xffffffff03037836 */ /* 0x000fca0000000000 */
[----:B---3--:R-:W-:Y:S02]  /*6eac0*/  ISETP.NE.U32.AND P4, PT, R0, R3, PT ;  /* 0x000000030000720c */ /* 0x008fe40003f85070 */
[----:B------:R3:W5:Y:S01]  /*6ead0*/  LDL.LU R3, [R1+0x3d64] ;  /* 0x003d640001037983 */ /* 0x0007620000300800 */
[----:B----4-:R-:W-:-:S05]  /*6eae0*/  VIADD R93, R93, 0x1 ;  /* 0x000000015d5d7836 */ /* 0x010fca0000000000 */
[----:B------:R-:W-:-:S04]  /*6eaf0*/  ISETP.GT.AND P2, PT, R93, 0x1, PT ;  /* 0x000000015d00780c */ /* 0x000fc80003f44270 */
[----:B------:R-:W-:Y:S02]  /*6eb00*/  SEL R0, RZ, 0x1, !P2 ;  /* 0x00000001ff007807 */ /* 0x000fe40005000000 */
[----:B------:R-:W-:Y:S02]  /*6eb10*/  SEL R93, R93, RZ, !P2 ;  /* 0x000000ff5d5d7207 */ /* 0x000fe40005000000 */
[----:B--2---:R-:W-:Y:S01]  /*6eb20*/  LOP3.LUT R0, R2, R0, RZ, 0x3c, !PT ;  /* 0x0000000002007212 */ /* 0x004fe200078e3cff */
[----:B------:R1:W-:Y:S04]  /*6eb30*/  STL [R1+0x1fc4], R2 ;  /* 0x001fc40201007387 */ /* 0x0003e80000100800 */
[----:B-1----:R3:W5:Y:S04]  /*6eb40*/  LDL.LU R2, [R1+0x3d60] ;  /* 0x003d600001027983 */ /* 0x0027680000300800 */
[----:B------:R1:W-:Y:S02]  /*6eb50*/  STL [R1+0x21ac], R93 ;  /* 0x0021ac5d01007387 */ /* 0x0003e40000100800 */
[----:B-1----:R-:W-:-:S02]  /*6eb60*/  IMAD.MOV.U32 R93, RZ, RZ, R0 ;  /* 0x000000ffff5d7224 */ /* 0x002fc400078e0000 */
[----:B------:R3:W5:Y:S04]  /*6eb70*/  LDL.LU R0, [R1+0x3d5c] ;  /* 0x003d5c0001007983 */ /* 0x0007680000300800 */
[----:B------:R3:W-:Y:S01]  /*6eb80*/  STL [R1+0x2eb4], R93 ;  /* 0x002eb45d01007387 */ /* 0x0007e20000100800 */
[----:B------:R-:W-:Y:S05]  /*6eb90*/  @P4 BRA `(.L_x_10) ;  /* 0xfffffb7800904947 */ /* 0x000fea000383ffff */
.L_x_7:
[----:B------:R-:W-:Y:S05]  /*6eba0*/  @!P1 BRA `(.L_x_11) ;  /* 0x0000000000109947 */ /* 0x000fea0003800000 */
[----:B---3--:R-:W2:Y:S02]  /*6ebb0*/  LDL.LU R93, [R1+0x1fc4] ;  /* 0x001fc400015d7983 */ /* 0x008ea40000300800 */
[----:B--2--5:R-:W-:-:S04]  /*6ebc0*/  IMAD.U32 R0, R93, -0x80000000, RZ ;  /* 0x800000005d007824 */ /* 0x024fc800078e00ff */
[----:B------:R-:W1:Y:S02]  /*6ebd0*/  SYNCS.PHASECHK.TRANS64.TRYWAIT P0, [UR4], R0 ;  /* 0x00000000ff0075a7 */ /* 0x000e640008001104 */
[----:B-1----:R-:W-:Y:S05]  /*6ebe0*/  @!P0 BRA `(.L_x_12) ;  /* 0x0000001800048947 */ /* 0x002fea0003800000 */
.L_x_11:
[----:B-----5:R-:W2:Y:S01]  /*6ebf0*/  LDL.LU R2, [R1+0x3d58] ;  /* 0x003d580001027983 */ /* 0x020ea20000300800 */
[----:B------:R-:W1:Y:S03]  /*6ec00*/  LDC R0, c[0x0][0x3b8] ;  /* 0x0000ee00ff007b82 */ /* 0x000e660000000800 */
[----:B------:R-:W4:Y:S04]  /*6ec10*/  LDL.LU R72, [R1+0x3388] ;  /* 0x0033880001487983 */ /* 0x000f280000300800 */
[----:B---3--:R-:W3:Y:S04]  /*6ec20*/  LDL.LU R71, [R1+0x3d40] ;  /* 0x003d400001477983 */ /* 0x008ee80000300800 */
[----:B------:R-:W3:Y:S04]  /*6ec30*/  LDL.LU R70, [R1+0x3d48] ;  /* 0x003d480001467983 */ /* 0x000ee80000300800 */
[----:B------:R-:W3:Y:S04]  /*6ec40*/  LDL.LU R69, [R1+0x3d4c] ;  /* 0x003d4c0001457983 */ /* 0x000ee80000300800 */
[----:B------:R-:W3:Y:S01]  /*6ec50*/  LDL.LU R68, [R1+0x3d50] ;  /* 0x003d500001447983 */ /* 0x000ee20000300800 */
[----:B------:R-:W-:Y:S06]  /*6ec60*/  BAR.SYNC.DEFER_BLOCKING 0x0 ;  /* 0x0000000000007b1d */ /* 0x000fec0000010000 */
[----:B------:R-:W0:Y:S02]  /*6ec70*/  @!P6 SYNCS.CCTL.IV [UR76+0x84000] ;  /* 0x08400000ff00e9b1 */ /* 0x000e24000800004c */
[----:B0-----:R-:W-:Y:S06]  /*6ec80*/  BAR.SYNC.DEFER_BLOCKING 0x0 ;  /* 0x0000000000007b1d */ /* 0x001fec0000010000 */
[----:B------:R-:W0:Y:S01]  /*6ec90*/  @!P6 SYNCS.CCTL.IV [UR76+0x84008] ;  /* 0x08400800ff00e9b1 */ /* 0x000e22000800004c */
[----:B--2---:R-:W-:-:S02]  /*6eca0*/  R2UR UR4, R2 ;  /* 0x00000000020472ca */ /* 0x004fc400000e0000 */
[----:B------:R-:W2:Y:S11]  /*6ecb0*/  LDC.64 R2, c[0x0][0x390] ;  /* 0x0000e400ff027b82 */ /* 0x000eb60000000a00 */
[----:B------:R-:W0:Y:S01]  /*6ecc0*/  LDTM.x64 R4, tmem[UR4] ;  /* 0x00000004000479ee */ /* 0x000e220008340000 */
[----:B------:R-:W-:Y:S01]  /*6ecd0*/  NOP ;  /* 0x0000000000007918 */ /* 0x000fe20000000000 */
[----:B0-----:R-:W-:-:S02]  /*6ece0*/  F2FP.F16.F32.PACK_AB R32, R48, R32 ;  /* 0x000000203020723e */ /* 0x001fc400000000ff */
[----:B------:R-:W3:Y:S01]  /*6ecf0*/  LDC R48, c[0x0][0x3b4] ;  /* 0x0000ed00ff307b82 */ /* 0x000ee20000000800 */
[----:B------:R-:W-:Y:S02]  /*6ed00*/  F2FP.F16.F32.PACK_AB R54, R23, R54 ;  /* 0x000000361736723e */ /* 0x000fe400000000ff */
[----:B------:R-:W-:-:S05]  /*6ed10*/  F2FP.F16.F32.PACK_AB R38, R38, R22 ;  /* 0x000000162626723e */ /* 0x000fca00000000ff */
[----:B------:R-:W0:Y:S01]  /*6ed20*/  LDC.64 R22, c[0x0][0x398] ;  /* 0x0000e600ff167b82 */ /* 0x000e220000000a00 */
[----:B------:R-:W-:Y:S02]  /*6ed30*/  F2FP.F16.F32.PACK_AB R14, R15, R14 ;  /* 0x0000000e0f0e723e */ /* 0x000fe400000000ff */
[----:B------:R-:W-:Y:S02]  /*6ed40*/  F2FP.F16.F32.PACK_AB R16, R17, R16 ;  /* 0x000000101110723e */ /* 0x000fe400000000ff */
[----:B------:R-:W-:Y:S02]  /*6ed50*/  F2FP.F16.F32.PACK_AB R12, R13, R12 ;  /* 0x0000000c0d0c723e */ /* 0x000fe400000000ff */
[----:B------:R-:W-:Y:S01]  /*6ed60*/  F2FP.F16.F32.PACK_AB R13, R7, R6 ;  /* 0x00000006070d723e */ /* 0x000fe200000000ff */
[-C--:B---3--:R-:W-:Y:S02]  /*6ed70*/  IMAD R15, R71, R48.reuse, RZ ;  /* 0x00000030470f7224 */ /* 0x088fe400078e02ff */
[----:B------:R-:W-:-:S02]  /*6ed80*/  IMAD R7, R70, R48, RZ ;  /* 0x0000003046077224 */ /* 0x000fc400078e02ff */
[----:B------:R-:W-:Y:S01]  /*6ed90*/  IMAD R17, R48, 0x100, R15 ;  /* 0x0000010030117824 */ /* 0x000fe200078e020f */
[----:B------:R-:W-:-:S03]  /*6eda0*/  F2FP.F16.F32.PACK_AB R10, R11, R10 ;  /* 0x0000000a0b0a723e */ /* 0x000fc600000000ff */
[----:B------:R-:W-:Y:S01]  /*6edb0*/  IMAD R48, R48, 0x80, R17 ;  /* 0x0000008030307824 */ /* 0x000fe200078e0211 */
[----:B------:R-:W-:Y:S02]  /*6edc0*/  F2FP.F16.F32.PACK_AB R18, R19, R18 ;  /* 0x000000121312723e */ /* 0x000fe400000000ff */
[----:B------:R-:W-:Y:S02]  /*6edd0*/  F2FP.F16.F32.PACK_AB R11, R9, R8 ;  /* 0x00000008090b723e */ /* 0x000fe400000000ff */
[----:B------:R-:W-:Y:S02]  /*6ede0*/  F2FP.F16.F32.PACK_AB R19, R5, R4 ;  /* 0x000000040513723e */ /* 0x000fe400000000ff */
[-C--:B--2---:R-:W-:Y:S02]  /*6edf0*/  LEA R8, P1, R7, R2.reuse, 0x1 ;  /* 0x0000000207087211 */ /* 0x084fe400078208ff */
[-C--:B------:R-:W-:Y:S02]  /*6ee00*/  LEA R4, P0, R15, R2.reuse, 0x1 ;  /* 0x000000020f047211 */ /* 0x080fe400078008ff */
[----:B------:R-:W-:-:S02]  /*6ee10*/  LEA R6, P2, R17, R2, 0x1 ;  /* 0x0000000211067211 */ /* 0x000fc400078408ff */
[C---:B------:R-:W-:Y:S02]  /*6ee20*/  LEA R2, P4, R48.reuse, R2, 0x1 ;  /* 0x0000000230027211 */ /* 0x040fe400078808ff */
[-C--:B------:R-:W-:Y:S02]  /*6ee30*/  LEA.HI.X.SX32 R9, R7, R3.reuse, 0x1, P1 ;  /* 0x0000000307097211 */ /* 0x080fe400008f0eff */
[-C--:B------:R-:W-:Y:S02]  /*6ee40*/  LEA.HI.X.SX32 R5, R15, R3.reuse, 0x1, P0 ;  /* 0x000000030f057211 */ /* 0x080fe400000f0eff */
[-C--:B------:R-:W-:Y:S02]  /*6ee50*/  LEA.HI.X.SX32 R7, R17, R3.reuse, 0x1, P2 ;  /* 0x0000000311077211 */ /* 0x080fe400010f0eff */
[----:B------:R-:W-:Y:S02]  /*6ee60*/  LEA.HI.X.SX32 R3, R48, R3, 0x1, P4 ;  /* 0x0000000330037211 */ /* 0x000fe400020f0eff */
[----:B0-----:R-:W-:-:S02]  /*6ee70*/  ISETP.GE.AND P4, PT, R71, R22, PT ;  /* 0x000000164700720c */ /* 0x001fc40003f86270 */
[----:B------:R-:W-:Y:S02]  /*6ee80*/  ISETP.GE.AND P5, PT, R70, R22, PT ;  /* 0x000000164600720c */ /* 0x000fe40003fa6270 */
[-C--:B----4-:R-:W-:Y:S02]  /*6ee90*/  ISETP.LT.AND P4, PT, R72, R23.reuse, !P4 ;  /* 0x000000174800720c */ /* 0x090fe40006781270 */
[----:B------:R-:W-:Y:S02]  /*6eea0*/  F2FP.F16.F32.PACK_AB R24, R40, R24 ;  /* 0x000000182818723e */ /* 0x000fe400000000ff */
[CC--:B------:R-:W-:Y:S01]  /*6eeb0*/  ISETP.LT.AND P5, PT, R72.reuse, R23.reuse, !P5 ;  /* 0x000000174800720c */ /* 0x0c0fe20006fa1270 */
[----:B-1----:R-:W-:Y:S01]  /*6eec0*/  IMAD R15, R72, R0, RZ ;  /* 0x00000000480f7224 */ /* 0x002fe200078e02ff */
[----:B------:R-:W-:Y:S02]  /*6eed0*/  F2FP.F16.F32.PACK_AB R40, R52, R36 ;  /* 0x000000243428723e */ /* 0x000fe400000000ff */
[----:B------:R-:W-:-:S02]  /*6eee0*/  ISETP.GE.AND P2, PT, R72, R23, PT ;  /* 0x000000174800720c */ /* 0x000fc40003f46270 */
[----:B------:R-:W-:Y:S01]  /*6eef0*/  F2FP.F16.F32.PACK_AB R36, R21, R20 ;  /* 0x000000141524723e */ /* 0x000fe200000000ff */
[----:B------:R-:W-:Y:S01]  /*6ef00*/  VIADD R20, R72, 0x1 ;  /* 0x0000000148147836 */ /* 0x000fe20000000000 */
[----:B------:R-:W-:Y:S02]  /*6ef10*/  F2FP.F16.F32.PACK_AB R41, R57, R41 ;  /* 0x000000293929723e */ /* 0x000fe400000000ff */
[----:B------:R-:W-:Y:S01]  /*6ef20*/  F2FP.F16.F32.PACK_AB R25, R25, R56 ;  /* 0x000000381919723e */ /* 0x000fe200000000ff */
[----:B------:R-:W-:Y:S01]  /*6ef30*/  IMAD.WIDE R56, R15, 0x2, R4 ;  /* 0x000000020f387825 */ /* 0x000fe200078e0204 */
[----:B------:R-:W-:Y:S02]  /*6ef40*/  ISETP.LT.AND P6, PT, R69, R22, !P2 ;  /* 0x000000164500720c */ /* 0x000fe400057c1270 */
[----:B------:R-:W-:Y:S02]  /*6ef50*/  F2FP.F16.F32.PACK_AB R43, R59, R43 ;  /* 0x0000002b3b2b723e */ /* 0x000fe400000000ff */
[----:B------:R-:W-:Y:S01]  /*6ef60*/  F2FP.F16.F32.PACK_AB R27, R27, R58 ;  /* 0x0000003a1b1b723e */ /* 0x000fe200000000ff */
[----:B------:R-:W-:Y:S01]  /*6ef70*/  IMAD.WIDE R58, R15, 0x2, R8 ;  /* 0x000000020f3a7825 */ /* 0x000fe200078e0208 */
[----:B------:R-:W-:Y:S01]  /*6ef80*/  ISETP.GE.AND P1, PT, R20, R23, PT ;  /* 0x000000171400720c */ /* 0x000fe20003f26270 */
[----:B------:R0:W-:Y:S01]  /*6ef90*/  @P4 STG.E.U16 desc[UR6][R56.64], R19 ;  /* 0x0000001338004986 */ /* 0x0001e2000c101506 */
[----:B------:R-:W-:-:S02]  /*6efa0*/  ISETP.LT.AND P2, PT, R68, R22, !P2 ;  /* 0x000000164400720c */ /* 0x000fc40005741270 */
[----:B------:R-:W-:Y:S01]  /*6efb0*/  F2FP.F16.F32.PACK_AB R45, R61, R45 ;  /* 0x0000002d3d2d723e */ /* 0x000fe200000000ff */
[----:B------:R1:W-:Y:S01]  /*6efc0*/  @P5 STG.E.U16 desc[UR6][R58.64], R36 ;  /* 0x000000243a005986 */ /* 0x0003e2000c101506 */
[----:B------:R-:W-:Y:S01]  /*6efd0*/  F2FP.F16.F32.PACK_AB R29, R29, R60 ;  /* 0x0000003c1d1d723e */ /* 0x000fe200000000ff */
[----:B------:R-:W-:Y:S01]  /*6efe0*/  IMAD.WIDE R60, R15, 0x2, R6 ;  /* 0x000000020f3c7825 */ /* 0x000fe200078e0206 */
[-C--:B------:R-:W-:Y:S02]  /*6eff0*/  ISETP.LT.AND P4, PT, R71, R22.reuse, !P1 ;  /* 0x000000164700720c */ /* 0x080fe40004f81270 */
[----:B------:R-:W-:Y:S01]  /*6f000*/  ISETP.LT.AND P5, PT, R70, R22, !P1 ;  /* 0x000000164600720c */ /* 0x000fe20004fa1270 */
[----:B------:R-:W-:Y:S01]  /*6f010*/  VIADD R20, R72, 0x2 ;  /* 0x0000000248147836 */ /* 0x000fe20000000000 */
[----:B0-----:R-:W-:Y:S01]  /*6f020*/  PRMT R19, R40, 0x7632, R19 ;  /* 0x0000763228137816 */ /* 0x001fe20000000013 */
[C---:B------:R-:W-:Y:S01]  /*6f030*/  IMAD.IADD R17, R15.reuse, 0x1, R0 ;  /* 0x000000010f117824 */ /* 0x040fe200078e0200 */
[----:B------:R-:W-:Y:S02]  /*6f040*/  @P6 STG.E.U16 desc[UR6][R60.64], R40 ;  /* 0x000000283c006986 */ /* 0x000fe4000c101506 */
[----:B------:R-:W-:Y:S01]  /*6f050*/  ISETP.GE.AND P0, PT, R20, R23, PT ;  /* 0x000000171400720c */ /* 0x000fe20003f06270 */
[----:B------:R-:W-:Y:S01]  /*6f060*/  IMAD.WIDE R56, R15, 0x2, R2 ;  /* 0x000000020f387825 */ /* 0x000fe200078e0202 */
[----:B-1----:R-:W-:-:S02]  /*6f070*/  PRMT R36, R19, 0x7632, R36 ;  /* 0x0000763213247816 */ /* 0x002fc40000000024 */
[----:B------:R-:W-:Y:S01]  /*6f080*/  ISETP.LT.AND P6, PT, R69, R22, !P1 ;  /* 0x000000164500720c */ /* 0x000fe20004fc1270 */
[----:B------:R-:W-:Y:S01]  /*6f090*/  IMAD.WIDE R20, R17, 0x2, R4 ;  /* 0x0000000211147825 */ /* 0x000fe200078e0204 */
[----:B------:R-:W-:Y:S02]  /*6f0a0*/  F2FP.F16.F32.PACK_AB R28, R44, R28 ;  /* 0x0000001c2c1c723e */ /* 0x000fe400000000ff */
[----:B------:R-:W-:Y:S01]  /*6f0b0*/  F2FP.F16.F32.PACK_AB R37, R53, R37 ;  /* 0x000000253525723e */ /* 0x000fe200000000ff */
[C---:B------:R-:W-:Y:S01]  /*6f0c0*/  IMAD.WIDE R52, R17.reuse, 0x2, R8 ;  /* 0x0000000211347825 */ /* 0x040fe200078e0208 */
[----:B------:R-:W-:Y:S01]  /*6f0d0*/  PRMT R44, R36, 0x7632, R44 ;  /* 0x00007632242c7816 */ /* 0x000fe2000000002c */
[----:B------:R0:W-:Y:S01]  /*6f0e0*/  @P2 STG.E.U16 desc[UR6][R56.64], R19 ;  /* 0x0000001338002986 */ /* 0x0001e2000c101506 */
[-C--:B------:R-:W-:Y:S01]  /*6f0f0*/  ISETP.LT.AND P1, PT, R68, R22.reuse, !P1 ;  /* 0x000000164400720c */ /* 0x080fe20004f21270 */
[----:B------:R-:W-:Y:S02]  /*6f100*/  IMAD.WIDE R58, R17, 0x2, R6 ;  /* 0x00000002113a7825 */ /* 0x000fe400078e0206 */
[----:B------:R1:W-:Y:S01]  /*6f110*/  @P4 STG.E.U16 desc[UR6][R20.64], R36 ;  /* 0x0000002414004986 */ /* 0x0003e2000c101506 */
[----:B------:R-:W-:-:S03]  /*6f120*/  ISETP.LT.AND P4, PT, R71, R22, !P0 ;  /* 0x000000164700720c */ /* 0x000fc60004781270 */
[----:B------:R-:W-:Y:S01]  /*6f130*/  @P5 STG.E.U16 desc[UR6][R52.64], R44 ;  /* 0x0000002c34005986 */ /* 0x000fe2000c101506 */
[----:B------:R-:W-:Y:S01]  /*6f140*/  ISETP.LT.AND P5, PT, R70, R22, !P0 ;  /* 0x000000164600720c */ /* 0x000fe200047a1270 */
[----:B------:R-:W-:Y:S01]  /*6f150*/  IMAD.IADD R15, R17, 0x1, R0 ;  /* 0x00000001110f7824 */ /* 0x000fe200078e0200 */
[----:B------:R-:W-:Y:S01]  /*6f160*/  F2FP.F16.F32.PACK_AB R26, R42, R26 ;  /* 0x0000001a2a1a723e */ /* 0x000fe200000000ff */
[----:B------:R-:W-:Y:S01]  /*6f170*/  VIADD R42, R72, 0x3 ;  /* 0x00000003482a7836 */ /* 0x000fe20000000000 */
[----:B------:R2:W-:Y:S01]  /*6f180*/  @P6 STG.E.U16 desc[UR6][R58.64], R37 ;  /* 0x000000253a006986 */ /* 0x0005e2000c101506 */
[----:B------:R-:W-:Y:S01]  /*6f190*/  ISETP.LT.AND P6, PT, R69, R22, !P0 ;  /* 0x000000164500720c */ /* 0x000fe200047c1270 */
[----:B0-----:R-:W-:Y:S01]  /*6f1a0*/  IMAD.WIDE R56, R15, 0x2, R4 ;  /* 0x000000020f387825 */ /* 0x001fe200078e0204 */
[----:B------:R-:W-:-:S03]  /*6f1b0*/  PRMT R19, R37, 0x7632, R19 ;  /* 0x0000763225137816 */ /* 0x000fc60000000013 */
[----:B-1----:R-:W-:Y:S01]  /*6f1c0*/  IMAD.WIDE R20, R17, 0x2, R2 ;  /* 0x0000000211147825 */ /* 0x002fe200078e0202 */
[----:B------:R-:W-:Y:S02]  /*6f1d0*/  ISETP.GE.AND P2, PT, R42, R23, PT ;  /* 0x000000172a00720c */ /* 0x000fe40003f46270 */
[----:B------:R-:W-:Y:S01]  /*6f1e0*/  PRMT R42, R38, 0x7610, R42 ;  /* 0x00007610262a7816 */ /* 0x000fe2000000002a */
[----:B------:R-:W-:Y:S01]  /*6f1f0*/  IMAD.WIDE R60, R15, 0x2, R8 ;  /* 0x000000020f3c7825 */ /* 0x000fe200078e0208 */
[----:B------:R0:W-:Y:S01]  /*6f200*/  @P1 STG.E.U16 desc[UR6][R20.64], R19 ;  /* 0x0000001314001986 */ /* 0x0001e2000c101506 */
[----:B------:R-:W-:-:S03]  /*6f210*/  ISETP.LT.AND P0, PT, R68, R22, !P0 ;  /* 0x000000164400720c */ /* 0x000fc60004701270 */
[----:B------:R1:W-:Y:S01]  /*6f220*/  @P4 STG.E.U16 desc[UR6][R56.64], R13 ;  /* 0x0000000d38004986 */ /* 0x0003e2000c101506 */
[-C--:B------:R-:W-:Y:S01]  /*6f230*/  ISETP.LT.AND P4, PT, R71, R22.reuse, !P2 ;  /* 0x000000164700720c */ /* 0x080fe20005781270 */
[C---:B--2---:R-:W-:Y:S01]  /*6f240*/  IMAD.WIDE R36, R15.reuse, 0x2, R6 ;  /* 0x000000020f247825 */ /* 0x044fe200078e0206 */
[----:B------:R-:W-:Y:S01]  /*6f250*/  PRMT R44, R38, 0x7632, R44 ;  /* 0x00007632262c7816 */ /* 0x000fe2000000002c */
[----:B------:R-:W-:Y:S01]  /*6f260*/  @P5 STG.E.U16 desc[UR6][R60.64], R42 ;  /* 0x0000002a3c005986 */ /* 0x000fe2000c101506 */
[-C--:B------:R-:W-:Y:S01]  /*6f270*/  ISETP.LT.AND P5, PT, R70, R22.reuse, !P2 ;  /* 0x000000164600720c */ /* 0x080fe200057a1270 */
[----:B------:R-:W-:Y:S02]  /*6f280*/  IMAD.IADD R17, R15, 0x1, R0 ;  /* 0x000000010f117824 */ /* 0x000fe400078e0200 */
[----:B------:R-:W-:Y:S01]  /*6f290*/  VIADD R40, R72, 0x4 ;  /* 0x0000000448287836 */ /* 0x000fe20000000000 */
[----:B------:R2:W-:Y:S01]  /*6f2a0*/  @P6 STG.E.U16 desc[UR6][R36.64], R44 ;  /* 0x0000002c24006986 */ /* 0x0005e2000c101506 */
[----:B------:R-:W-:Y:S01]  /*6f2b0*/  ISETP.LT.AND P6, PT, R69, R22, !P2 ;  /* 0x000000164500720c */ /* 0x000fe200057c1270 */
[----:B------:R-:W-:Y:S01]  /*6f2c0*/  IMAD.WIDE R52, R17, 0x2, R4 ;  /* 0x0000000211347825 */ /* 0x000fe200078e0204 */
[----:B0-----:R-:W-:-:S03]  /*6f2d0*/  PRMT R19, R54, 0x7632, R19 ;  /* 0x0000763236137816 */ /* 0x001fc60000000013 */
[----:B-1----:R-:W-:Y:S01]  /*6f2e0*/  IMAD.WIDE R56, R15, 0x2, R2 ;  /* 0x000000020f387825 */ /* 0x002fe200078e0202 */
[----:B------:R-:W-:Y:S02]  /*6f2f0*/  PRMT R15, R13, 0x7632, R15 ;  /* 0x000076320d0f7816 */ /* 0x000fe4000000000f */
[----:B------:R-:W-:Y:S01]  /*6f300*/  ISETP.GE.AND P1, PT, R40, R23, PT ;  /* 0x000000172800720c */ /* 0x000fe20003f26270 */
[----:B------:R-:W-:Y:S01]  /*6f310*/  IMAD.WIDE R20, R17, 0x2, R8 ;  /* 0x0000000211147825 */ /* 0x000fe200078e0208 */
[----:B------:R-:W-:Y:S01]  /*6f320*/  @P0 STG.E.U16 desc[UR6][R56.64], R54 ;  /* 0x0000003638000986 */ /* 0x000fe2000c101506 */
[----:B------:R-:W-:-:S03]  /*6f330*/  ISETP.LT.AND P2, PT, R68, R22, !P2 ;  /* 0x000000164400720c */ /* 0x000fc60005741270 */
[----:B------:R0:W-:Y:S01]  /*6f340*/  @P4 STG.E.U16 desc[UR6][R52.64], R15 ;  /* 0x0000000f34004986 */ /* 0x0001e2000c101506 */
[-C--:B------:R-:W-:Y:S01]  /*6f350*/  ISETP.LT.AND P4, PT, R71, R22.reuse, !P1 ;  /* 0x000000164700720c */ /* 0x080fe20004f81270 */
[----:B--2---:R-:W-:Y:S01]  /*6f360*/  IMAD.WIDE R36, R17, 0x2, R6 ;  /* 0x0000000211247825 */ /* 0x004fe200078e0206 */
[----:B------:R-:W-:Y:S01]  /*6f370*/  F2FP.F16.F32.PACK_AB R39, R55, R39 ;  /* 0x000000273727723e */ /* 0x000fe200000000ff */
[----:B------:R1:W-:Y:S01]  /*6f380*/  @P5 STG.E.U16 desc[UR6][R20.64], R19 ;  /* 0x0000001314005986 */ /* 0x0003e2000c101506 */
[-C--:B------:R-:W-:Y:S01]  /*6f390*/  ISETP.LT.AND P5, PT, R70, R22.reuse, !P1 ;  /* 0x000000164600720c */ /* 0x080fe20004fa1270 */
[----:B------:R-:W-:Y:S02]  /*6f3a0*/  IMAD.IADD R13, R17, 0x1, R0 ;  /* 0x00000001110d7824 */ /* 0x000fe400078e0200 */
[----:B------:R-:W-:Y:S01]  /*6f3b0*/  VIADD R38, R72, 0x5 ;  /* 0x0000000548267836 */ /* 0x000fe20000000000 */
[----:B------:R2:W-:Y:S01]  /*6f3c0*/  @P6 STG.E.U16 desc[UR6][R36.64], R39 ;  /* 0x0000002724006986 */ /* 0x0005e2000c101506 */
[----:B------:R-:W-:Y:S01]  /*6f3d0*/  ISETP.LT.AND P6, PT, R69, R22, !P1 ;  /* 0x000000164500720c */ /* 0x000fe20004fc1270 */
[----:B0-----:R-:W-:Y:S01]  /*6f3e0*/  IMAD.WIDE R52, R17, 0x2, R2 ;  /* 0x0000000211347825 */ /* 0x001fe200078e0202 */
[----:B------:R-:W-:-:S03]  /*6f3f0*/  PRMT R17, R39, 0x7632, R17 ;  /* 0x0000763227117816 */ /* 0x000fc60000000011 */
[C---:B------:R-:W-:Y:S01]  /*6f400*/  IMAD.WIDE R56, R13.reuse, 0x2, R4 ;  /* 0x000000020d387825 */ /* 0x040fe200078e0204 */
[----:B------:R-:W-:Y:S02]  /*6f410*/  ISETP.GE.AND P0, PT, R38, R23, PT ;  /* 0x000000172600720c */ /* 0x000fe40003f06270 */
[----:B-1----:R-:W-:Y:S01]  /*6f420*/  PRMT R19, R24, 0x7610, R19 ;  /* 0x0000761018137816 */ /* 0x002fe20000000013 */
[----:B------:R-:W-:Y:S01]  /*6f430*/  IMAD.WIDE R54, R13, 0x2, R8 ;  /* 0x000000020d367825 */ /* 0x000fe200078e0208 */
[----:B------:R-:W-:Y:S01]  /*6f440*/  @P2 STG.E.U16 desc[UR6][R52.64], R17 ;  /* 0x0000001134002986 */ /* 0x000fe2000c101506 */
[----:B------:R-:W-:-:S03]  /*6f450*/  ISETP.LT.AND P1, PT, R68, R22, !P1 ;  /* 0x000000164400720c */ /* 0x000fc60004f21270 */
[----:B------:R-:W-:Y:S01]  /*6f460*/  @P4 STG.E.U16 desc[UR6][R56.64], R11 ;  /* 0x0000000b38004986 */ /* 0x000fe2000c101506 */
[-C--:B------:R-:W-:Y:S01]  /*6f470*/  ISETP.LT.AND P4, PT, R71, R22.reuse, !P0 ;  /* 0x000000164700720c */ /* 0x080fe20004781270 */
[C---:B------:R-:W-:Y:S01]  /*6f480*/  IMAD.WIDE R20, R13.reuse, 0x2, R6 ;  /* 0x000000020d147825 */ /* 0x040fe200078e0206 */
[----:B--2---:R-:W-:Y:S01]  /*6f490*/  PRMT R37, R24, 0x7632, R37 ;  /* 0x0000763218257816 */ /* 0x004fe20000000025 */
[----:B------:R0:W-:Y:S01]  /*6f4a0*/  @P5 STG.E.U16 desc[UR6][R54.64], R19 ;  /* 0x0000001336005986 */ /* 0x0001e2000c101506 */
[-C--:B------:R-:W-:Y:S01]  /*6f4b0*/  ISETP.LT.AND P5, PT, R70, R22.reuse, !P0 ;  /* 0x000000164600720c */ /* 0x080fe200047a1270 */
[----:B------:R-:W-:Y:S02]  /*6f4c0*/  VIADD R38, R72, 0x6 ;  /* 0x0000000648267836 */ /* 0x000fe40000000000 */
[----:B------:R-:W-:Y:S01]  /*6f4d0*/  IMAD.IADD R15, R13, 0x1, R0 ;  /* 0x000000010d0f7824 */ /* 0x000fe200078e0200 */
[----:B------:R1:W-:Y:S01]  /*6f4e0*/  @P6 STG.E.U16 desc[UR6][R20.64], R37 ;  /* 0x0000002514006986 */ /* 0x0003e2000c101506 */
[----:B------:R-:W-:-:S02]  /*6f4f0*/  ISETP.LT.AND P6, PT, R69, R22, !P0 ;  /* 0x000000164500720c */ /* 0x000fc400047c1270 */
[----:B------:R-:W-:Y:S01]  /*6f500*/  ISETP.GE.AND P2, PT, R38, R23, PT ;  /* 0x000000172600720c */ /* 0x000fe20003f46270 */
[----:B------:R-:W-:Y:S01]  /*6f510*/  IMAD.WIDE R38, R15, 0x2, R4 ;  /* 0x000000020f267825 */ /* 0x000fe200078e0204 */
[----:B0-----:R-:W-:-:S03]  /*6f520*/  PRMT R19, R11, 0x7632, R19 ;  /* 0x000076320b137816 */ /* 0x001fc60000000013 */
[----:B------:R-:W-:-:S04]  /*6f530*/  IMAD.WIDE R52, R15, 0x2, R8 ;  /* 0x000000020f347825 */ /* 0x000fc800078e0208 */
[----:B-1----:R-:W-:Y:S01]  /*6f540*/  IMAD.WIDE R36, R13, 0x2, R2 ;  /* 0x000000020d247825 */ /* 0x002fe200078e0202 */
[----:B------:R-:W-:Y:S02]  /*6f550*/  PRMT R13, R25, 0x7632, R13 ;  /* 0x00007632190d7816 */ /* 0x000fe4000000000d */
[----:B------:R-:W-:Y:S02]  /*6f560*/  ISETP.LT.AND P0, PT, R68, R22, !P0 ;  /* 0x000000164400720c */ /* 0x000fe40004701270 */
[----:B------:R0:W-:Y:S01]  /*6f570*/  @P1 STG.E.U16 desc[UR6][R36.64], R25 ;  /* 0x0000001924001986 */ /* 0x0001e2000c101506 */
[----:B------:R-:W-:-:S03]  /*6f580*/  VIADD R24, R72, 0x7 ;  /* 0x0000000748187836 */ /* 0x000fc60000000000 */
[----:B------:R-:W-:Y:S01]  /*6f590*/  @P4 STG.E.U16 desc[UR6][R38.64], R19 ;  /* 0x0000001326004986 */ /* 0x000fe2000c101506 */
[-C--:B------:R-:W-:Y:S01]  /*6f5a0*/  ISETP.LT.AND P4, PT, R71, R22.reuse, !P2 ;  /* 0x000000164700720c */ /* 0x080fe20005781270 */
[C---:B------:R-:W-:Y:S02]  /*6f5b0*/  IMAD.WIDE R20, R15.reuse, 0x2, R6 ;  /* 0x000000020f147825 */ /* 0x040fe400078e0206 */
[----:B------:R-:W-:Y:S01]  /*6f5c0*/  @P5 STG.E.U16 desc[UR6][R52.64], R13 ;  /* 0x0000000d34005986 */ /* 0x000fe2000c101506 */
[----:B------:R-:W-:Y:S01]  /*6f5d0*/  ISETP.LT.AND P5, PT, R70, R22, !P2 ;  /* 0x000000164600720c */ /* 0x000fe200057a1270 */
[C---:B------:R-:W-:Y:S01]  /*6f5e0*/  IMAD.IADD R11, R15.reuse, 0x1, R0 ;  /* 0x000000010f0b7824 */ /* 0x040fe200078e0200 */
[----:B------:R-:W-:Y:S01]  /*6f5f0*/  ISETP.GE.AND P1, PT, R24, R23, PT ;  /* 0x000000171800720c */ /* 0x000fe20003f26270 */
[----:B0-----:R-:W-:Y:S01]  /*6f600*/  IMAD.WIDE R24, R15, 0x2, R2 ;  /* 0x000000020f187825 */ /* 0x001fe200078e0202 */
[----:B------:R0:W-:Y:S01]  /*6f610*/  @P6 STG.E.U16 desc[UR6][R20.64], R41 ;  /* 0x0000002914006986 */ /* 0x0001e2000c101506 */
[----:B------:R-:W-:-:S02]  /*6f620*/  PRMT R15, R41, 0x7632, R15 ;  /* 0x00007632290f7816 */ /* 0x000fc4000000000f */
[-C--:B------:R-:W-:Y:S01]  /*6f630*/  ISETP.LT.AND P6, PT, R69, R22.reuse, !P2 ;  /* 0x000000164500720c */ /* 0x080fe200057c1270 */
[C---:B------:R-:W-:Y:S01]  /*6f640*/  IMAD.WIDE R36, R11.reuse, 0x2, R8 ;  /* 0x000000020b247825 */ /* 0x040fe200078e0208 */
[----:B------:R-:W-:Y:S01]  /*6f650*/  ISETP.LT.AND P2, PT, R68, R22, !P2 ;  /* 0x000000164400720c */ /* 0x000fe20005741270 */
[----:B------:R1:W-:Y:S02]  /*6f660*/  @P0 STG.E.U16 desc[UR6][R24.64], R15 ;  /* 0x0000000f18000986 */ /* 0x0003e4000c101506 */
[----:B0-----:R-:W-:Y:S01]  /*6f670*/  IMAD.WIDE R20, R11, 0x2, R4 ;  /* 0x000000020b147825 */ /* 0x001fe200078e0204 */
[----:B------:R-:W-:-:S04]  /*6f680*/  PRMT R19, R26, 0x7632, R19 ;  /* 0x000076321a137816 */ /* 0x000fc80000000013 */
[----:B------:R0:W-:Y:S01]  /*6f690*/  @P4 STG.E.U16 desc[UR6][R20.64], R10 ;  /* 0x0000000a14004986 */ /* 0x0001e2000c101506 */
[-C--:B------:R-:W-:Y:S01]  /*6f6a0*/  ISETP.LT.AND P4, PT, R71, R22.reuse, !P1 ;  /* 0x000000164700720c */ /* 0x080fe20004f81270 */
[C---:B------:R-:W-:Y:S02]  /*6f6b0*/  IMAD.WIDE R38, R11.reuse, 0x2, R6 ;  /* 0x000000020b267825 */ /* 0x040fe400078e0206 */
[----:B------:R2:W-:Y:S01]  /*6f6c0*/  @P5 STG.E.U16 desc[UR6][R36.64], R26 ;  /* 0x0000001a24005986 */ /* 0x0005e2000c101506 */
[-C--:B------:R-:W-:Y:S01]  /*6f6d0*/  ISETP.LT.AND P5, PT, R70, R22.reuse, !P1 ;  /* 0x000000164600720c */ /* 0x080fe20004fa1270 */
[----:B------:R-:W-:Y:S01]  /*6f6e0*/  IMAD.IADD R13, R11, 0x1, R0 ;  /* 0x000000010b0d7824 */ /* 0x000fe200078e0200 */
[----:B------:R-:W-:Y:S01]  /*6f6f0*/  PRMT R17, R10, 0x7632, R17 ;  /* 0x000076320a117816 */ /* 0x000fe20000000011 */
[----:B------:R-:W-:Y:S01]  /*6f700*/  VIADD R40, R72, 0x8 ;  /* 0x0000000848287836 */ /* 0x000fe20000000000 */
[----:B-1----:R-:W-:Y:S01]  /*6f710*/  PRMT R15, R27, 0x7610, R15 ;  /* 0x000076101b0f7816 */ /* 0x002fe2000000000f */
[----:B------:R1:W-:Y:S01]  /*6f720*/  @P6 STG.E.U16 desc[UR6][R38.64], R19 ;  /* 0x0000001326006986 */ /* 0x0003e2000c101506 */
[----:B0-----:R-:W-:Y:S01]  /*6f730*/  IMAD.WIDE R10, R11, 0x2, R2 ;  /* 0x000000020b0a7825 */ /* 0x001fe200078e0202 */
[----:B------:R-:W-:-:S03]  /*6f740*/  ISETP.LT.AND P6, PT, R69, R22, !P1 ;  /* 0x000000164500720c */ /* 0x000fc60004fc1270 */
[----:B------:R-:W-:Y:S01]  /*6f750*/  IMAD.WIDE R20, R13, 0x2, R4 ;  /* 0x000000020d147825 */ /* 0x000fe200078e0204 */
[----:B--2---:R-:W-:Y:S01]  /*6f760*/  PRMT R37, R27, 0x7632, R37 ;  /* 0x000076321b257816 */ /* 0x004fe20000000025 */
[----:B------:R0:W-:Y:S01]  /*6f770*/  @P2 STG.E.U16 desc[UR6][R10.64], R15 ;  /* 0x0000000f0a002986 */ /* 0x0001e2000c101506 */
[----:B------:R-:W-:Y:S01]  /*6f780*/  ISETP.GE.AND P0, PT, R40, R23, PT ;  /* 0x000000172800720c */ /* 0x000fe20003f06270 */
[----:B------:R-:W-:Y:S02]  /*6f790*/  IMAD.WIDE R24, R13, 0x2, R8 ;  /* 0x000000020d187825 */ /* 0x000fe400078e0208 */
[----:B------:R2:W-:Y:S01]  /*6f7a0*/  @P4 STG.E.U16 desc[UR6][R20.64], R17 ;  /* 0x0000001114004986 */ /* 0x0005e2000c101506 */
[-C--:B------:R-:W-:Y:S02]  /*6f7b0*/  ISETP.LT.AND P4, PT, R68, R22.reuse, !P1 ;  /* 0x000000164400720c */ /* 0x080fe40004f81270 */
[-C--:B------:R-:W-:Y:S01]  /*6f7c0*/  ISETP.LT.AND P1, PT, R71, R22.reuse, !P0 ;  /* 0x000000164700720c */ /* 0x080fe20004721270 */
[----:B------:R3:W-:Y:S01]  /*6f7d0*/  @P5 STG.E.U16 desc[UR6][R24.64], R37 ;  /* 0x0000002518005986 */ /* 0x0007e2000c101506 */
[----:B------:R-:W-:Y:S01]  /*6f7e0*/  ISETP.LT.AND P5, PT, R70, R22, !P0 ;  /* 0x000000164600720c */ /* 0x000fe200047a1270 */
[----:B------:R-:W-:Y:S01]  /*6f7f0*/  IMAD.WIDE R26, R13, 0x2, R6 ;  /* 0x000000020d1a7825 */ /* 0x000fe200078e0206 */
[----:B-1----:R-:W-:-:S03]  /*6f800*/  PRMT R19, R43, 0x7632, R19 ;  /* 0x000076322b137816 */ /* 0x002fc60000000013 */
[----:B0-----:R-:W-:Y:S01]  /*6f810*/  IMAD.IADD R15, R13, 0x1, R0 ;  /* 0x000000010d0f7824 */ /* 0x001fe200078e0200 */
[----:B------:R0:W-:Y:S01]  /*6f820*/  @P6 STG.E.U16 desc[UR6][R26.64], R43 ;  /* 0x0000002b1a006986 */ /* 0x0001e2000c101506 */
[----:B------:R-:W-:Y:S01]  /*6f830*/  VIADD R40, R72, 0x9 ;  /* 0x0000000948287836 */ /* 0x000fe20000000000 */
[----:B------:R-:W-:Y:S01]  /*6f840*/  ISETP.LT.AND P6, PT, R69, R22, !P0 ;  /* 0x000000164500720c */ /* 0x000fe200047c1270 */
[----:B------:R-:W-:Y:S01]  /*6f850*/  IMAD.WIDE R10, R13, 0x2, R2 ;  /* 0x000000020d0a7825 */ /* 0x000fe200078e0202 */
[----:B------:R-:W-:-:S03]  /*6f860*/  PRMT R38, R28, 0x7610, R38 ;  /* 0x000076101c267816 */ /* 0x000fc60000000026 */
[----:B--2---:R-:W-:Y:S01]  /*6f870*/  IMAD.WIDE R20, R15, 0x2, R4 ;  /* 0x000000020f147825 */ /* 0x004fe200078e0204 */
[----:B------:R-:W-:-:S03]  /*6f880*/  ISETP.GE.AND P2, PT, R40, R23, PT ;  /* 0x000000172800720c */ /* 0x000fc60003f46270 */
[----:B---3--:R-:W-:Y:S01]  /*6f890*/  IMAD.WIDE R24, R15, 0x2, R8 ;  /* 0x000000020f187825 */ /* 0x008fe200078e0208 */
[----:B------:R1:W-:Y:S01]  /*6f8a0*/  @P4 STG.E.U16 desc[UR6][R10.64], R19 ;  /* 0x000000130a004986 */ /* 0x0003e2000c101506 */
[----:B------:R-:W-:-:S03]  /*6f8b0*/  PRMT R13, R28, 0x7632, R13 ;  /* 0x000076321c0d7816 */ /* 0x000fc6000000000d */
[----:B------:R2:W-:Y:S01]  /*6f8c0*/  @P1 STG.E.U16 desc[UR6][R20.64], R12 ;  /* 0x0000000c14001986 */ /* 0x0005e2000c101506 */
[----:B0-----:R-:W-:-:S03]  /*6f8d0*/  IMAD.WIDE R26, R15, 0x2, R6 ;  /* 0x000000020f1a7825 */ /* 0x001fc600078e0206 */
[----:B------:R-:W-:Y:S01]  /*6f8e0*/  @P5 STG.E.U16 desc[UR6][R24.64], R38 ;  /* 0x0000002618005986 */ /* 0x000fe2000c101506 */
[-C--:B------:R-:W-:Y:S02]  /*6f8f0*/  ISETP.LT.AND P5, PT, R68, R22.reuse, !P0 ;  /* 0x000000164400720c */ /* 0x080fe400047a1270 */
[-C--:B------:R-:W-:Y:S02]  /*6f900*/  ISETP.LT.AND P0, PT, R71, R22.reuse, !P2 ;  /* 0x000000164700720c */ /* 0x080fe40005701270 */
[-C--:B------:R-:W-:Y:S01]  /*6f910*/  ISETP.LT.AND P1, PT, R70, R22.reuse, !P2 ;  /* 0x000000164600720c */ /* 0x080fe20005721270 */
[----:B------:R-:W-:Y:S01]  /*6f920*/  IMAD.IADD R17, R15, 0x1, R0 ;  /* 0x000000010f117824 */ /* 0x000fe200078e0200 */
[----:B------:R0:W-:Y:S01]  /*6f930*/  @P6 STG.E.U16 desc[UR6][R26.64], R13 ;  /* 0x0000000d1a006986 */ /* 0x0001e2000c101506 */
[----:B------:R-:W-:Y:S01]  /*6f940*/  ISETP.LT.AND P6, PT, R69, R22, !P2 ;  /* 0x000000164500720c */ /* 0x000fe200057c1270 */
[----:B------:R-:W-:Y:S01]  /*6f950*/  VIADD R36, R72, 0xa ;  /* 0x0000000a48247836 */ /* 0x000fe20000000000 */
[----:B-1----:R-:W-:Y:S01]  /*6f960*/  PRMT R19, R12, 0x7632, R19 ;  /* 0x000076320c137816 */ /* 0x002fe20000000013 */
[----:B------:R-:W-:-:S04]  /*6f970*/  IMAD.WIDE R10, R15, 0x2, R2 ;  /* 0x000000020f0a7825 */ /* 0x000fc800078e0202 */
[----:B--2---:R-:W-:-:S04]  /*6f980*/  IMAD.WIDE R20, R17, 0x2, R8 ;  /* 0x0000000211147825 */ /* 0x004fc800078e0208 */
[----:B0-----:R-:W-:Y:S01]  /*6f990*/  IMAD.WIDE R12, R17, 0x2, R4 ;  /* 0x00000002110c7825 */ /* 0x001fe200078e0204 */
[----:B------:R-:W-:Y:S01]  /*6f9a0*/  PRMT R27, R29, 0x7632, R27 ;  /* 0x000076321d1b7816 */ /* 0x000fe2000000001b */
[----:B------:R0:W-:Y:S01]  /*6f9b0*/  @P5 STG.E.U16 desc[UR6][R10.64], R29 ;  /* 0x0000001d0a005986 */ /* 0x0001e2000c101506 */
[----:B------:R-:W-:Y:S01]  /*6f9c0*/  ISETP.GE.AND P4, PT, R36, R23, PT ;  /* 0x000000172400720c */ /* 0x000fe20003f86270 */
[----:B------:R-:W-:Y:S02]  /*6f9d0*/  IMAD.WIDE R24, R17, 0x2, R6 ;  /* 0x0000000211187825 */ /* 0x000fe400078e0206 */
[----:B------:R1:W-:Y:S01]  /*6f9e0*/  @P0 STG.E.U16 desc[UR6][R12.64], R19 ;  /* 0x000000130c000986 */ /* 0x0003e2000c101506 */
[----:B------:R-:W-:-:S03]  /*6f9f0*/  ISETP.LT.AND P0, PT, R71, R22, !P4 ;  /* 0x000000164700720c */ /* 0x000fc60006701270 */
[----:B------:R2:W-:Y:S01]  /*6fa00*/  @P1 STG.E.U16 desc[UR6][R20.64], R27 ;  /* 0x0000001b14001986 */ /* 0x0005e2000c101506 */
[-C--:B------:R-:W-:Y:S01]  /*6fa10*/  ISETP.LT.AND P1, PT, R68, R22.reuse, !P2 ;  /* 0x000000164400720c */ /* 0x080fe20005721270 */
[----:B------:R-:W-:Y:S01]  /*6fa20*/  VIADD R28, R72, 0xb ;  /* 0x0000000b481c7836 */ /* 0x000fe20000000000 */
[-C--:B------:R-:W-:Y:S01]  /*6fa30*/  ISETP.LT.AND P2, PT, R70, R22.reuse, !P4 ;  /* 0x000000164600720c */ /* 0x080fe20006741270 */
[----:B------:R3:W-:Y:S01]  /*6fa40*/  @P6 STG.E.U16 desc[UR6][R24.64], R45 ;  /* 0x0000002d18006986 */ /* 0x0007e2000c101506 */
[----:B------:R-:W-:Y:S01]  /*6fa50*/  ISETP.LT.AND P6, PT, R69, R22, !P4 ;  /* 0x000000164500720c */ /* 0x000fe200067c1270 */
[C---:B------:R-:W-:Y:S01]  /*6fa60*/  IMAD.IADD R15, R17.reuse, 0x1, R0 ;  /* 0x00000001110f7824 */ /* 0x040fe200078e0200 */
[----:B------:R-:W-:Y:S01]  /*6fa70*/  ISETP.GE.AND P5, PT, R28, R23, PT ;  /* 0x000000171c00720c */ /* 0x000fe20003fa6270 */
[----:B0-----:R-:W-:Y:S01]  /*6fa80*/  IMAD.WIDE R10, R17, 0x2, R2 ;  /* 0x00000002110a7825 */ /* 0x001fe200078e0202 */
[----:B------:R-:W-:Y:S02]  /*6fa90*/  PRMT R28, R45, 0x7632, R28 ;  /* 0x000076322d1c7816 */ /* 0x000fe4000000001c */
[----:B------:R-:W-:Y:S01]  /*6faa0*/  F2FP.F16.F32.PACK_AB R30, R46, R30 ;  /* 0x0000001e2e1e723e */ /* 0x000fe200000000ff */
[----:B-1----:R-:W-:-:S04]  /*6fab0*/  IMAD.WIDE R12, R15, 0x2, R4 ;  /* 0x000000020f0c7825 */ /* 0x002fc800078e0204 */
[C---:B--2---:R-:W-:Y:S01]  /*6fac0*/  IMAD.WIDE R20, R15.reuse, 0x2, R8 ;  /* 0x000000020f147825 */ /* 0x044fe200078e0208 */
[----:B------:R-:W-:Y:S01]  /*6fad0*/  PRMT R19, R30, 0x7632, R19 ;  /* 0x000076321e137816 */ /* 0x000fe20000000013 */
[----:B------:R0:W-:Y:S02]  /*6fae0*/  @P1 STG.E.U16 desc[UR6][R10.64], R28 ;  /* 0x0000001c0a001986 */ /* 0x0001e4000c101506 */
[----:B---3--:R-:W-:Y:S02]  /*6faf0*/  IMAD.WIDE R24, R15, 0x2, R6 ;  /* 0x000000020f187825 */ /* 0x008fe400078e0206 */
[----:B------:R1:W-:Y:S01]  /*6fb00*/  @P0 STG.E.U16 desc[UR6][R12.64], R14 ;  /* 0x0000000e0c000986 */ /* 0x0003e2000c101506 */
[----:B------:R-:W-:-:S03]  /*6fb10*/  ISETP.LT.AND P0, PT, R68, R22, !P4 ;  /* 0x000000164400720c */ /* 0x000fc60006701270 */
[----:B------:R-:W-:Y:S01]  /*6fb20*/  @P2 STG.E.U16 desc[UR6][R20.64], R30 ;  /* 0x0000001e14002986 */ /* 0x000fe2000c101506 */
[-C--:B------:R-:W-:Y:S02]  /*6fb30*/  ISETP.LT.AND P2, PT, R71, R22.reuse, !P5 ;  /* 0x000000164700720c */ /* 0x080fe40006f41270 */
[-C--:B------:R-:W-:Y:S01]  /*6fb40*/  ISETP.LT.AND P4, PT, R70, R22.reuse, !P5 ;  /* 0x000000164600720c */ /* 0x080fe20006f81270 */
[----:B------:R2:W-:Y:S01]  /*6fb50*/  @P6 STG.E.U16 desc[UR6][R24.64], R19 ;  /* 0x0000001318006986 */ /* 0x0005e2000c101506 */
[----:B------:R-:W-:Y:S01]  /*6fb60*/  ISETP.LT.AND P6, PT, R69, R22, !P5 ;  /* 0x000000164500720c */ /* 0x000fe20006fc1270 */
[----:B------:R-:W-:Y:S01]  /*6fb70*/  IMAD.IADD R17, R15, 0x1, R0 ;  /* 0x000000010f117824 */ /* 0x000fe200078e0200 */
[----:B------:R-:W-:Y:S01]  /*6fb80*/  F2FP.F16.F32.PACK_AB R31, R31, R62 ;  /* 0x0000003e1f1f723e */ /* 0x000fe200000000ff */
[----:B------:R-:W-:Y:S02]  /*6fb90*/  VIADD R26, R72, 0xc ;  /* 0x0000000c481a7836 */ /* 0x000fe40000000000 */
[----:B0-----:R-:W-:Y:S01]  /*6fba0*/  IMAD.WIDE R10, R15, 0x2, R2 ;  /* 0x000000020f0a7825 */ /* 0x001fe200078e0202 */
[----:B------:R-:W-:-:S03]  /*6fbb0*/  PRMT R27, R31, 0x7632, R27 ;  /* 0x000076321f1b7816 */ /* 0x000fc6000000001b */
[----:B-1----:R-:W-:Y:S01]  /*6fbc0*/  IMAD.WIDE R12, R17, 0x2, R4 ;  /* 0x00000002110c7825 */ /* 0x002fe200078e0204 */
[----:B--2---:R-:W-:-:S03]  /*6fbd0*/  PRMT R25, R14, 0x7632, R25 ;  /* 0x000076320e197816 */ /* 0x004fc60000000019 */
[----:B------:R-:W-:Y:S01]  /*6fbe0*/  IMAD.WIDE R14, R17, 0x2, R8 ;  /* 0x00000002110e7825 */ /* 0x000fe200078e0208 */
[----:B------:R-:W-:Y:S01]  /*6fbf0*/  F2FP.F16.F32.PACK_AB R47, R63, R47 ;  /* 0x0000002f3f2f723e */ /* 0x000fe200000000ff */
[----:B------:R0:W-:Y:S01]  /*6fc00*/  @P0 STG.E.U16 desc[UR6][R10.64], R31 ;  /* 0x0000001f0a000986 */ /* 0x0001e2000c101506 */
[----:B------:R-:W-:Y:S01]  /*6fc10*/  ISETP.GE.AND P1, PT, R26, R23, PT ;  /* 0x000000171a00720c */ /* 0x000fe20003f26270 */
[----:B------:R-:W-:Y:S02]  /*6fc20*/  IMAD.WIDE R20, R17, 0x2, R6 ;  /* 0x0000000211147825 */ /* 0x000fe400078e0206 */
[----:B------:R1:W-:Y:S01]  /*6fc30*/  @P2 STG.E.U16 desc[UR6][R12.64], R25 ;  /* 0x000000190c002986 */ /* 0x0003e2000c101506 */
[----:B------:R-:W-:-:S03]  /*6fc40*/  ISETP.LT.AND P2, PT, R68, R22, !P5 ;  /* 0x000000164400720c */ /* 0x000fc60006f41270 */
[----:B------:R2:W-:Y:S01]  /*6fc50*/  @P4 STG.E.U16 desc[UR6][R14.64], R27 ;  /* 0x0000001b0e004986 */ /* 0x0005e2000c101506 */
[-C--:B------:R-:W-:Y:S02]  /*6fc60*/  ISETP.LT.AND P4, PT, R71, R22.reuse, !P1 ;  /* 0x000000164700720c */ /* 0x080fe40004f81270 */
[-C--:B------:R-:W-:Y:S01]  /*6fc70*/  ISETP.LT.AND P5, PT, R70, R22.reuse, !P1 ;  /* 0x000000164600720c */ /* 0x080fe20004fa1270 */
[----:B------:R3:W-:Y:S01]  /*6fc80*/  @P6 STG.E.U16 desc[UR6][R20.64], R47 ;  /* 0x0000002f14006986 */ /* 0x0007e2000c101506 */
[----:B------:R-:W-:Y:S01]  /*6fc90*/  ISETP.LT.AND P6, PT, R69, R22, !P1 ;  /* 0x000000164500720c */ /* 0x000fe20004fc1270 */
[----:B------:R-:W-:Y:S01]  /*6fca0*/  IMAD.IADD R19, R17, 0x1, R0 ;  /* 0x0000000111137824 */ /* 0x000fe200078e0200 */
[----:B------:R-:W-:Y:S01]  /*6fcb0*/  PRMT R28, R47, 0x7632, R28 ;  /* 0x000076322f1c7816 */ /* 0x000fe2000000001c */
[----:B------:R-:W-:Y:S02]  /*6fcc0*/  VIADD R26, R72, 0xd ;  /* 0x0000000d481a7836 */ /* 0x000fe40000000000 */
[----:B0-----:R-:W-:Y:S01]  /*6fcd0*/  IMAD.WIDE R10, R17, 0x2, R2 ;  /* 0x00000002110a7825 */ /* 0x001fe200078e0202 */
[----:B-1----:R-:W-:-:S03]  /*6fce0*/  PRMT R25, R32, 0x7632, R25 ;  /* 0x0000763220197816 */ /* 0x002fc60000000019 */
[----:B------:R-:W-:Y:S01]  /*6fcf0*/  IMAD.WIDE R12, R19, 0x2, R4 ;  /* 0x00000002130c7825 */ /* 0x000fe200078e0204 */
[----:B------:R-:W-:-:S03]  /*6fd00*/  ISETP.GE.AND P0, PT, R26, R23, PT ;  /* 0x000000171a00720c */ /* 0x000fc60003f06270 */
[C---:B--2---:R-:W-:Y:S01]  /*6fd10*/  IMAD.WIDE R14, R19.reuse, 0x2, R8 ;  /* 0x00000002130e7825 */ /* 0x044fe200078e0208 */
[----:B------:R0:W-:Y:S03]  /*6fd20*/  @P2 STG.E.U16 desc[UR6][R10.64], R28 ;  /* 0x0000001c0a002986 */ /* 0x0001e6000c101506 */
[----:B---3--:R-:W-:Y:S01]  /*6fd30*/  IMAD.WIDE R20, R19, 0x2, R6 ;  /* 0x0000000213147825 */ /* 0x008fe200078e0206 */
[----:B------:R-:W-:Y:S01]  /*6fd40*/  @P4 STG.E.U16 desc[UR6][R12.64], R16 ;  /* 0x000000100c004986 */ /* 0x000fe2000c101506 */
[----:B------:R-:W-:-:S03]  /*6fd50*/  ISETP.LT.AND P1, PT, R68, R22, !P1 ;  /* 0x000000164400720c */ /* 0x000fc60004f21270 */
[----:B------:R-:W-:Y:S01]  /*6fd60*/  @P5 STG.E.U16 desc[UR6][R14.64], R32 ;  /* 0x000000200e005986 */ /* 0x000fe2000c101506 */
[----:B------:R-:W-:Y:S01]  /*6fd70*/  VIADD R24, R72, 0xe ;  /* 0x0000000e48187836 */ /* 0x000fe20000000000 */
[-C--:B------:R-:W-:Y:S02]  /*6fd80*/  ISETP.LT.AND P5, PT, R70, R22.reuse, !P0 ;  /* 0x000000164600720c */ /* 0x080fe400047a1270 */
[----:B------:R1:W-:Y:S01]  /*6fd90*/  @P6 STG.E.U16 desc[UR6][R20.64], R25 ;  /* 0x0000001914006986 */ /* 0x0003e2000c101506 */
[----:B------:R-:W-:Y:S01]  /*6fda0*/  ISETP.LT.AND P6, PT, R71, R22, !P0 ;  /* 0x000000164700720c */ /* 0x000fe200047c1270 */
[----:B------:R-:W-:Y:S01]  /*6fdb0*/  IMAD.IADD R17, R19, 0x1, R0 ;  /* 0x0000000113117824 */ /* 0x000fe200078e0200 */
[----:B------:R-:W-:Y:S02]  /*6fdc0*/  F2FP.F16.F32.PACK_AB R33, R33, R64 ;  /* 0x000000402121723e */ /* 0x000fe400000000ff */
[----:B------:R-:W-:Y:S02]  /*6fdd0*/  ISETP.LT.AND P4, PT, R69, R22, !P0 ;  /* 0x000000164500720c */ /* 0x000fe40004781270 */
[----:B------:R-:W-:Y:S01]  /*6fde0*/  ISETP.GE.AND P2, PT, R24, R23, PT ;  /* 0x000000171800720c */ /* 0x000fe20003f46270 */
[----:B0-----:R-:W-:-:S04]  /*6fdf0*/  IMAD.WIDE R10, R17, 0x2, R4 ;  /* 0x00000002110a7825 */ /* 0x001fc800078e0204 */
[----:B-1----:R-:W-:Y:S01]  /*6fe00*/  IMAD.WIDE R24, R19, 0x2, R2 ;  /* 0x0000000213187825 */ /* 0x002fe200078e0202 */
[----:B------:R-:W-:Y:S02]  /*6fe10*/  PRMT R21, R16, 0x7632, R21 ;  /* 0x0000763210157816 */ /* 0x000fe40000000015 */
[----:B------:R-:W-:Y:S01]  /*6fe20*/  PRMT R20, R33, 0x7632, R20 ;  /* 0x0000763221147816 */ /* 0x000fe20000000014 */
[----:B------:R-:W-:Y:S01]  /*6fe30*/  IMAD.WIDE R12, R17, 0x2, R8 ;  /* 0x00000002110c7825 */ /* 0x000fe200078e0208 */
[----:B------:R-:W-:Y:S01]  /*6fe40*/  @P1 STG.E.U16 desc[UR6][R24.64], R33 ;  /* 0x0000002118001986 */ /* 0x000fe2000c101506 */
[----:B------:R-:W-:Y:S02]  /*6fe50*/  F2FP.F16.F32.PACK_AB R49, R65, R49 ;  /* 0x000000314131723e */ /* 0x000fe400000000ff */
[----:B------:R-:W-:Y:S01]  /*6fe60*/  IMAD.WIDE R14, R17, 0x2, R6 ;  /* 0x00000002110e7825 */ /* 0x000fe200078e0206 */
[----:B------:R0:W-:Y:S01]  /*6fe70*/  @P6 STG.E.U16 desc[UR6][R10.64], R21 ;  /* 0x000000150a006986 */ /* 0x0001e2000c101506 */
[----:B------:R-:W-:-:S03]  /*6fe80*/  ISETP.LT.AND P0, PT, R68, R22, !P0 ;  /* 0x000000164400720c */ /* 0x000fc60004701270 */
[----:B------:R-:W-:Y:S01]  /*6fe90*/  @P5 STG.E.U16 desc[UR6][R12.64], R20 ;  /* 0x000000140c005986 */ /* 0x000fe2000c101506 */
[-C--:B------:R-:W-:Y:S01]  /*6fea0*/  ISETP.LT.AND P5, PT, R71, R22.reuse, !P2 ;  /* 0x000000164700720c */ /* 0x080fe200057a1270 */
[C---:B------:R-:W-:Y:S02]  /*6feb0*/  IMAD.IADD R19, R17.reuse, 0x1, R0 ;  /* 0x0000000111137824 */ /* 0x040fe400078e0200 */
[----:B------:R1:W-:Y:S01]  /*6fec0*/  @P4 STG.E.U16 desc[UR6][R14.64], R49 ;  /* 0x000000310e004986 */ /* 0x0003e2000c101506 */
[----:B------:R-:W-:Y:S01]  /*6fed0*/  ISETP.LT.AND P4, PT, R70, R22, !P2 ;  /* 0x000000164600720c */ /* 0x000fe20005781270 */
[----:B------:R-:W-:Y:S02]  /*6fee0*/  VIADD R26, R72, 0xf ;  /* 0x0000000f481a7836 */ /* 0x000fe40000000000 */
[----:B------:R-:W-:-:S04]  /*6fef0*/  IMAD.WIDE R16, R17, 0x2, R2 ;  /* 0x0000000211107825 */ /* 0x000fc800078e0202 */
[----:B0-----:R-:W-:Y:S01]  /*6ff00*/  IMAD.WIDE R10, R19, 0x2, R4 ;  /* 0x00000002130a7825 */ /* 0x001fe200078e0204 */
[----:B-1----:R-:W-:-:S03]  /*6ff10*/  PRMT R15, R49, 0x7632, R15 ;  /* 0x00007632310f7816 */ /* 0x002fc6000000000f */
[----:B------:R-:W-:Y:S01]  /*6ff20*/  IMAD.WIDE R12, R19, 0x2, R8 ;  /* 0x00000002130c7825 */ /* 0x000fe200078e0208 */
[----:B------:R-:W-:Y:S02]  /*6ff30*/  F2FP.F16.F32.PACK_AB R34, R50, R34 ;  /* 0x000000223222723e */ /* 0x000fe400000000ff */
[----:B------:R-:W-:Y:S01]  /*6ff40*/  ISETP.GE.AND P1, PT, R26, R23, PT ;  /* 0x000000171a00720c */ /* 0x000fe20003f26270 */
[----:B------:R0:W-:Y:S04]  /*6ff50*/  @P0 STG.E.U16 desc[UR6][R16.64], R15 ;  /* 0x0000000f10000986 */ /* 0x0001e8000c101506 */
[----:B------:R1:W-:Y:S01]  /*6ff60*/  @P5 STG.E.U16 desc[UR6][R10.64], R18 ;  /* 0x000000120a005986 */ /* 0x0003e2000c101506 */
[-C--:B------:R-:W-:Y:S02]  /*6ff70*/  ISETP.LT.AND P5, PT, R69, R22.reuse, !P2 ;  /* 0x000000164500720c */ /* 0x080fe400057a1270 */
[-C--:B------:R-:W-:Y:S01]  /*6ff80*/  ISETP.LT.AND P2, PT, R68, R22.reuse, !P2 ;  /* 0x000000164400720c */ /* 0x080fe20005741270 */
[----:B------:R2:W-:Y:S01]  /*6ff90*/  @P4 STG.E.U16 desc[UR6][R12.64], R34 ;  /* 0x000000220c004986 */ /* 0x0005e2000c101506 */
[----:B------:R-:W-:-:S02]  /*6ffa0*/  ISETP.LT.AND P6, PT, R71, R22, !P1 ;  /* 0x000000164700720c */ /* 0x000fc40004fc1270 */
[-C--:B------:R-:W-:Y:S02]  /*6ffb0*/  ISETP.LT.AND P0, PT, R70, R22.reuse, !P1 ;  /* 0x000000164600720c */ /* 0x080fe40004f01270 */
[-C--:B------:R-:W-:Y:S01]  /*6ffc0*/  ISETP.LT.AND P4, PT, R69, R22.reuse, !P1 ;  /* 0x000000164500720c */ /* 0x080fe20004f81270 */
[C---:B------:R-:W-:Y:S01]  /*6ffd0*/  IMAD.IADD R21, R19.reuse, 0x1, R0 ;  /* 0x0000000113157824 */ /* 0x040fe200078e0200 */
[----:B------:R-:W-:Y:S01]  /*6ffe0*/  ISETP.LT.AND P1, PT, R68, R22, !P1 ;  /* 0x000000164400720c */ /* 0x000fe20004f21270 */
[----:B0-----:R-:W-:Y:S01]  /*6fff0*/  IMAD.WIDE R14, R19, 0x2, R6 ;  /* 0x00000002130e7825 */ /* 0x001fe200078e0206 */
[----:B------:R-:W-:Y:S02]  /*70000*/  F2FP.F16.F32.PACK_AB R35, R35, R66 ;  /* 0x000000422323723e */ /* 0x000fe400000000ff */
[----:B------:R-:W-:Y:S01]  /*70010*/  PRMT R0, R34, 0x7632, R0 ;  /* 0x0000763222007816 */ /* 0x000fe20000000000 */
[----:B------:R-:W-:Y:S01]  /*70020*/  IMAD.WIDE R16, R19, 0x2, R2 ;  /* 0x0000000213107825 */ /* 0x000fe200078e0202 */
[----:B------:R-:W-:-:S02]  /*70030*/  F2FP.F16.F32.PACK_AB R51, R67, R51 ;  /* 0x000000334333723e */ /* 0x000fc400000000ff */
[----:B-1----:R-:W-:Y:S01]  /*70040*/  PRMT R10, R18, 0x7632, R10 ;  /* 0x00007632120a7816 */ /* 0x002fe2000000000a */
[----:B------:R-:W-:Y:S01]  /*70050*/  IMAD.WIDE R4, R21, 0x2, R4 ;  /* 0x0000000215047825 */ /* 0x000fe200078e0204 */
[----:B------:R-:W-:Y:S01]  /*70060*/  PRMT R11, R35, 0x7632, R11 ;  /* 0x00007632230b7816 */ /* 0x000fe2000000000b */
[----:B------:R0:W-:Y:S02]  /*70070*/  @P5 STG.E.U16 desc[UR6][R14.64], R0 ;  /* 0x000000000e005986 */ /* 0x0001e4000c101506 */
[----:B------:R-:W-:Y:S01]  /*70080*/  IMAD.WIDE R8, R21, 0x2, R8 ;  /* 0x0000000215087825 */ /* 0x000fe200078e0208 */
[----:B--2---:R-:W-:Y:S01]  /*70090*/  PRMT R12, R51, 0x7632, R12 ;  /* 0x00007632330c7816 */ /* 0x004fe2000000000c */
[----:B------:R0:W-:Y:S02]  /*700a0*/  @P2 STG.E.U16 desc[UR6][R16.64], R35 ;  /* 0x0000002310002986 */ /* 0x0001e4000c101506 */
[C---:B------:R-:W-:Y:S02]  /*700b0*/  IMAD.WIDE R6, R21.reuse, 0x2, R6 ;  /* 0x0000000215067825 */ /* 0x040fe400078e0206 */
[----:B------:R0:W-:Y:S02]  /*700c0*/  @P6 STG.E.U16 desc[UR6][R4.64], R10 ;  /* 0x0000000a04006986 */ /* 0x0001e4000c101506 */
[----:B------:R-:W-:-:S02]  /*700d0*/  IMAD.WIDE R2, R21, 0x2, R2 ;  /* 0x0000000215027825 */ /* 0x000fc400078e0202 */
[----:B------:R0:W-:Y:S04]  /*700e0*/  @P0 STG.E.U16 desc[UR6][R8.64], R11 ;  /* 0x0000000b08000986 */ /* 0x0001e8000c101506 */
[----:B------:R0:W-:Y:S04]  /*700f0*/  @P4 STG.E.U16 desc[UR6][R6.64], R51 ;  /* 0x0000003306004986 */ /* 0x0001e8000c101506 */
[----:B------:R0:W-:Y:S01]  /*70100*/  @P1 STG.E.U16 desc[UR6][R2.64], R12 ;  /* 0x0000000c02001986 */ /* 0x0001e2000c101506 */
[----:B------:R-:W-:Y:S06]  /*70110*/  BAR.SYNC.DEFER_BLOCKING 0x0 ;  /* 0x0000000000007b1d */ /* 0x000fec0000010000 */
[----:B------:R-:W-:Y:S05]  /*70120*/  @P3 BRA `(.L_x_13) ;  /* 0x0000000000a03947 */ /* 0x000fea0003800000 */
[----:B0-----:R-:W0:Y:S01]  /*70130*/  S2R R3, SR_CgaCtaId ;  /* 0x0000000000037919 */ /* 0x001e220000008800 */
[----:B------:R-:W-:Y:S01]  /*70140*/  NOP ;  /* 0x0000000000007918 */ /* 0x000fe20000000000 */
[----:B------:R-:W-:Y:S01]  /*70150*/  MOV R0, 0x50 ;  /* 0x0000005000007802 */ /* 0x000fe20000000f00 */
[----:B------:R-:W-:-:S03]  /*70160*/  IMAD.MOV.U32 R7, RZ, RZ, 0x1 ;  /* 0x00000001ff077424 */ /* 0x000fc600078e00ff */
[----:B0-----:R-:W-:Y:S01]  /*70170*/  LEA R9, R3, R0, 0x18 ;  /* 0x0000000003097211 */ /* 0x001fe200078ec0ff */
[----:B------:R-:W-:Y:S02]  /*70180*/  IMAD.U32 R0, RZ, RZ, UR5 ;  /* 0x00000005ff007e24 */ /* 0x000fe4000f8e00ff */
[----:B------:R-:W-:Y:S02]  /*70190*/  IMAD.MOV.U32 R3, RZ, RZ, 0x3 ;  /* 0x00000003ff037424 */ /* 0x000fe400078e00ff */
[----:B------:R-:W0:Y:S01]  /*701a0*/  LDS R5, [R9] ;  /* 0x0000000009057984 */ /* 0x000e220000000800 */
[----:B------:R-:W-:-:S04]  /*701b0*/  LOP3.LUT R0, R0, 0xffff, RZ, 0xc0, !PT ;  /* 0x0000ffff00007812 */ /* 0x000fc800078ec0ff */
[----:B------:R-:W-:-:S05]  /*701c0*/  SHF.R.U32.HI R0, RZ, 0x5, R0 ;  /* 0x00000005ff007819 */ /* 0x000fca0000011600 */
[----:B------:R-:W-:Y:S01]  /*701d0*/  VIADD R2, R0, 0x10 ;  /* 0x0000001000027836 */ /* 0x000fe20000000000 */
[----:B------:R-:W-:-:S04]  /*701e0*/  SHF.L.U32 R0, R3, R0, RZ ;  /* 0x0000000003007219 */ /* 0x000fc800000006ff */
[----:B------:R-:W-:-:S04]  /*701f0*/  SHF.L.U32 R3, R7, R2, RZ ;  /* 0x0000000207037219 */ /* 0x000fc800000006ff */
[----:B------:R-:W-:-:S04]  /*70200*/  LOP3.LUT R0, R3, R0, RZ, 0xfc, !PT ;  /* 0x0000000003007212 */ /* 0x000fc800078efcff */
[C---:B------:R-:W-:Y:S02]  /*70210*/  LOP3.LUT R2, R0.reuse, 0xffff, RZ, 0xc0, !PT ;  /* 0x0000ffff00027812 */ /* 0x040fe400078ec0ff */
[----:B0-----:R-:W-:-:S04]  /*70220*/  LOP3.LUT R3, R0, 0xffff, R5, 0x80, !PT ;  /* 0x0000ffff00037812 */ /* 0x001fc800078e8005 */
[----:B------:R-:W-:-:S13]  /*70230*/  ISETP.NE.AND P0, PT, R3, R2, PT ;  /* 0x000000020300720c */ /* 0x000fda0003f05270 */
[----:B------:R-:W-:Y:S05]  /*70240*/  @P0 BRA `(.L_x_14) ;  /* 0x0000000000500947 */ /* 0x000fea0003800000 */
[----:B------:R-:W-:Y:S02]  /*70250*/  SHF.R.U32.HI R5, RZ, 0x10, R5 ;  /* 0x00000010ff057819 */ /* 0x000fe40000011605 */
[----:B------:R-:W-:-:S04]  /*70260*/  SHF.R.U32.HI R2, RZ, 0x10, R0 ;  /* 0x00000010ff027819 */ /* 0x000fc80000011600 */
[----:B------:R-:W-:-:S04]  /*70270*/  LOP3.LUT R5, R5, R2, RZ, 0xc0, !PT ;  /* 0x0000000205057212 */ /* 0x000fc800078ec0ff */
[----:B------:R-:W-:-:S13]  /*70280*/  ISETP.NE.AND P0, PT, R5, R2, PT ;  /* 0x000000020500720c */ /* 0x000fda0003f05270 */
[----:B------:R-:W-:Y:S05]  /*70290*/  @P0 BRA `(.L_x_15) ;  /* 0x0000000000300947 */ /* 0x000fea0003800000 */
[----:B------:R-:W-:Y:S01]  /*702a0*/  R2UR UR4, R0 ;  /* 0x00000000000472ca */ /* 0x000fe200000e0000 */
[----:B------:R-:W0:Y:S01]  /*702b0*/  S2R R3, SR_LANEID ;  /* 0x0000000000037919 */ /* 0x000e220000000000 */
[----:B------:R-:W-:-:S06]  /*702c0*/  VOTE.ANY R2, PT, PT ;  /* 0x0000000000027806 */ /* 0x000fcc00038e0100 */
[----:B------:R-:W0:Y:S05]  /*702d0*/  FLO.U32 R2, R2 ;  /* 0x0000000200027300 */ /* 0x000e2a00000e0000 */
[----:B------:R-:W-:-:S06]  /*702e0*/  ULOP3.LUT UR4, URZ, UR4, URZ, 0x33, !UPT ;  /* 0x00000004ff047292 */ /* 0x000fcc000f8e33ff */
[----:B------:R-:W-:-:S04]  /*702f0*/  IMAD.U32 R4, RZ, RZ, UR4 ;  /* 0x00000004ff047e24 */ /* 0x000fc8000f8e00ff */
[----:B------:R-:W1:Y:S02]  /*70300*/  REDUX UR5, R4 ;  /* 0x00000000040573c4 */ /* 0x000e640000000000 */
[----:B------:R2:W-:Y:S01]  /*70310*/  UTCATOMSWS.AND URZ, UR4 ;  /* 0x0000000400ff79e3 */ /* 0x0005e20008000000 */
[----:B0-----:R-:W-:Y:S01]  /*70320*/  ISETP.EQ.U32.AND P0, PT, R2, R3, PT ;  /* 0x000000030200720c */ /* 0x001fe20003f02070 */
[----:B-1----:R-:W-:-:S12]  /*70330*/  IMAD.U32 R0, RZ, RZ, UR5 ;  /* 0x00000005ff007e24 */ /* 0x002fd8000f8e00ff */
[----:B------:R2:W-:Y:S01]  /*70340*/  @P0 ATOMS.AND RZ, [R9], R0 ;  /* 0x0000000009ff038c */ /* 0x0005e20002800000 */
[----:B------:R-:W-:Y:S05]  /*70350*/  BRA `(.L_x_13) ;  /* 0x0000000000147947 */ /* 0x000fea0003800000 */
.L_x_15:
[----:B------:R-:W-:-:S07]  /*70360*/  MOV R2, 0x70380 ;  /* 0x0007038000027802 */ /* 0x000fce0000000f00 */
[----:B------:R-:W-:Y:S05]  /*70370*/  CALL.REL.NOINC `($__internal_0_$__cuda_sm10x_tcgen05_guardrail_trap_col_being_dealloced_not_returned_by_alloc) ;  /* 0x00000000002c7944 */ /* 0x000fea0003c00000 */
[----:B------:R-:W-:Y:S05]  /*70380*/  BRA `(.L_x_13) ;  /* 0x0000000000087947 */ /* 0x000fea0003800000 */
.L_x_14:
[----:B------:R-:W-:-:S07]  /*70390*/  MOV R2, 0x703b0 ;  /* 0x000703b000027802 */ /* 0x000fce0000000f00 */
[----:B------:R-:W-:Y:S05]  /*703a0*/  CALL.REL.NOINC `($__internal_2_$__cuda_sm10x_tcgen05_guardrail_trap_unallocated_columns_being_dealloced) ;  /* 0x0000000000387944 */ /* 0x000fea0003c00000 */
.L_x_13:
[----:B------:R-:W-:Y:S01]  /*703b0*/  NOP ;  /* 0x0000000000007918 */ /* 0x000fe20000000000 */
[----:B--2---:R-:W-:Y:S05]  /*703c0*/  EXIT ;  /* 0x000000000000794d */ /* 0x004fea0003800000 */
.L_x_8:
[----:B------:R-:W0:Y:S02]  /*703d0*/  SYNCS.PHASECHK.TRANS64.TRYWAIT P2, [UR4], R6 ;  /* 0x00000006ff0075a7 */ /* 0x000e240008041104 */
[----:B0-----:R-:W-:Y:S05]  /*703e0*/  @!P2 BRA `(.L_x_8) ;  /* 0xfffffffc00f8a947 */ /* 0x001fea000383ffff */
[----:B------:R-:W-:Y:S05]  /*703f0*/  BRA `(.L_x_16) ;  /* 0xfffffca400847947 */ /* 0x000fea000383ffff */
.L_x_12:
[----:B------:R-:W1:Y:S02]  /*70400*/  SYNCS.PHASECHK.TRANS64.TRYWAIT P0, [UR4], R0 ;  /* 0x00000000ff0075a7 */ /* 0x000e640008001104 */
[----:B-1----:R-:W-:Y:S05]  /*70410*/  @!P0 BRA `(.L_x_12) ;  /* 0xfffffffc00f88947 */ /* 0x002fea000383ffff */
[----:B------:R-:W-:Y:S05]  /*70420*/  BRA `(.L_x_11) ;  /* 0xffffffe400f07947 */ /* 0x000fea000383ffff */
        .weak           $__internal_0_$__cuda_sm10x_tcgen05_guardrail_trap_col_being_dealloced_not_returned_by_alloc
        .type           $__internal_0_$__cuda_sm10x_tcgen05_guardrail_trap_col_being_dealloced_not_returned_by_alloc,@function
        .size           $__internal_0_$__cuda_sm10x_tcgen05_guardrail_trap_col_being_dealloced_not_returned_by_alloc,($__internal_1_$__cuda_sm10x_tcgen05_guardrail_trap_phase_invalid_during_alloc - $__internal_0_$__cuda_sm10x_tcgen05_guardrail_trap_col_being_dealloced_not_returned_by_alloc)
$__internal_0_$__cuda_sm10x_tcgen05_guardrail_trap_col_being_dealloced_not_returned_by_alloc:
[----:B------:R-:W-:Y:S05]  /*70430*/  BPT.TRAP 0x1 ;  /* 0x000000040000795c */ /* 0x000fea0000300000 */
[----:B------:R-:W-:-:S04]  /*70440*/  IMAD.MOV.U32 R3, RZ, RZ, 0x0 ;  /* 0x00000000ff037424 */ /* 0x000fc800078e00ff */
[----:B------:R-:W-:Y:S05]  /*70450*/  RET.REL.NODEC R2 `(matmul_kernel) ;  /* 0xfffff8f802e87950 */ /* 0x000fea0003c3ffff */
        .weak           $__internal_1_$__cuda_sm10x_tcgen05_guardrail_trap_phase_invalid_during_alloc
        .type           $__internal_1_$__cuda_sm10x_tcgen05_guardrail_trap_phase_invalid_during_alloc,@function
        .size           $__internal_1_$__cuda_sm10x_tcgen05_guardrail_trap_phase_invalid_during_alloc,($__internal_2_$__cuda_sm10x_tcgen05_guardrail_trap_unallocated_columns_being_dealloced - $__internal_1_$__cuda_sm10x_tcgen05_guardrail_trap_phase_invalid_during_alloc)
$__internal_1_$__cuda_sm10x_tcgen05_guardrail_trap_phase_invalid_during_alloc:
[----:B------:R-:W-:Y:S05]  /*70460*/  BPT.TRAP 0x1 ;  /* 0x000000040000795c */ /* 0x000fea0000300000 */
[----:B------:R-:W-:-:S04]  /*70470*/  IMAD.MOV.U32 R3, RZ, RZ, 0x0 ;  /* 0x00000000ff037424 */ /* 0x000fc800078e00ff */
[----:B------:R-:W-:Y:S05]  /*70480*/  RET.REL.NODEC R2 `(matmul_kernel) ;  /* 0xfffff8f802dc7950 */ /* 0x000fea0003c3ffff */
        .weak           $__internal_2_$__cuda_sm10x_tcgen05_guardrail_trap_unallocated_columns_being_dealloced
        .type           $__internal_2_$__cuda_sm10x_tcgen05_guardrail_trap_unallocated_columns_being_dealloced,@function
        .size           $__internal_2_$__cuda_sm10x_tcgen05_guardrail_trap_unallocated_columns_being_dealloced,(.L_x_20 - $__internal_2_$__cuda_sm10x_tcgen05_guardrail_trap_unallocated_columns_being_dealloced)
$__internal_2_$__cuda_sm10x_tcgen05_guardrail_trap_unallocated_columns_being_dealloced:
[----:B------:R-:W-:Y:S05]  /*70490*/  BPT.TRAP 0x1 ;  /* 0x000000040000795c */ /* 0x000fea0000300000 */
[----:B------:R-:W-:-:S04]  /*704a0*/  IMAD.MOV.U32 R3, RZ, RZ, 0x0 ;  /* 0x00000000ff037424 */ /* 0x000fc800078e00ff */
[----:B------:R-:W-:Y:S05]  /*704b0*/  RET.REL.NODEC R2 `(matmul_kernel) ;  /* 0xfffff8f802d07950 */ /* 0x000fea0003c3ffff */
.L_x_17:
[----:B------:R-:W-:-:S00]  /*704c0*/  BRA `(.L_x_17) ;  /* 0xfffffffc00fc7947 */ /* 0x000fc0000383ffff */
[----:B------:R-:W-:-:S00]  /*704d0*/  NOP ;  /* 0x0000000000007918 */ /* 0x000fc00000000000 */
        /* <DEDUP_REMOVED lines=10> */
.L_x_20:


//--------------------- .nv.shared.matmul_kernel  --------------------------
	.section	.nv.shared.matmul_kernel,"aw",@nobits
	.sectionflags	@""
	.align	16
	.zero		1024


//--------------------- .nv.shared.reserved.0     --------------------------
	.section	.nv.shared.reserved.0,"aw",@nobits
	.align	8
	.weak		__nv_reservedSMEM_offset_0_alias
	.size		__nv_reservedSMEM_offset_0_alias, 0, 64
	.other		__nv_reservedSMEM_offset_0_alias,@"STO_CUDA_RESERVED_SHARED STV_DEFAULT"
__nv_reservedSMEM_offset_0_alias:
	.zero		0
.nv.shared.reserved.0:
	.zero		64
	.weak		__nv_reservedSMEM_allocation_phase
	.type		__nv_reservedSMEM_allocation_phase,@object
	.size		__nv_reservedSMEM_allocation_phase,(.L_0 - __nv_reservedSMEM_allocation_phase)
__nv_reservedSMEM_allocation_phase:
	.zero		1
.L_0:
	.zero		7
	.weak		__nv_reservedSMEM_devtool_atexit_pc
	.type		__nv_reservedSMEM_devtool_atexit_pc,@object
	.size		__nv_reservedSMEM_devtool_atexit_pc,(__nv_reservedSMEM_allocation_mask - __nv_reservedSMEM_devtool_atexit_pc)
__nv_reservedSMEM_devtool_atexit_pc:
	.zero		8
	.weak		__nv_reservedSMEM_allocation_mask
	.type		__nv_reservedSMEM_allocation_mask,@object
	.size		__nv_reservedSMEM_allocation_mask,(.L_2 - __nv_reservedSMEM_allocation_mask)
__nv_reservedSMEM_allocation_mask:
	.zero		4
.L_2:


//--------------------- .nv.constant0.matmul_kernel --------------------------
	.section	.nv.constant0.matmul_kernel,"a",@progbits
	.sectionflags	@""
	.align	4
.nv.constant0.matmul_kernel:
	.zero		976


//--------------------- SYMBOLS --------------------------

	.type		.nv.reservedSmem.offset0,@object
	.size		.nv.reservedSmem.offset0,0x4
	.type		.nv.reservedSmem.cap,@object
	.size		.nv.reservedSmem.cap,0x4
